//
// Generated by NVIDIA NVVM Compiler
//
// Compiler Build ID: CL-36424714
// Cuda compilation tools, release 13.0, V13.0.88
// Based on NVVM 20.0.0
//

.version 9.0
.target sm_100
.address_size 64

	// .globl	_Z22forward_pass_kernel_v2iiiPKiS0_PKbS0_PKhPKdS0_S0_S0_PdS7_
.const .align 8 .b8 c_root_probs[32];
.const .align 4 .b8 c_root_edges[64];
.const .align 4 .u32 c_num_root_edges;
// _ZZ14blockReduceSumdE6shared has been demoted
.extern .shared .align 16 .b8 s_mem[];

.visible .entry _Z22forward_pass_kernel_v2iiiPKiS0_PKbS0_PKhPKdS0_S0_S0_PdS7_(
	.param .u32 _Z22forward_pass_kernel_v2iiiPKiS0_PKbS0_PKhPKdS0_S0_S0_PdS7__param_0,
	.param .u32 _Z22forward_pass_kernel_v2iiiPKiS0_PKbS0_PKhPKdS0_S0_S0_PdS7__param_1,
	.param .u32 _Z22forward_pass_kernel_v2iiiPKiS0_PKbS0_PKhPKdS0_S0_S0_PdS7__param_2,
	.param .u64 .ptr .align 1 _Z22forward_pass_kernel_v2iiiPKiS0_PKbS0_PKhPKdS0_S0_S0_PdS7__param_3,
	.param .u64 .ptr .align 1 _Z22forward_pass_kernel_v2iiiPKiS0_PKbS0_PKhPKdS0_S0_S0_PdS7__param_4,
	.param .u64 .ptr .align 1 _Z22forward_pass_kernel_v2iiiPKiS0_PKbS0_PKhPKdS0_S0_S0_PdS7__param_5,
	.param .u64 .ptr .align 1 _Z22forward_pass_kernel_v2iiiPKiS0_PKbS0_PKhPKdS0_S0_S0_PdS7__param_6,
	.param .u64 .ptr .align 1 _Z22forward_pass_kernel_v2iiiPKiS0_PKbS0_PKhPKdS0_S0_S0_PdS7__param_7,
	.param .u64 .ptr .align 1 _Z22forward_pass_kernel_v2iiiPKiS0_PKbS0_PKhPKdS0_S0_S0_PdS7__param_8,
	.param .u64 .ptr .align 1 _Z22forward_pass_kernel_v2iiiPKiS0_PKbS0_PKhPKdS0_S0_S0_PdS7__param_9,
	.param .u64 .ptr .align 1 _Z22forward_pass_kernel_v2iiiPKiS0_PKbS0_PKhPKdS0_S0_S0_PdS7__param_10,
	.param .u64 .ptr .align 1 _Z22forward_pass_kernel_v2iiiPKiS0_PKbS0_PKhPKdS0_S0_S0_PdS7__param_11,
	.param .u64 .ptr .align 1 _Z22forward_pass_kernel_v2iiiPKiS0_PKbS0_PKhPKdS0_S0_S0_PdS7__param_12,
	.param .u64 .ptr .align 1 _Z22forward_pass_kernel_v2iiiPKiS0_PKbS0_PKhPKdS0_S0_S0_PdS7__param_13
)
{
	.reg .pred 	%p<54>;
	.reg .b16 	%rs<5>;
	.reg .b32 	%r<517>;
	.reg .b64 	%rd<342>;
	.reg .b64 	%fd<486>;

	ld.param.u32 	%r66, [_Z22forward_pass_kernel_v2iiiPKiS0_PKbS0_PKhPKdS0_S0_S0_PdS7__param_0];
	ld.param.u32 	%r64, [_Z22forward_pass_kernel_v2iiiPKiS0_PKbS0_PKhPKdS0_S0_S0_PdS7__param_1];
	ld.param.u32 	%r65, [_Z22forward_pass_kernel_v2iiiPKiS0_PKbS0_PKhPKdS0_S0_S0_PdS7__param_2];
	ld.param.u64 	%rd14, [_Z22forward_pass_kernel_v2iiiPKiS0_PKbS0_PKhPKdS0_S0_S0_PdS7__param_5];
	ld.param.u64 	%rd15, [_Z22forward_pass_kernel_v2iiiPKiS0_PKbS0_PKhPKdS0_S0_S0_PdS7__param_6];
	ld.param.u64 	%rd22, [_Z22forward_pass_kernel_v2iiiPKiS0_PKbS0_PKhPKdS0_S0_S0_PdS7__param_11];
	ld.param.u64 	%rd20, [_Z22forward_pass_kernel_v2iiiPKiS0_PKbS0_PKhPKdS0_S0_S0_PdS7__param_12];
	cvta.to.global.u64 	%rd1, %rd22;
	mov.u32 	%r67, %ctaid.x;
	mov.u32 	%r68, %ntid.x;
	mov.u32 	%r69, %tid.x;
	mad.lo.s32 	%r1, %r67, %r68, %r69;
	setp.ge.s32 	%p1, %r1, %r66;
	@%p1 bra 	$L__BB0_80;
	cvta.to.global.u64 	%rd2, %rd20;
	setp.lt.s32 	%p2, %r64, 1;
	mov.f64 	%fd484, 0d0000000000000000;
	@%p2 bra 	$L__BB0_79;
	mul.lo.s32 	%r71, %r1, %r64;
	shl.b32 	%r72, %r71, 2;
	mul.wide.s32 	%rd23, %r72, 8;
	add.s64 	%rd3, %rd2, %rd23;
	mul.lo.s32 	%r2, %r65, %r1;
	mov.b32 	%r73, 1127219200;
	mov.b32 	%r74, -2147483648;
	mov.b64 	%fd1, {%r74, %r73};
	add.s64 	%rd4, %rd1, 32;
	cvta.to.global.u64 	%rd5, %rd14;
	cvta.to.global.u64 	%rd6, %rd15;
	mov.f64 	%fd484, 0d0000000000000000;
	mov.b32 	%r491, 0;
$L__BB0_3:
	ld.param.u64 	%rd338, [_Z22forward_pass_kernel_v2iiiPKiS0_PKbS0_PKhPKdS0_S0_S0_PdS7__param_8];
	ld.param.u64 	%rd336, [_Z22forward_pass_kernel_v2iiiPKiS0_PKbS0_PKhPKdS0_S0_S0_PdS7__param_4];
	ld.param.u64 	%rd335, [_Z22forward_pass_kernel_v2iiiPKiS0_PKbS0_PKhPKdS0_S0_S0_PdS7__param_3];
	cvta.to.global.u64 	%rd24, %rd335;
	mul.wide.u32 	%rd25, %r491, 4;
	add.s64 	%rd26, %rd24, %rd25;
	ld.global.nc.u32 	%r4, [%rd26];
	cvta.to.global.u64 	%rd27, %rd336;
	mul.wide.s32 	%rd28, %r4, 4;
	add.s64 	%rd29, %rd27, %rd28;
	ld.global.nc.u32 	%r5, [%rd29];
	shl.b32 	%r75, %r4, 4;
	cvta.to.global.u64 	%rd30, %rd338;
	mul.wide.s32 	%rd31, %r75, 8;
	add.s64 	%rd7, %rd30, %rd31;
	cvt.s64.s32 	%rd32, %r5;
	add.s64 	%rd33, %rd5, %rd32;
	ld.global.nc.u8 	%rs2, [%rd33];
	cvt.u16.u8 	%rs3, %rs2;
	setp.eq.s16 	%p3, %rs3, 0;
	@%p3 bra 	$L__BB0_7;
	ld.param.u64 	%rd337, [_Z22forward_pass_kernel_v2iiiPKiS0_PKbS0_PKhPKdS0_S0_S0_PdS7__param_7];
	mul.wide.s32 	%rd34, %r5, 4;
	add.s64 	%rd35, %rd6, %rd34;
	ld.global.nc.u32 	%r76, [%rd35];
	add.s32 	%r77, %r76, %r2;
	cvt.s64.s32 	%rd36, %r77;
	cvta.to.global.u64 	%rd37, %rd337;
	add.s64 	%rd38, %rd37, %rd36;
	ld.global.nc.u8 	%rs4, [%rd38];
	cvt.u16.u8 	%rs1, %rs4;
	setp.gt.u16 	%p4, %rs1, 3;
	@%p4 bra 	$L__BB0_6;
	cvt.u32.u16 	%r78, %rs1;
	mul.wide.u32 	%rd39, %r78, 8;
	add.s64 	%rd40, %rd7, %rd39;
	ld.global.nc.f64 	%fd476, [%rd40];
	ld.global.nc.f64 	%fd475, [%rd40+32];
	ld.global.nc.f64 	%fd474, [%rd40+64];
	ld.global.nc.f64 	%fd473, [%rd40+96];
	bra.uni 	$L__BB0_69;
$L__BB0_6:
	ld.global.nc.f64 	%fd109, [%rd7];
	ld.global.nc.f64 	%fd110, [%rd7+8];
	add.f64 	%fd111, %fd109, %fd110;
	ld.global.nc.f64 	%fd112, [%rd7+16];
	add.f64 	%fd113, %fd111, %fd112;
	ld.global.nc.f64 	%fd114, [%rd7+24];
	add.f64 	%fd476, %fd113, %fd114;
	ld.global.nc.f64 	%fd115, [%rd7+32];
	ld.global.nc.f64 	%fd116, [%rd7+40];
	add.f64 	%fd117, %fd115, %fd116;
	ld.global.nc.f64 	%fd118, [%rd7+48];
	add.f64 	%fd119, %fd117, %fd118;
	ld.global.nc.f64 	%fd120, [%rd7+56];
	add.f64 	%fd475, %fd119, %fd120;
	ld.global.nc.f64 	%fd121, [%rd7+64];
	ld.global.nc.f64 	%fd122, [%rd7+72];
	add.f64 	%fd123, %fd121, %fd122;
	ld.global.nc.f64 	%fd124, [%rd7+80];
	add.f64 	%fd125, %fd123, %fd124;
	ld.global.nc.f64 	%fd126, [%rd7+88];
	add.f64 	%fd474, %fd125, %fd126;
	ld.global.nc.f64 	%fd127, [%rd7+96];
	ld.global.nc.f64 	%fd128, [%rd7+104];
	add.f64 	%fd129, %fd127, %fd128;
	ld.global.nc.f64 	%fd130, [%rd7+112];
	add.f64 	%fd131, %fd129, %fd130;
	ld.global.nc.f64 	%fd132, [%rd7+120];
	add.f64 	%fd473, %fd131, %fd132;
	bra.uni 	$L__BB0_69;
$L__BB0_7:
	ld.param.u64 	%rd340, [_Z22forward_pass_kernel_v2iiiPKiS0_PKbS0_PKhPKdS0_S0_S0_PdS7__param_10];
	ld.param.u64 	%rd339, [_Z22forward_pass_kernel_v2iiiPKiS0_PKbS0_PKhPKdS0_S0_S0_PdS7__param_9];
	cvta.to.global.u64 	%rd41, %rd339;
	mul.wide.s32 	%rd42, %r5, 4;
	add.s64 	%rd43, %rd41, %rd42;
	ld.global.nc.u32 	%r6, [%rd43];
	cvta.to.global.u64 	%rd44, %rd340;
	add.s64 	%rd45, %rd44, %rd42;
	ld.global.nc.u32 	%r7, [%rd45];
	setp.lt.s32 	%p5, %r6, 1;
	@%p5 bra 	$L__BB0_68;
	and.b32  	%r8, %r6, 15;
	add.s32 	%r9, %r8, -1;
	and.b32  	%r10, %r6, 7;
	add.s32 	%r11, %r10, -1;
	and.b32  	%r12, %r6, 2147483632;
	and.b32  	%r13, %r6, 3;
	neg.s32 	%r14, %r12;
	mov.f64 	%fd476, 0d0000000000000000;
	mov.b32 	%r507, 0;
$L__BB0_9:
	setp.lt.u32 	%p6, %r6, 16;
	mul.wide.u32 	%rd46, %r507, 8;
	add.s64 	%rd47, %rd7, %rd46;
	ld.global.nc.f64 	%fd472, [%rd47];
	mov.b32 	%r511, 0;
	@%p6 bra 	$L__BB0_12;
	mov.u32 	%r508, %r7;
	mov.u32 	%r509, %r14;
$L__BB0_11:
	.pragma "nounroll";
	mul.wide.s32 	%rd48, %r508, 4;
	add.s64 	%rd49, %rd4, %rd48;
	ld.global.nc.u32 	%r81, [%rd49+-32];
	shl.b32 	%r82, %r81, 2;
	add.s32 	%r83, %r82, %r507;
	mul.wide.s32 	%rd50, %r83, 8;
	add.s64 	%rd51, %rd3, %rd50;
	ld.global.f64 	%fd163, [%rd51];
	mul.f64 	%fd164, %fd472, %fd163;
	ld.global.nc.u32 	%r84, [%rd49+-28];
	shl.b32 	%r85, %r84, 2;
	add.s32 	%r86, %r85, %r507;
	mul.wide.s32 	%rd52, %r86, 8;
	add.s64 	%rd53, %rd3, %rd52;
	ld.global.f64 	%fd165, [%rd53];
	mul.f64 	%fd166, %fd164, %fd165;
	ld.global.nc.u32 	%r87, [%rd49+-24];
	shl.b32 	%r88, %r87, 2;
	add.s32 	%r89, %r88, %r507;
	mul.wide.s32 	%rd54, %r89, 8;
	add.s64 	%rd55, %rd3, %rd54;
	ld.global.f64 	%fd167, [%rd55];
	mul.f64 	%fd168, %fd166, %fd167;
	ld.global.nc.u32 	%r90, [%rd49+-20];
	shl.b32 	%r91, %r90, 2;
	add.s32 	%r92, %r91, %r507;
	mul.wide.s32 	%rd56, %r92, 8;
	add.s64 	%rd57, %rd3, %rd56;
	ld.global.f64 	%fd169, [%rd57];
	mul.f64 	%fd170, %fd168, %fd169;
	ld.global.nc.u32 	%r93, [%rd49+-16];
	shl.b32 	%r94, %r93, 2;
	add.s32 	%r95, %r94, %r507;
	mul.wide.s32 	%rd58, %r95, 8;
	add.s64 	%rd59, %rd3, %rd58;
	ld.global.f64 	%fd171, [%rd59];
	mul.f64 	%fd172, %fd170, %fd171;
	ld.global.nc.u32 	%r96, [%rd49+-12];
	shl.b32 	%r97, %r96, 2;
	add.s32 	%r98, %r97, %r507;
	mul.wide.s32 	%rd60, %r98, 8;
	add.s64 	%rd61, %rd3, %rd60;
	ld.global.f64 	%fd173, [%rd61];
	mul.f64 	%fd174, %fd172, %fd173;
	ld.global.nc.u32 	%r99, [%rd49+-8];
	shl.b32 	%r100, %r99, 2;
	add.s32 	%r101, %r100, %r507;
	mul.wide.s32 	%rd62, %r101, 8;
	add.s64 	%rd63, %rd3, %rd62;
	ld.global.f64 	%fd175, [%rd63];
	mul.f64 	%fd176, %fd174, %fd175;
	ld.global.nc.u32 	%r102, [%rd49+-4];
	shl.b32 	%r103, %r102, 2;
	add.s32 	%r104, %r103, %r507;
	mul.wide.s32 	%rd64, %r104, 8;
	add.s64 	%rd65, %rd3, %rd64;
	ld.global.f64 	%fd177, [%rd65];
	mul.f64 	%fd178, %fd176, %fd177;
	ld.global.nc.u32 	%r105, [%rd49];
	shl.b32 	%r106, %r105, 2;
	add.s32 	%r107, %r106, %r507;
	mul.wide.s32 	%rd66, %r107, 8;
	add.s64 	%rd67, %rd3, %rd66;
	ld.global.f64 	%fd179, [%rd67];
	mul.f64 	%fd180, %fd178, %fd179;
	ld.global.nc.u32 	%r108, [%rd49+4];
	shl.b32 	%r109, %r108, 2;
	add.s32 	%r110, %r109, %r507;
	mul.wide.s32 	%rd68, %r110, 8;
	add.s64 	%rd69, %rd3, %rd68;
	ld.global.f64 	%fd181, [%rd69];
	mul.f64 	%fd182, %fd180, %fd181;
	ld.global.nc.u32 	%r111, [%rd49+8];
	shl.b32 	%r112, %r111, 2;
	add.s32 	%r113, %r112, %r507;
	mul.wide.s32 	%rd70, %r113, 8;
	add.s64 	%rd71, %rd3, %rd70;
	ld.global.f64 	%fd183, [%rd71];
	mul.f64 	%fd184, %fd182, %fd183;
	ld.global.nc.u32 	%r114, [%rd49+12];
	shl.b32 	%r115, %r114, 2;
	add.s32 	%r116, %r115, %r507;
	mul.wide.s32 	%rd72, %r116, 8;
	add.s64 	%rd73, %rd3, %rd72;
	ld.global.f64 	%fd185, [%rd73];
	mul.f64 	%fd186, %fd184, %fd185;
	ld.global.nc.u32 	%r117, [%rd49+16];
	shl.b32 	%r118, %r117, 2;
	add.s32 	%r119, %r118, %r507;
	mul.wide.s32 	%rd74, %r119, 8;
	add.s64 	%rd75, %rd3, %rd74;
	ld.global.f64 	%fd187, [%rd75];
	mul.f64 	%fd188, %fd186, %fd187;
	ld.global.nc.u32 	%r120, [%rd49+20];
	shl.b32 	%r121, %r120, 2;
	add.s32 	%r122, %r121, %r507;
	mul.wide.s32 	%rd76, %r122, 8;
	add.s64 	%rd77, %rd3, %rd76;
	ld.global.f64 	%fd189, [%rd77];
	mul.f64 	%fd190, %fd188, %fd189;
	ld.global.nc.u32 	%r123, [%rd49+24];
	shl.b32 	%r124, %r123, 2;
	add.s32 	%r125, %r124, %r507;
	mul.wide.s32 	%rd78, %r125, 8;
	add.s64 	%rd79, %rd3, %rd78;
	ld.global.f64 	%fd191, [%rd79];
	mul.f64 	%fd192, %fd190, %fd191;
	ld.global.nc.u32 	%r126, [%rd49+28];
	shl.b32 	%r127, %r126, 2;
	add.s32 	%r128, %r127, %r507;
	mul.wide.s32 	%rd80, %r128, 8;
	add.s64 	%rd81, %rd3, %rd80;
	ld.global.f64 	%fd193, [%rd81];
	mul.f64 	%fd472, %fd192, %fd193;
	add.s32 	%r509, %r509, 16;
	add.s32 	%r508, %r508, 16;
	setp.ne.s32 	%p7, %r509, 0;
	mov.u32 	%r511, %r12;
	@%p7 bra 	$L__BB0_11;
$L__BB0_12:
	setp.eq.s32 	%p8, %r8, 0;
	@%p8 bra 	$L__BB0_22;
	setp.lt.u32 	%p9, %r9, 7;
	@%p9 bra 	$L__BB0_15;
	add.s32 	%r129, %r511, %r7;
	mul.wide.s32 	%rd82, %r129, 4;
	add.s64 	%rd83, %rd1, %rd82;
	ld.global.nc.u32 	%r130, [%rd83];
	shl.b32 	%r131, %r130, 2;
	add.s32 	%r132, %r131, %r507;
	mul.wide.s32 	%rd84, %r132, 8;
	add.s64 	%rd85, %rd3, %rd84;
	ld.global.f64 	%fd195, [%rd85];
	mul.f64 	%fd196, %fd472, %fd195;
	ld.global.nc.u32 	%r133, [%rd83+4];
	shl.b32 	%r134, %r133, 2;
	add.s32 	%r135, %r134, %r507;
	mul.wide.s32 	%rd86, %r135, 8;
	add.s64 	%rd87, %rd3, %rd86;
	ld.global.f64 	%fd197, [%rd87];
	mul.f64 	%fd198, %fd196, %fd197;
	ld.global.nc.u32 	%r136, [%rd83+8];
	shl.b32 	%r137, %r136, 2;
	add.s32 	%r138, %r137, %r507;
	mul.wide.s32 	%rd88, %r138, 8;
	add.s64 	%rd89, %rd3, %rd88;
	ld.global.f64 	%fd199, [%rd89];
	mul.f64 	%fd200, %fd198, %fd199;
	ld.global.nc.u32 	%r139, [%rd83+12];
	shl.b32 	%r140, %r139, 2;
	add.s32 	%r141, %r140, %r507;
	mul.wide.s32 	%rd90, %r141, 8;
	add.s64 	%rd91, %rd3, %rd90;
	ld.global.f64 	%fd201, [%rd91];
	mul.f64 	%fd202, %fd200, %fd201;
	ld.global.nc.u32 	%r142, [%rd83+16];
	shl.b32 	%r143, %r142, 2;
	add.s32 	%r144, %r143, %r507;
	mul.wide.s32 	%rd92, %r144, 8;
	add.s64 	%rd93, %rd3, %rd92;
	ld.global.f64 	%fd203, [%rd93];
	mul.f64 	%fd204, %fd202, %fd203;
	ld.global.nc.u32 	%r145, [%rd83+20];
	shl.b32 	%r146, %r145, 2;
	add.s32 	%r147, %r146, %r507;
	mul.wide.s32 	%rd94, %r147, 8;
	add.s64 	%rd95, %rd3, %rd94;
	ld.global.f64 	%fd205, [%rd95];
	mul.f64 	%fd206, %fd204, %fd205;
	ld.global.nc.u32 	%r148, [%rd83+24];
	shl.b32 	%r149, %r148, 2;
	add.s32 	%r150, %r149, %r507;
	mul.wide.s32 	%rd96, %r150, 8;
	add.s64 	%rd97, %rd3, %rd96;
	ld.global.f64 	%fd207, [%rd97];
	mul.f64 	%fd208, %fd206, %fd207;
	ld.global.nc.u32 	%r151, [%rd83+28];
	shl.b32 	%r152, %r151, 2;
	add.s32 	%r153, %r152, %r507;
	mul.wide.s32 	%rd98, %r153, 8;
	add.s64 	%rd99, %rd3, %rd98;
	ld.global.f64 	%fd209, [%rd99];
	mul.f64 	%fd472, %fd208, %fd209;
	add.s32 	%r511, %r511, 8;
$L__BB0_15:
	setp.eq.s32 	%p10, %r10, 0;
	@%p10 bra 	$L__BB0_22;
	setp.lt.u32 	%p11, %r11, 3;
	@%p11 bra 	$L__BB0_18;
	add.s32 	%r154, %r511, %r7;
	mul.wide.s32 	%rd100, %r154, 4;
	add.s64 	%rd101, %rd1, %rd100;
	ld.global.nc.u32 	%r155, [%rd101];
	shl.b32 	%r156, %r155, 2;
	add.s32 	%r157, %r156, %r507;
	mul.wide.s32 	%rd102, %r157, 8;
	add.s64 	%rd103, %rd3, %rd102;
	ld.global.f64 	%fd211, [%rd103];
	mul.f64 	%fd212, %fd472, %fd211;
	ld.global.nc.u32 	%r158, [%rd101+4];
	shl.b32 	%r159, %r158, 2;
	add.s32 	%r160, %r159, %r507;
	mul.wide.s32 	%rd104, %r160, 8;
	add.s64 	%rd105, %rd3, %rd104;
	ld.global.f64 	%fd213, [%rd105];
	mul.f64 	%fd214, %fd212, %fd213;
	ld.global.nc.u32 	%r161, [%rd101+8];
	shl.b32 	%r162, %r161, 2;
	add.s32 	%r163, %r162, %r507;
	mul.wide.s32 	%rd106, %r163, 8;
	add.s64 	%rd107, %rd3, %rd106;
	ld.global.f64 	%fd215, [%rd107];
	mul.f64 	%fd216, %fd214, %fd215;
	ld.global.nc.u32 	%r164, [%rd101+12];
	shl.b32 	%r165, %r164, 2;
	add.s32 	%r166, %r165, %r507;
	mul.wide.s32 	%rd108, %r166, 8;
	add.s64 	%rd109, %rd3, %rd108;
	ld.global.f64 	%fd217, [%rd109];
	mul.f64 	%fd472, %fd216, %fd217;
	add.s32 	%r511, %r511, 4;
$L__BB0_18:
	setp.eq.s32 	%p12, %r13, 0;
	@%p12 bra 	$L__BB0_22;
	setp.eq.s32 	%p13, %r13, 1;
	add.s32 	%r167, %r511, %r7;
	mul.wide.s32 	%rd110, %r167, 4;
	add.s64 	%rd11, %rd1, %rd110;
	ld.global.nc.u32 	%r168, [%rd11];
	shl.b32 	%r169, %r168, 2;
	add.s32 	%r170, %r169, %r507;
	mul.wide.s32 	%rd111, %r170, 8;
	add.s64 	%rd112, %rd3, %rd111;
	ld.global.f64 	%fd218, [%rd112];
	mul.f64 	%fd472, %fd472, %fd218;
	@%p13 bra 	$L__BB0_22;
	setp.eq.s32 	%p14, %r13, 2;
	ld.global.nc.u32 	%r171, [%rd11+4];
	shl.b32 	%r172, %r171, 2;
	add.s32 	%r173, %r172, %r507;
	mul.wide.s32 	%rd113, %r173, 8;
	add.s64 	%rd114, %rd3, %rd113;
	ld.global.f64 	%fd219, [%rd114];
	mul.f64 	%fd472, %fd472, %fd219;
	@%p14 bra 	$L__BB0_22;
	ld.global.nc.u32 	%r174, [%rd11+8];
	shl.b32 	%r175, %r174, 2;
	add.s32 	%r176, %r175, %r507;
	mul.wide.s32 	%rd115, %r176, 8;
	add.s64 	%rd116, %rd3, %rd115;
	ld.global.f64 	%fd220, [%rd116];
	mul.f64 	%fd472, %fd472, %fd220;
$L__BB0_22:
	add.f64 	%fd476, %fd476, %fd472;
	add.s32 	%r507, %r507, 1;
	setp.ne.s32 	%p15, %r507, 4;
	@%p15 bra 	$L__BB0_9;
	mov.f64 	%fd475, 0d0000000000000000;
	mov.b32 	%r492, 0;
$L__BB0_24:
	mul.wide.u32 	%rd117, %r492, 8;
	add.s64 	%rd118, %rd7, %rd117;
	ld.global.nc.f64 	%fd445, [%rd118+32];
	mov.b32 	%r495, 0;
	@%p6 bra 	$L__BB0_27;
	mov.b32 	%r493, 0;
$L__BB0_26:
	.pragma "nounroll";
	add.s32 	%r180, %r493, %r7;
	mul.wide.s32 	%rd119, %r180, 4;
	add.s64 	%rd120, %rd1, %rd119;
	ld.global.nc.u32 	%r181, [%rd120];
	shl.b32 	%r182, %r181, 2;
	add.s32 	%r183, %r182, %r492;
	mul.wide.s32 	%rd121, %r183, 8;
	add.s64 	%rd122, %rd3, %rd121;
	ld.global.f64 	%fd223, [%rd122];
	mul.f64 	%fd224, %fd445, %fd223;
	ld.global.nc.u32 	%r184, [%rd120+4];
	shl.b32 	%r185, %r184, 2;
	add.s32 	%r186, %r185, %r492;
	mul.wide.s32 	%rd123, %r186, 8;
	add.s64 	%rd124, %rd3, %rd123;
	ld.global.f64 	%fd225, [%rd124];
	mul.f64 	%fd226, %fd224, %fd225;
	ld.global.nc.u32 	%r187, [%rd120+8];
	shl.b32 	%r188, %r187, 2;
	add.s32 	%r189, %r188, %r492;
	mul.wide.s32 	%rd125, %r189, 8;
	add.s64 	%rd126, %rd3, %rd125;
	ld.global.f64 	%fd227, [%rd126];
	mul.f64 	%fd228, %fd226, %fd227;
	ld.global.nc.u32 	%r190, [%rd120+12];
	shl.b32 	%r191, %r190, 2;
	add.s32 	%r192, %r191, %r492;
	mul.wide.s32 	%rd127, %r192, 8;
	add.s64 	%rd128, %rd3, %rd127;
	ld.global.f64 	%fd229, [%rd128];
	mul.f64 	%fd230, %fd228, %fd229;
	ld.global.nc.u32 	%r193, [%rd120+16];
	shl.b32 	%r194, %r193, 2;
	add.s32 	%r195, %r194, %r492;
	mul.wide.s32 	%rd129, %r195, 8;
	add.s64 	%rd130, %rd3, %rd129;
	ld.global.f64 	%fd231, [%rd130];
	mul.f64 	%fd232, %fd230, %fd231;
	ld.global.nc.u32 	%r196, [%rd120+20];
	shl.b32 	%r197, %r196, 2;
	add.s32 	%r198, %r197, %r492;
	mul.wide.s32 	%rd131, %r198, 8;
	add.s64 	%rd132, %rd3, %rd131;
	ld.global.f64 	%fd233, [%rd132];
	mul.f64 	%fd234, %fd232, %fd233;
	ld.global.nc.u32 	%r199, [%rd120+24];
	shl.b32 	%r200, %r199, 2;
	add.s32 	%r201, %r200, %r492;
	mul.wide.s32 	%rd133, %r201, 8;
	add.s64 	%rd134, %rd3, %rd133;
	ld.global.f64 	%fd235, [%rd134];
	mul.f64 	%fd236, %fd234, %fd235;
	ld.global.nc.u32 	%r202, [%rd120+28];
	shl.b32 	%r203, %r202, 2;
	add.s32 	%r204, %r203, %r492;
	mul.wide.s32 	%rd135, %r204, 8;
	add.s64 	%rd136, %rd3, %rd135;
	ld.global.f64 	%fd237, [%rd136];
	mul.f64 	%fd238, %fd236, %fd237;
	ld.global.nc.u32 	%r205, [%rd120+32];
	shl.b32 	%r206, %r205, 2;
	add.s32 	%r207, %r206, %r492;
	mul.wide.s32 	%rd137, %r207, 8;
	add.s64 	%rd138, %rd3, %rd137;
	ld.global.f64 	%fd239, [%rd138];
	mul.f64 	%fd240, %fd238, %fd239;
	ld.global.nc.u32 	%r208, [%rd120+36];
	shl.b32 	%r209, %r208, 2;
	add.s32 	%r210, %r209, %r492;
	mul.wide.s32 	%rd139, %r210, 8;
	add.s64 	%rd140, %rd3, %rd139;
	ld.global.f64 	%fd241, [%rd140];
	mul.f64 	%fd242, %fd240, %fd241;
	ld.global.nc.u32 	%r211, [%rd120+40];
	shl.b32 	%r212, %r211, 2;
	add.s32 	%r213, %r212, %r492;
	mul.wide.s32 	%rd141, %r213, 8;
	add.s64 	%rd142, %rd3, %rd141;
	ld.global.f64 	%fd243, [%rd142];
	mul.f64 	%fd244, %fd242, %fd243;
	ld.global.nc.u32 	%r214, [%rd120+44];
	shl.b32 	%r215, %r214, 2;
	add.s32 	%r216, %r215, %r492;
	mul.wide.s32 	%rd143, %r216, 8;
	add.s64 	%rd144, %rd3, %rd143;
	ld.global.f64 	%fd245, [%rd144];
	mul.f64 	%fd246, %fd244, %fd245;
	ld.global.nc.u32 	%r217, [%rd120+48];
	shl.b32 	%r218, %r217, 2;
	add.s32 	%r219, %r218, %r492;
	mul.wide.s32 	%rd145, %r219, 8;
	add.s64 	%rd146, %rd3, %rd145;
	ld.global.f64 	%fd247, [%rd146];
	mul.f64 	%fd248, %fd246, %fd247;
	ld.global.nc.u32 	%r220, [%rd120+52];
	shl.b32 	%r221, %r220, 2;
	add.s32 	%r222, %r221, %r492;
	mul.wide.s32 	%rd147, %r222, 8;
	add.s64 	%rd148, %rd3, %rd147;
	ld.global.f64 	%fd249, [%rd148];
	mul.f64 	%fd250, %fd248, %fd249;
	ld.global.nc.u32 	%r223, [%rd120+56];
	shl.b32 	%r224, %r223, 2;
	add.s32 	%r225, %r224, %r492;
	mul.wide.s32 	%rd149, %r225, 8;
	add.s64 	%rd150, %rd3, %rd149;
	ld.global.f64 	%fd251, [%rd150];
	mul.f64 	%fd252, %fd250, %fd251;
	ld.global.nc.u32 	%r226, [%rd120+60];
	shl.b32 	%r227, %r226, 2;
	add.s32 	%r228, %r227, %r492;
	mul.wide.s32 	%rd151, %r228, 8;
	add.s64 	%rd152, %rd3, %rd151;
	ld.global.f64 	%fd253, [%rd152];
	mul.f64 	%fd445, %fd252, %fd253;
	add.s32 	%r493, %r493, 16;
	setp.ne.s32 	%p17, %r493, %r12;
	mov.u32 	%r495, %r12;
	@%p17 bra 	$L__BB0_26;
$L__BB0_27:
	@%p8 bra 	$L__BB0_37;
	setp.lt.u32 	%p19, %r9, 7;
	@%p19 bra 	$L__BB0_30;
	add.s32 	%r229, %r495, %r7;
	mul.wide.s32 	%rd153, %r229, 4;
	add.s64 	%rd154, %rd1, %rd153;
	ld.global.nc.u32 	%r230, [%rd154];
	shl.b32 	%r231, %r230, 2;
	add.s32 	%r232, %r231, %r492;
	mul.wide.s32 	%rd155, %r232, 8;
	add.s64 	%rd156, %rd3, %rd155;
	ld.global.f64 	%fd255, [%rd156];
	mul.f64 	%fd256, %fd445, %fd255;
	ld.global.nc.u32 	%r233, [%rd154+4];
	shl.b32 	%r234, %r233, 2;
	add.s32 	%r235, %r234, %r492;
	mul.wide.s32 	%rd157, %r235, 8;
	add.s64 	%rd158, %rd3, %rd157;
	ld.global.f64 	%fd257, [%rd158];
	mul.f64 	%fd258, %fd256, %fd257;
	ld.global.nc.u32 	%r236, [%rd154+8];
	shl.b32 	%r237, %r236, 2;
	add.s32 	%r238, %r237, %r492;
	mul.wide.s32 	%rd159, %r238, 8;
	add.s64 	%rd160, %rd3, %rd159;
	ld.global.f64 	%fd259, [%rd160];
	mul.f64 	%fd260, %fd258, %fd259;
	ld.global.nc.u32 	%r239, [%rd154+12];
	shl.b32 	%r240, %r239, 2;
	add.s32 	%r241, %r240, %r492;
	mul.wide.s32 	%rd161, %r241, 8;
	add.s64 	%rd162, %rd3, %rd161;
	ld.global.f64 	%fd261, [%rd162];
	mul.f64 	%fd262, %fd260, %fd261;
	ld.global.nc.u32 	%r242, [%rd154+16];
	shl.b32 	%r243, %r242, 2;
	add.s32 	%r244, %r243, %r492;
	mul.wide.s32 	%rd163, %r244, 8;
	add.s64 	%rd164, %rd3, %rd163;
	ld.global.f64 	%fd263, [%rd164];
	mul.f64 	%fd264, %fd262, %fd263;
	ld.global.nc.u32 	%r245, [%rd154+20];
	shl.b32 	%r246, %r245, 2;
	add.s32 	%r247, %r246, %r492;
	mul.wide.s32 	%rd165, %r247, 8;
	add.s64 	%rd166, %rd3, %rd165;
	ld.global.f64 	%fd265, [%rd166];
	mul.f64 	%fd266, %fd264, %fd265;
	ld.global.nc.u32 	%r248, [%rd154+24];
	shl.b32 	%r249, %r248, 2;
	add.s32 	%r250, %r249, %r492;
	mul.wide.s32 	%rd167, %r250, 8;
	add.s64 	%rd168, %rd3, %rd167;
	ld.global.f64 	%fd267, [%rd168];
	mul.f64 	%fd268, %fd266, %fd267;
	ld.global.nc.u32 	%r251, [%rd154+28];
	shl.b32 	%r252, %r251, 2;
	add.s32 	%r253, %r252, %r492;
	mul.wide.s32 	%rd169, %r253, 8;
	add.s64 	%rd170, %rd3, %rd169;
	ld.global.f64 	%fd269, [%rd170];
	mul.f64 	%fd445, %fd268, %fd269;
	add.s32 	%r495, %r495, 8;
$L__BB0_30:
	setp.eq.s32 	%p20, %r10, 0;
	@%p20 bra 	$L__BB0_37;
	setp.lt.u32 	%p21, %r11, 3;
	@%p21 bra 	$L__BB0_33;
	add.s32 	%r254, %r495, %r7;
	mul.wide.s32 	%rd171, %r254, 4;
	add.s64 	%rd172, %rd1, %rd171;
	ld.global.nc.u32 	%r255, [%rd172];
	shl.b32 	%r256, %r255, 2;
	add.s32 	%r257, %r256, %r492;
	mul.wide.s32 	%rd173, %r257, 8;
	add.s64 	%rd174, %rd3, %rd173;
	ld.global.f64 	%fd271, [%rd174];
	mul.f64 	%fd272, %fd445, %fd271;
	ld.global.nc.u32 	%r258, [%rd172+4];
	shl.b32 	%r259, %r258, 2;
	add.s32 	%r260, %r259, %r492;
	mul.wide.s32 	%rd175, %r260, 8;
	add.s64 	%rd176, %rd3, %rd175;
	ld.global.f64 	%fd273, [%rd176];
	mul.f64 	%fd274, %fd272, %fd273;
	ld.global.nc.u32 	%r261, [%rd172+8];
	shl.b32 	%r262, %r261, 2;
	add.s32 	%r263, %r262, %r492;
	mul.wide.s32 	%rd177, %r263, 8;
	add.s64 	%rd178, %rd3, %rd177;
	ld.global.f64 	%fd275, [%rd178];
	mul.f64 	%fd276, %fd274, %fd275;
	ld.global.nc.u32 	%r264, [%rd172+12];
	shl.b32 	%r265, %r264, 2;
	add.s32 	%r266, %r265, %r492;
	mul.wide.s32 	%rd179, %r266, 8;
	add.s64 	%rd180, %rd3, %rd179;
	ld.global.f64 	%fd277, [%rd180];
	mul.f64 	%fd445, %fd276, %fd277;
	add.s32 	%r495, %r495, 4;
$L__BB0_33:
	setp.eq.s32 	%p22, %r13, 0;
	@%p22 bra 	$L__BB0_37;
	setp.eq.s32 	%p23, %r13, 1;
	add.s32 	%r267, %r495, %r7;
	mul.wide.s32 	%rd181, %r267, 4;
	add.s64 	%rd8, %rd1, %rd181;
	ld.global.nc.u32 	%r268, [%rd8];
	shl.b32 	%r269, %r268, 2;
	add.s32 	%r270, %r269, %r492;
	mul.wide.s32 	%rd182, %r270, 8;
	add.s64 	%rd183, %rd3, %rd182;
	ld.global.f64 	%fd278, [%rd183];
	mul.f64 	%fd445, %fd445, %fd278;
	@%p23 bra 	$L__BB0_37;
	setp.eq.s32 	%p24, %r13, 2;
	ld.global.nc.u32 	%r271, [%rd8+4];
	shl.b32 	%r272, %r271, 2;
	add.s32 	%r273, %r272, %r492;
	mul.wide.s32 	%rd184, %r273, 8;
	add.s64 	%rd185, %rd3, %rd184;
	ld.global.f64 	%fd279, [%rd185];
	mul.f64 	%fd445, %fd445, %fd279;
	@%p24 bra 	$L__BB0_37;
	ld.global.nc.u32 	%r274, [%rd8+8];
	shl.b32 	%r275, %r274, 2;
	add.s32 	%r276, %r275, %r492;
	mul.wide.s32 	%rd186, %r276, 8;
	add.s64 	%rd187, %rd3, %rd186;
	ld.global.f64 	%fd280, [%rd187];
	mul.f64 	%fd445, %fd445, %fd280;
$L__BB0_37:
	add.f64 	%fd475, %fd475, %fd445;
	add.s32 	%r492, %r492, 1;
	setp.ne.s32 	%p25, %r492, 4;
	@%p25 bra 	$L__BB0_24;
	mov.f64 	%fd474, 0d0000000000000000;
	mov.b32 	%r497, 0;
$L__BB0_39:
	mul.wide.u32 	%rd188, %r497, 8;
	add.s64 	%rd189, %rd7, %rd188;
	ld.global.nc.f64 	%fd454, [%rd189+64];
	mov.b32 	%r500, 0;
	@%p6 bra 	$L__BB0_42;
	mov.b32 	%r498, 0;
$L__BB0_41:
	.pragma "nounroll";
	add.s32 	%r280, %r498, %r7;
	mul.wide.s32 	%rd190, %r280, 4;
	add.s64 	%rd191, %rd1, %rd190;
	ld.global.nc.u32 	%r281, [%rd191];
	shl.b32 	%r282, %r281, 2;
	add.s32 	%r283, %r282, %r497;
	mul.wide.s32 	%rd192, %r283, 8;
	add.s64 	%rd193, %rd3, %rd192;
	ld.global.f64 	%fd283, [%rd193];
	mul.f64 	%fd284, %fd454, %fd283;
	ld.global.nc.u32 	%r284, [%rd191+4];
	shl.b32 	%r285, %r284, 2;
	add.s32 	%r286, %r285, %r497;
	mul.wide.s32 	%rd194, %r286, 8;
	add.s64 	%rd195, %rd3, %rd194;
	ld.global.f64 	%fd285, [%rd195];
	mul.f64 	%fd286, %fd284, %fd285;
	ld.global.nc.u32 	%r287, [%rd191+8];
	shl.b32 	%r288, %r287, 2;
	add.s32 	%r289, %r288, %r497;
	mul.wide.s32 	%rd196, %r289, 8;
	add.s64 	%rd197, %rd3, %rd196;
	ld.global.f64 	%fd287, [%rd197];
	mul.f64 	%fd288, %fd286, %fd287;
	ld.global.nc.u32 	%r290, [%rd191+12];
	shl.b32 	%r291, %r290, 2;
	add.s32 	%r292, %r291, %r497;
	mul.wide.s32 	%rd198, %r292, 8;
	add.s64 	%rd199, %rd3, %rd198;
	ld.global.f64 	%fd289, [%rd199];
	mul.f64 	%fd290, %fd288, %fd289;
	ld.global.nc.u32 	%r293, [%rd191+16];
	shl.b32 	%r294, %r293, 2;
	add.s32 	%r295, %r294, %r497;
	mul.wide.s32 	%rd200, %r295, 8;
	add.s64 	%rd201, %rd3, %rd200;
	ld.global.f64 	%fd291, [%rd201];
	mul.f64 	%fd292, %fd290, %fd291;
	ld.global.nc.u32 	%r296, [%rd191+20];
	shl.b32 	%r297, %r296, 2;
	add.s32 	%r298, %r297, %r497;
	mul.wide.s32 	%rd202, %r298, 8;
	add.s64 	%rd203, %rd3, %rd202;
	ld.global.f64 	%fd293, [%rd203];
	mul.f64 	%fd294, %fd292, %fd293;
	ld.global.nc.u32 	%r299, [%rd191+24];
	shl.b32 	%r300, %r299, 2;
	add.s32 	%r301, %r300, %r497;
	mul.wide.s32 	%rd204, %r301, 8;
	add.s64 	%rd205, %rd3, %rd204;
	ld.global.f64 	%fd295, [%rd205];
	mul.f64 	%fd296, %fd294, %fd295;
	ld.global.nc.u32 	%r302, [%rd191+28];
	shl.b32 	%r303, %r302, 2;
	add.s32 	%r304, %r303, %r497;
	mul.wide.s32 	%rd206, %r304, 8;
	add.s64 	%rd207, %rd3, %rd206;
	ld.global.f64 	%fd297, [%rd207];
	mul.f64 	%fd298, %fd296, %fd297;
	ld.global.nc.u32 	%r305, [%rd191+32];
	shl.b32 	%r306, %r305, 2;
	add.s32 	%r307, %r306, %r497;
	mul.wide.s32 	%rd208, %r307, 8;
	add.s64 	%rd209, %rd3, %rd208;
	ld.global.f64 	%fd299, [%rd209];
	mul.f64 	%fd300, %fd298, %fd299;
	ld.global.nc.u32 	%r308, [%rd191+36];
	shl.b32 	%r309, %r308, 2;
	add.s32 	%r310, %r309, %r497;
	mul.wide.s32 	%rd210, %r310, 8;
	add.s64 	%rd211, %rd3, %rd210;
	ld.global.f64 	%fd301, [%rd211];
	mul.f64 	%fd302, %fd300, %fd301;
	ld.global.nc.u32 	%r311, [%rd191+40];
	shl.b32 	%r312, %r311, 2;
	add.s32 	%r313, %r312, %r497;
	mul.wide.s32 	%rd212, %r313, 8;
	add.s64 	%rd213, %rd3, %rd212;
	ld.global.f64 	%fd303, [%rd213];
	mul.f64 	%fd304, %fd302, %fd303;
	ld.global.nc.u32 	%r314, [%rd191+44];
	shl.b32 	%r315, %r314, 2;
	add.s32 	%r316, %r315, %r497;
	mul.wide.s32 	%rd214, %r316, 8;
	add.s64 	%rd215, %rd3, %rd214;
	ld.global.f64 	%fd305, [%rd215];
	mul.f64 	%fd306, %fd304, %fd305;
	ld.global.nc.u32 	%r317, [%rd191+48];
	shl.b32 	%r318, %r317, 2;
	add.s32 	%r319, %r318, %r497;
	mul.wide.s32 	%rd216, %r319, 8;
	add.s64 	%rd217, %rd3, %rd216;
	ld.global.f64 	%fd307, [%rd217];
	mul.f64 	%fd308, %fd306, %fd307;
	ld.global.nc.u32 	%r320, [%rd191+52];
	shl.b32 	%r321, %r320, 2;
	add.s32 	%r322, %r321, %r497;
	mul.wide.s32 	%rd218, %r322, 8;
	add.s64 	%rd219, %rd3, %rd218;
	ld.global.f64 	%fd309, [%rd219];
	mul.f64 	%fd310, %fd308, %fd309;
	ld.global.nc.u32 	%r323, [%rd191+56];
	shl.b32 	%r324, %r323, 2;
	add.s32 	%r325, %r324, %r497;
	mul.wide.s32 	%rd220, %r325, 8;
	add.s64 	%rd221, %rd3, %rd220;
	ld.global.f64 	%fd311, [%rd221];
	mul.f64 	%fd312, %fd310, %fd311;
	ld.global.nc.u32 	%r326, [%rd191+60];
	shl.b32 	%r327, %r326, 2;
	add.s32 	%r328, %r327, %r497;
	mul.wide.s32 	%rd222, %r328, 8;
	add.s64 	%rd223, %rd3, %rd222;
	ld.global.f64 	%fd313, [%rd223];
	mul.f64 	%fd454, %fd312, %fd313;
	add.s32 	%r498, %r498, 16;
	setp.ne.s32 	%p27, %r498, %r12;
	mov.u32 	%r500, %r12;
	@%p27 bra 	$L__BB0_41;
$L__BB0_42:
	@%p8 bra 	$L__BB0_52;
	setp.lt.u32 	%p29, %r9, 7;
	@%p29 bra 	$L__BB0_45;
	add.s32 	%r329, %r500, %r7;
	mul.wide.s32 	%rd224, %r329, 4;
	add.s64 	%rd225, %rd1, %rd224;
	ld.global.nc.u32 	%r330, [%rd225];
	shl.b32 	%r331, %r330, 2;
	add.s32 	%r332, %r331, %r497;
	mul.wide.s32 	%rd226, %r332, 8;
	add.s64 	%rd227, %rd3, %rd226;
	ld.global.f64 	%fd315, [%rd227];
	mul.f64 	%fd316, %fd454, %fd315;
	ld.global.nc.u32 	%r333, [%rd225+4];
	shl.b32 	%r334, %r333, 2;
	add.s32 	%r335, %r334, %r497;
	mul.wide.s32 	%rd228, %r335, 8;
	add.s64 	%rd229, %rd3, %rd228;
	ld.global.f64 	%fd317, [%rd229];
	mul.f64 	%fd318, %fd316, %fd317;
	ld.global.nc.u32 	%r336, [%rd225+8];
	shl.b32 	%r337, %r336, 2;
	add.s32 	%r338, %r337, %r497;
	mul.wide.s32 	%rd230, %r338, 8;
	add.s64 	%rd231, %rd3, %rd230;
	ld.global.f64 	%fd319, [%rd231];
	mul.f64 	%fd320, %fd318, %fd319;
	ld.global.nc.u32 	%r339, [%rd225+12];
	shl.b32 	%r340, %r339, 2;
	add.s32 	%r341, %r340, %r497;
	mul.wide.s32 	%rd232, %r341, 8;
	add.s64 	%rd233, %rd3, %rd232;
	ld.global.f64 	%fd321, [%rd233];
	mul.f64 	%fd322, %fd320, %fd321;
	ld.global.nc.u32 	%r342, [%rd225+16];
	shl.b32 	%r343, %r342, 2;
	add.s32 	%r344, %r343, %r497;
	mul.wide.s32 	%rd234, %r344, 8;
	add.s64 	%rd235, %rd3, %rd234;
	ld.global.f64 	%fd323, [%rd235];
	mul.f64 	%fd324, %fd322, %fd323;
	ld.global.nc.u32 	%r345, [%rd225+20];
	shl.b32 	%r346, %r345, 2;
	add.s32 	%r347, %r346, %r497;
	mul.wide.s32 	%rd236, %r347, 8;
	add.s64 	%rd237, %rd3, %rd236;
	ld.global.f64 	%fd325, [%rd237];
	mul.f64 	%fd326, %fd324, %fd325;
	ld.global.nc.u32 	%r348, [%rd225+24];
	shl.b32 	%r349, %r348, 2;
	add.s32 	%r350, %r349, %r497;
	mul.wide.s32 	%rd238, %r350, 8;
	add.s64 	%rd239, %rd3, %rd238;
	ld.global.f64 	%fd327, [%rd239];
	mul.f64 	%fd328, %fd326, %fd327;
	ld.global.nc.u32 	%r351, [%rd225+28];
	shl.b32 	%r352, %r351, 2;
	add.s32 	%r353, %r352, %r497;
	mul.wide.s32 	%rd240, %r353, 8;
	add.s64 	%rd241, %rd3, %rd240;
	ld.global.f64 	%fd329, [%rd241];
	mul.f64 	%fd454, %fd328, %fd329;
	add.s32 	%r500, %r500, 8;
$L__BB0_45:
	setp.eq.s32 	%p30, %r10, 0;
	@%p30 bra 	$L__BB0_52;
	setp.lt.u32 	%p31, %r11, 3;
	@%p31 bra 	$L__BB0_48;
	add.s32 	%r354, %r500, %r7;
	mul.wide.s32 	%rd242, %r354, 4;
	add.s64 	%rd243, %rd1, %rd242;
	ld.global.nc.u32 	%r355, [%rd243];
	shl.b32 	%r356, %r355, 2;
	add.s32 	%r357, %r356, %r497;
	mul.wide.s32 	%rd244, %r357, 8;
	add.s64 	%rd245, %rd3, %rd244;
	ld.global.f64 	%fd331, [%rd245];
	mul.f64 	%fd332, %fd454, %fd331;
	ld.global.nc.u32 	%r358, [%rd243+4];
	shl.b32 	%r359, %r358, 2;
	add.s32 	%r360, %r359, %r497;
	mul.wide.s32 	%rd246, %r360, 8;
	add.s64 	%rd247, %rd3, %rd246;
	ld.global.f64 	%fd333, [%rd247];
	mul.f64 	%fd334, %fd332, %fd333;
	ld.global.nc.u32 	%r361, [%rd243+8];
	shl.b32 	%r362, %r361, 2;
	add.s32 	%r363, %r362, %r497;
	mul.wide.s32 	%rd248, %r363, 8;
	add.s64 	%rd249, %rd3, %rd248;
	ld.global.f64 	%fd335, [%rd249];
	mul.f64 	%fd336, %fd334, %fd335;
	ld.global.nc.u32 	%r364, [%rd243+12];
	shl.b32 	%r365, %r364, 2;
	add.s32 	%r366, %r365, %r497;
	mul.wide.s32 	%rd250, %r366, 8;
	add.s64 	%rd251, %rd3, %rd250;
	ld.global.f64 	%fd337, [%rd251];
	mul.f64 	%fd454, %fd336, %fd337;
	add.s32 	%r500, %r500, 4;
$L__BB0_48:
	setp.eq.s32 	%p32, %r13, 0;
	@%p32 bra 	$L__BB0_52;
	setp.eq.s32 	%p33, %r13, 1;
	add.s32 	%r367, %r500, %r7;
	mul.wide.s32 	%rd252, %r367, 4;
	add.s64 	%rd9, %rd1, %rd252;
	ld.global.nc.u32 	%r368, [%rd9];
	shl.b32 	%r369, %r368, 2;
	add.s32 	%r370, %r369, %r497;
	mul.wide.s32 	%rd253, %r370, 8;
	add.s64 	%rd254, %rd3, %rd253;
	ld.global.f64 	%fd338, [%rd254];
	mul.f64 	%fd454, %fd454, %fd338;
	@%p33 bra 	$L__BB0_52;
	setp.eq.s32 	%p34, %r13, 2;
	ld.global.nc.u32 	%r371, [%rd9+4];
	shl.b32 	%r372, %r371, 2;
	add.s32 	%r373, %r372, %r497;
	mul.wide.s32 	%rd255, %r373, 8;
	add.s64 	%rd256, %rd3, %rd255;
	ld.global.f64 	%fd339, [%rd256];
	mul.f64 	%fd454, %fd454, %fd339;
	@%p34 bra 	$L__BB0_52;
	ld.global.nc.u32 	%r374, [%rd9+8];
	shl.b32 	%r375, %r374, 2;
	add.s32 	%r376, %r375, %r497;
	mul.wide.s32 	%rd257, %r376, 8;
	add.s64 	%rd258, %rd3, %rd257;
	ld.global.f64 	%fd340, [%rd258];
	mul.f64 	%fd454, %fd454, %fd340;
$L__BB0_52:
	add.f64 	%fd474, %fd474, %fd454;
	add.s32 	%r497, %r497, 1;
	setp.ne.s32 	%p35, %r497, 4;
	@%p35 bra 	$L__BB0_39;
	mov.f64 	%fd473, 0d0000000000000000;
	mov.b32 	%r502, 0;
$L__BB0_54:
	mul.wide.u32 	%rd259, %r502, 8;
	add.s64 	%rd260, %rd7, %rd259;
	ld.global.nc.f64 	%fd463, [%rd260+96];
	mov.b32 	%r505, 0;
	@%p6 bra 	$L__BB0_57;
	mov.b32 	%r503, 0;
$L__BB0_56:
	.pragma "nounroll";
	add.s32 	%r380, %r503, %r7;
	mul.wide.s32 	%rd261, %r380, 4;
	add.s64 	%rd262, %rd1, %rd261;
	ld.global.nc.u32 	%r381, [%rd262];
	shl.b32 	%r382, %r381, 2;
	add.s32 	%r383, %r382, %r502;
	mul.wide.s32 	%rd263, %r383, 8;
	add.s64 	%rd264, %rd3, %rd263;
	ld.global.f64 	%fd343, [%rd264];
	mul.f64 	%fd344, %fd463, %fd343;
	ld.global.nc.u32 	%r384, [%rd262+4];
	shl.b32 	%r385, %r384, 2;
	add.s32 	%r386, %r385, %r502;
	mul.wide.s32 	%rd265, %r386, 8;
	add.s64 	%rd266, %rd3, %rd265;
	ld.global.f64 	%fd345, [%rd266];
	mul.f64 	%fd346, %fd344, %fd345;
	ld.global.nc.u32 	%r387, [%rd262+8];
	shl.b32 	%r388, %r387, 2;
	add.s32 	%r389, %r388, %r502;
	mul.wide.s32 	%rd267, %r389, 8;
	add.s64 	%rd268, %rd3, %rd267;
	ld.global.f64 	%fd347, [%rd268];
	mul.f64 	%fd348, %fd346, %fd347;
	ld.global.nc.u32 	%r390, [%rd262+12];
	shl.b32 	%r391, %r390, 2;
	add.s32 	%r392, %r391, %r502;
	mul.wide.s32 	%rd269, %r392, 8;
	add.s64 	%rd270, %rd3, %rd269;
	ld.global.f64 	%fd349, [%rd270];
	mul.f64 	%fd350, %fd348, %fd349;
	ld.global.nc.u32 	%r393, [%rd262+16];
	shl.b32 	%r394, %r393, 2;
	add.s32 	%r395, %r394, %r502;
	mul.wide.s32 	%rd271, %r395, 8;
	add.s64 	%rd272, %rd3, %rd271;
	ld.global.f64 	%fd351, [%rd272];
	mul.f64 	%fd352, %fd350, %fd351;
	ld.global.nc.u32 	%r396, [%rd262+20];
	shl.b32 	%r397, %r396, 2;
	add.s32 	%r398, %r397, %r502;
	mul.wide.s32 	%rd273, %r398, 8;
	add.s64 	%rd274, %rd3, %rd273;
	ld.global.f64 	%fd353, [%rd274];
	mul.f64 	%fd354, %fd352, %fd353;
	ld.global.nc.u32 	%r399, [%rd262+24];
	shl.b32 	%r400, %r399, 2;
	add.s32 	%r401, %r400, %r502;
	mul.wide.s32 	%rd275, %r401, 8;
	add.s64 	%rd276, %rd3, %rd275;
	ld.global.f64 	%fd355, [%rd276];
	mul.f64 	%fd356, %fd354, %fd355;
	ld.global.nc.u32 	%r402, [%rd262+28];
	shl.b32 	%r403, %r402, 2;
	add.s32 	%r404, %r403, %r502;
	mul.wide.s32 	%rd277, %r404, 8;
	add.s64 	%rd278, %rd3, %rd277;
	ld.global.f64 	%fd357, [%rd278];
	mul.f64 	%fd358, %fd356, %fd357;
	ld.global.nc.u32 	%r405, [%rd262+32];
	shl.b32 	%r406, %r405, 2;
	add.s32 	%r407, %r406, %r502;
	mul.wide.s32 	%rd279, %r407, 8;
	add.s64 	%rd280, %rd3, %rd279;
	ld.global.f64 	%fd359, [%rd280];
	mul.f64 	%fd360, %fd358, %fd359;
	ld.global.nc.u32 	%r408, [%rd262+36];
	shl.b32 	%r409, %r408, 2;
	add.s32 	%r410, %r409, %r502;
	mul.wide.s32 	%rd281, %r410, 8;
	add.s64 	%rd282, %rd3, %rd281;
	ld.global.f64 	%fd361, [%rd282];
	mul.f64 	%fd362, %fd360, %fd361;
	ld.global.nc.u32 	%r411, [%rd262+40];
	shl.b32 	%r412, %r411, 2;
	add.s32 	%r413, %r412, %r502;
	mul.wide.s32 	%rd283, %r413, 8;
	add.s64 	%rd284, %rd3, %rd283;
	ld.global.f64 	%fd363, [%rd284];
	mul.f64 	%fd364, %fd362, %fd363;
	ld.global.nc.u32 	%r414, [%rd262+44];
	shl.b32 	%r415, %r414, 2;
	add.s32 	%r416, %r415, %r502;
	mul.wide.s32 	%rd285, %r416, 8;
	add.s64 	%rd286, %rd3, %rd285;
	ld.global.f64 	%fd365, [%rd286];
	mul.f64 	%fd366, %fd364, %fd365;
	ld.global.nc.u32 	%r417, [%rd262+48];
	shl.b32 	%r418, %r417, 2;
	add.s32 	%r419, %r418, %r502;
	mul.wide.s32 	%rd287, %r419, 8;
	add.s64 	%rd288, %rd3, %rd287;
	ld.global.f64 	%fd367, [%rd288];
	mul.f64 	%fd368, %fd366, %fd367;
	ld.global.nc.u32 	%r420, [%rd262+52];
	shl.b32 	%r421, %r420, 2;
	add.s32 	%r422, %r421, %r502;
	mul.wide.s32 	%rd289, %r422, 8;
	add.s64 	%rd290, %rd3, %rd289;
	ld.global.f64 	%fd369, [%rd290];
	mul.f64 	%fd370, %fd368, %fd369;
	ld.global.nc.u32 	%r423, [%rd262+56];
	shl.b32 	%r424, %r423, 2;
	add.s32 	%r425, %r424, %r502;
	mul.wide.s32 	%rd291, %r425, 8;
	add.s64 	%rd292, %rd3, %rd291;
	ld.global.f64 	%fd371, [%rd292];
	mul.f64 	%fd372, %fd370, %fd371;
	ld.global.nc.u32 	%r426, [%rd262+60];
	shl.b32 	%r427, %r426, 2;
	add.s32 	%r428, %r427, %r502;
	mul.wide.s32 	%rd293, %r428, 8;
	add.s64 	%rd294, %rd3, %rd293;
	ld.global.f64 	%fd373, [%rd294];
	mul.f64 	%fd463, %fd372, %fd373;
	add.s32 	%r503, %r503, 16;
	setp.ne.s32 	%p37, %r503, %r12;
	mov.u32 	%r505, %r12;
	@%p37 bra 	$L__BB0_56;
$L__BB0_57:
	@%p8 bra 	$L__BB0_67;
	setp.lt.u32 	%p39, %r9, 7;
	@%p39 bra 	$L__BB0_60;
	add.s32 	%r429, %r505, %r7;
	mul.wide.s32 	%rd295, %r429, 4;
	add.s64 	%rd296, %rd1, %rd295;
	ld.global.nc.u32 	%r430, [%rd296];
	shl.b32 	%r431, %r430, 2;
	add.s32 	%r432, %r431, %r502;
	mul.wide.s32 	%rd297, %r432, 8;
	add.s64 	%rd298, %rd3, %rd297;
	ld.global.f64 	%fd375, [%rd298];
	mul.f64 	%fd376, %fd463, %fd375;
	ld.global.nc.u32 	%r433, [%rd296+4];
	shl.b32 	%r434, %r433, 2;
	add.s32 	%r435, %r434, %r502;
	mul.wide.s32 	%rd299, %r435, 8;
	add.s64 	%rd300, %rd3, %rd299;
	ld.global.f64 	%fd377, [%rd300];
	mul.f64 	%fd378, %fd376, %fd377;
	ld.global.nc.u32 	%r436, [%rd296+8];
	shl.b32 	%r437, %r436, 2;
	add.s32 	%r438, %r437, %r502;
	mul.wide.s32 	%rd301, %r438, 8;
	add.s64 	%rd302, %rd3, %rd301;
	ld.global.f64 	%fd379, [%rd302];
	mul.f64 	%fd380, %fd378, %fd379;
	ld.global.nc.u32 	%r439, [%rd296+12];
	shl.b32 	%r440, %r439, 2;
	add.s32 	%r441, %r440, %r502;
	mul.wide.s32 	%rd303, %r441, 8;
	add.s64 	%rd304, %rd3, %rd303;
	ld.global.f64 	%fd381, [%rd304];
	mul.f64 	%fd382, %fd380, %fd381;
	ld.global.nc.u32 	%r442, [%rd296+16];
	shl.b32 	%r443, %r442, 2;
	add.s32 	%r444, %r443, %r502;
	mul.wide.s32 	%rd305, %r444, 8;
	add.s64 	%rd306, %rd3, %rd305;
	ld.global.f64 	%fd383, [%rd306];
	mul.f64 	%fd384, %fd382, %fd383;
	ld.global.nc.u32 	%r445, [%rd296+20];
	shl.b32 	%r446, %r445, 2;
	add.s32 	%r447, %r446, %r502;
	mul.wide.s32 	%rd307, %r447, 8;
	add.s64 	%rd308, %rd3, %rd307;
	ld.global.f64 	%fd385, [%rd308];
	mul.f64 	%fd386, %fd384, %fd385;
	ld.global.nc.u32 	%r448, [%rd296+24];
	shl.b32 	%r449, %r448, 2;
	add.s32 	%r450, %r449, %r502;
	mul.wide.s32 	%rd309, %r450, 8;
	add.s64 	%rd310, %rd3, %rd309;
	ld.global.f64 	%fd387, [%rd310];
	mul.f64 	%fd388, %fd386, %fd387;
	ld.global.nc.u32 	%r451, [%rd296+28];
	shl.b32 	%r452, %r451, 2;
	add.s32 	%r453, %r452, %r502;
	mul.wide.s32 	%rd311, %r453, 8;
	add.s64 	%rd312, %rd3, %rd311;
	ld.global.f64 	%fd389, [%rd312];
	mul.f64 	%fd463, %fd388, %fd389;
	add.s32 	%r505, %r505, 8;
$L__BB0_60:
	setp.eq.s32 	%p40, %r10, 0;
	@%p40 bra 	$L__BB0_67;
	setp.lt.u32 	%p41, %r11, 3;
	@%p41 bra 	$L__BB0_63;
	add.s32 	%r454, %r505, %r7;
	mul.wide.s32 	%rd313, %r454, 4;
	add.s64 	%rd314, %rd1, %rd313;
	ld.global.nc.u32 	%r455, [%rd314];
	shl.b32 	%r456, %r455, 2;
	add.s32 	%r457, %r456, %r502;
	mul.wide.s32 	%rd315, %r457, 8;
	add.s64 	%rd316, %rd3, %rd315;
	ld.global.f64 	%fd391, [%rd316];
	mul.f64 	%fd392, %fd463, %fd391;
	ld.global.nc.u32 	%r458, [%rd314+4];
	shl.b32 	%r459, %r458, 2;
	add.s32 	%r460, %r459, %r502;
	mul.wide.s32 	%rd317, %r460, 8;
	add.s64 	%rd318, %rd3, %rd317;
	ld.global.f64 	%fd393, [%rd318];
	mul.f64 	%fd394, %fd392, %fd393;
	ld.global.nc.u32 	%r461, [%rd314+8];
	shl.b32 	%r462, %r461, 2;
	add.s32 	%r463, %r462, %r502;
	mul.wide.s32 	%rd319, %r463, 8;
	add.s64 	%rd320, %rd3, %rd319;
	ld.global.f64 	%fd395, [%rd320];
	mul.f64 	%fd396, %fd394, %fd395;
	ld.global.nc.u32 	%r464, [%rd314+12];
	shl.b32 	%r465, %r464, 2;
	add.s32 	%r466, %r465, %r502;
	mul.wide.s32 	%rd321, %r466, 8;
	add.s64 	%rd322, %rd3, %rd321;
	ld.global.f64 	%fd397, [%rd322];
	mul.f64 	%fd463, %fd396, %fd397;
	add.s32 	%r505, %r505, 4;
$L__BB0_63:
	setp.eq.s32 	%p42, %r13, 0;
	@%p42 bra 	$L__BB0_67;
	setp.eq.s32 	%p43, %r13, 1;
	add.s32 	%r467, %r505, %r7;
	mul.wide.s32 	%rd323, %r467, 4;
	add.s64 	%rd10, %rd1, %rd323;
	ld.global.nc.u32 	%r468, [%rd10];
	shl.b32 	%r469, %r468, 2;
	add.s32 	%r470, %r469, %r502;
	mul.wide.s32 	%rd324, %r470, 8;
	add.s64 	%rd325, %rd3, %rd324;
	ld.global.f64 	%fd398, [%rd325];
	mul.f64 	%fd463, %fd463, %fd398;
	@%p43 bra 	$L__BB0_67;
	setp.eq.s32 	%p44, %r13, 2;
	ld.global.nc.u32 	%r471, [%rd10+4];
	shl.b32 	%r472, %r471, 2;
	add.s32 	%r473, %r472, %r502;
	mul.wide.s32 	%rd326, %r473, 8;
	add.s64 	%rd327, %rd3, %rd326;
	ld.global.f64 	%fd399, [%rd327];
	mul.f64 	%fd463, %fd463, %fd399;
	@%p44 bra 	$L__BB0_67;
	ld.global.nc.u32 	%r474, [%rd10+8];
	shl.b32 	%r475, %r474, 2;
	add.s32 	%r476, %r475, %r502;
	mul.wide.s32 	%rd328, %r476, 8;
	add.s64 	%rd329, %rd3, %rd328;
	ld.global.f64 	%fd400, [%rd329];
	mul.f64 	%fd463, %fd463, %fd400;
$L__BB0_67:
	add.f64 	%fd473, %fd473, %fd463;
	add.s32 	%r502, %r502, 1;
	setp.eq.s32 	%p45, %r502, 4;
	@%p45 bra 	$L__BB0_69;
	bra.uni 	$L__BB0_54;
$L__BB0_68:
	ld.global.nc.f64 	%fd133, [%rd7];
	add.f64 	%fd134, %fd133, 0d0000000000000000;
	ld.global.nc.f64 	%fd135, [%rd7+8];
	add.f64 	%fd136, %fd134, %fd135;
	ld.global.nc.f64 	%fd137, [%rd7+16];
	add.f64 	%fd138, %fd136, %fd137;
	ld.global.nc.f64 	%fd139, [%rd7+24];
	add.f64 	%fd476, %fd138, %fd139;
	ld.global.nc.f64 	%fd140, [%rd7+32];
	add.f64 	%fd141, %fd140, 0d0000000000000000;
	ld.global.nc.f64 	%fd142, [%rd7+40];
	add.f64 	%fd143, %fd141, %fd142;
	ld.global.nc.f64 	%fd144, [%rd7+48];
	add.f64 	%fd145, %fd143, %fd144;
	ld.global.nc.f64 	%fd146, [%rd7+56];
	add.f64 	%fd475, %fd145, %fd146;
	ld.global.nc.f64 	%fd147, [%rd7+64];
	add.f64 	%fd148, %fd147, 0d0000000000000000;
	ld.global.nc.f64 	%fd149, [%rd7+72];
	add.f64 	%fd150, %fd148, %fd149;
	ld.global.nc.f64 	%fd151, [%rd7+80];
	add.f64 	%fd152, %fd150, %fd151;
	ld.global.nc.f64 	%fd153, [%rd7+88];
	add.f64 	%fd474, %fd152, %fd153;
	ld.global.nc.f64 	%fd154, [%rd7+96];
	add.f64 	%fd155, %fd154, 0d0000000000000000;
	ld.global.nc.f64 	%fd156, [%rd7+104];
	add.f64 	%fd157, %fd155, %fd156;
	ld.global.nc.f64 	%fd158, [%rd7+112];
	add.f64 	%fd159, %fd157, %fd158;
	ld.global.nc.f64 	%fd160, [%rd7+120];
	add.f64 	%fd473, %fd159, %fd160;
$L__BB0_69:
	max.f64 	%fd401, %fd476, %fd475;
	max.f64 	%fd402, %fd474, %fd473;
	max.f64 	%fd87, %fd401, %fd402;
	setp.leu.f64 	%p46, %fd87, 0d0000000000000000;
	setp.eq.f64 	%p47, %fd87, 0d3FF0000000000000;
	or.pred  	%p48, %p46, %p47;
	@%p48 bra 	$L__BB0_78;
	{
	.reg .b32 %temp; 
	mov.b64 	{%temp, %r513}, %fd87;
	}
	{
	.reg .b32 %temp; 
	mov.b64 	{%r514, %temp}, %fd87;
	}
	setp.gt.s32 	%p49, %r513, 1048575;
	mov.b32 	%r515, -1023;
	mov.f64 	%fd477, %fd87;
	@%p49 bra 	$L__BB0_72;
	mul.f64 	%fd477, %fd87, 0d4350000000000000;
	{
	.reg .b32 %temp; 
	mov.b64 	{%temp, %r513}, %fd477;
	}
	{
	.reg .b32 %temp; 
	mov.b64 	{%r514, %temp}, %fd477;
	}
	mov.b32 	%r515, -1077;
$L__BB0_72:
	add.s32 	%r479, %r513, -1;
	setp.gt.u32 	%p50, %r479, 2146435070;
	@%p50 bra 	$L__BB0_76;
	shr.u32 	%r482, %r513, 20;
	add.s32 	%r516, %r515, %r482;
	and.b32  	%r483, %r513, 1048575;
	or.b32  	%r484, %r483, 1072693248;
	mov.b64 	%fd478, {%r514, %r484};
	setp.lt.u32 	%p52, %r484, 1073127583;
	@%p52 bra 	$L__BB0_75;
	{
	.reg .b32 %temp; 
	mov.b64 	{%r485, %temp}, %fd478;
	}
	{
	.reg .b32 %temp; 
	mov.b64 	{%temp, %r486}, %fd478;
	}
	add.s32 	%r487, %r486, -1048576;
	mov.b64 	%fd478, {%r485, %r487};
	add.s32 	%r516, %r516, 1;
$L__BB0_75:
	add.f64 	%fd404, %fd478, 0dBFF0000000000000;
	add.f64 	%fd405, %fd478, 0d3FF0000000000000;
	rcp.approx.ftz.f64 	%fd406, %fd405;
	neg.f64 	%fd407, %fd405;
	fma.rn.f64 	%fd408, %fd407, %fd406, 0d3FF0000000000000;
	fma.rn.f64 	%fd409, %fd408, %fd408, %fd408;
	fma.rn.f64 	%fd410, %fd409, %fd406, %fd406;
	mul.f64 	%fd411, %fd404, %fd410;
	fma.rn.f64 	%fd412, %fd404, %fd410, %fd411;
	mul.f64 	%fd413, %fd412, %fd412;
	fma.rn.f64 	%fd414, %fd413, 0d3EB1380B3AE80F1E, 0d3ED0EE258B7A8B04;
	fma.rn.f64 	%fd415, %fd414, %fd413, 0d3EF3B2669F02676F;
	fma.rn.f64 	%fd416, %fd415, %fd413, 0d3F1745CBA9AB0956;
	fma.rn.f64 	%fd417, %fd416, %fd413, 0d3F3C71C72D1B5154;
	fma.rn.f64 	%fd418, %fd417, %fd413, 0d3F624924923BE72D;
	fma.rn.f64 	%fd419, %fd418, %fd413, 0d3F8999999999A3C4;
	fma.rn.f64 	%fd420, %fd419, %fd413, 0d3FB5555555555554;
	sub.f64 	%fd421, %fd404, %fd412;
	add.f64 	%fd422, %fd421, %fd421;
	neg.f64 	%fd423, %fd412;
	fma.rn.f64 	%fd424, %fd423, %fd404, %fd422;
	mul.f64 	%fd425, %fd410, %fd424;
	mul.f64 	%fd426, %fd413, %fd420;
	fma.rn.f64 	%fd427, %fd426, %fd412, %fd425;
	xor.b32  	%r488, %r516, -2147483648;
	mov.b32 	%r489, 1127219200;
	mov.b64 	%fd428, {%r488, %r489};
	sub.f64 	%fd429, %fd428, %fd1;
	fma.rn.f64 	%fd430, %fd429, 0d3FE62E42FEFA39EF, %fd412;
	fma.rn.f64 	%fd431, %fd429, 0dBFE62E42FEFA39EF, %fd430;
	sub.f64 	%fd432, %fd431, %fd412;
	sub.f64 	%fd433, %fd427, %fd432;
	fma.rn.f64 	%fd434, %fd429, 0d3C7ABC9E3B39803F, %fd433;
	add.f64 	%fd479, %fd430, %fd434;
	bra.uni 	$L__BB0_77;
$L__BB0_76:
	fma.rn.f64 	%fd403, %fd477, 0d7FF0000000000000, 0d7FF0000000000000;
	{
	.reg .b32 %temp; 
	mov.b64 	{%temp, %r480}, %fd477;
	}
	and.b32  	%r481, %r480, 2147483647;
	setp.eq.s32 	%p51, %r481, 0;
	selp.f64 	%fd479, 0dFFF0000000000000, %fd403, %p51;
$L__BB0_77:
	rcp.rn.f64 	%fd435, %fd87;
	add.f64 	%fd484, %fd484, %fd479;
	mul.f64 	%fd473, %fd435, %fd473;
	mul.f64 	%fd474, %fd435, %fd474;
	mul.f64 	%fd475, %fd435, %fd475;
	mul.f64 	%fd476, %fd435, %fd476;
$L__BB0_78:
	shl.b32 	%r490, %r4, 2;
	mul.wide.s32 	%rd330, %r490, 8;
	add.s64 	%rd331, %rd3, %rd330;
	st.global.f64 	[%rd331], %fd476;
	st.global.f64 	[%rd331+8], %fd475;
	st.global.f64 	[%rd331+16], %fd474;
	st.global.f64 	[%rd331+24], %fd473;
	add.s32 	%r491, %r491, 1;
	setp.ne.s32 	%p53, %r491, %r64;
	@%p53 bra 	$L__BB0_3;
$L__BB0_79:
	ld.param.u64 	%rd341, [_Z22forward_pass_kernel_v2iiiPKiS0_PKbS0_PKhPKdS0_S0_S0_PdS7__param_13];
	cvta.to.global.u64 	%rd332, %rd341;
	mul.wide.s32 	%rd333, %r1, 8;
	add.s64 	%rd334, %rd332, %rd333;
	st.global.f64 	[%rd334], %fd484;
$L__BB0_80:
	ret;

}
	// .globl	_Z23backward_pass_kernel_v2iiPKiS0_S0_PKdS0_S0_S0_S0_S2_Pd
.visible .entry _Z23backward_pass_kernel_v2iiPKiS0_S0_PKdS0_S0_S0_S0_S2_Pd(
	.param .u32 _Z23backward_pass_kernel_v2iiPKiS0_S0_PKdS0_S0_S0_S0_S2_Pd_param_0,
	.param .u32 _Z23backward_pass_kernel_v2iiPKiS0_S0_PKdS0_S0_S0_S0_S2_Pd_param_1,
	.param .u64 .ptr .align 1 _Z23backward_pass_kernel_v2iiPKiS0_S0_PKdS0_S0_S0_S0_S2_Pd_param_2,
	.param .u64 .ptr .align 1 _Z23backward_pass_kernel_v2iiPKiS0_S0_PKdS0_S0_S0_S0_S2_Pd_param_3,
	.param .u64 .ptr .align 1 _Z23backward_pass_kernel_v2iiPKiS0_S0_PKdS0_S0_S0_S0_S2_Pd_param_4,
	.param .u64 .ptr .align 1 _Z23backward_pass_kernel_v2iiPKiS0_S0_PKdS0_S0_S0_S0_S2_Pd_param_5,
	.param .u64 .ptr .align 1 _Z23backward_pass_kernel_v2iiPKiS0_S0_PKdS0_S0_S0_S0_S2_Pd_param_6,
	.param .u64 .ptr .align 1 _Z23backward_pass_kernel_v2iiPKiS0_S0_PKdS0_S0_S0_S0_S2_Pd_param_7,
	.param .u64 .ptr .align 1 _Z23backward_pass_kernel_v2iiPKiS0_S0_PKdS0_S0_S0_S0_S2_Pd_param_8,
	.param .u64 .ptr .align 1 _Z23backward_pass_kernel_v2iiPKiS0_S0_PKdS0_S0_S0_S0_S2_Pd_param_9,
	.param .u64 .ptr .align 1 _Z23backward_pass_kernel_v2iiPKiS0_S0_PKdS0_S0_S0_S0_S2_Pd_param_10,
	.param .u64 .ptr .align 1 _Z23backward_pass_kernel_v2iiPKiS0_S0_PKdS0_S0_S0_S0_S2_Pd_param_11
)
{
	.reg .pred 	%p<63>;
	.reg .b32 	%r<146>;
	.reg .b64 	%rd<132>;
	.reg .b64 	%fd<565>;

	ld.param.u32 	%r71, [_Z23backward_pass_kernel_v2iiPKiS0_S0_PKdS0_S0_S0_S0_S2_Pd_param_0];
	ld.param.u32 	%r142, [_Z23backward_pass_kernel_v2iiPKiS0_S0_PKdS0_S0_S0_S0_S2_Pd_param_1];
	ld.param.u64 	%rd19, [_Z23backward_pass_kernel_v2iiPKiS0_S0_PKdS0_S0_S0_S0_S2_Pd_param_2];
	ld.param.u64 	%rd20, [_Z23backward_pass_kernel_v2iiPKiS0_S0_PKdS0_S0_S0_S0_S2_Pd_param_4];
	ld.param.u64 	%rd16, [_Z23backward_pass_kernel_v2iiPKiS0_S0_PKdS0_S0_S0_S0_S2_Pd_param_5];
	ld.param.u64 	%rd21, [_Z23backward_pass_kernel_v2iiPKiS0_S0_PKdS0_S0_S0_S0_S2_Pd_param_6];
	ld.param.u64 	%rd22, [_Z23backward_pass_kernel_v2iiPKiS0_S0_PKdS0_S0_S0_S0_S2_Pd_param_7];
	ld.param.u64 	%rd23, [_Z23backward_pass_kernel_v2iiPKiS0_S0_PKdS0_S0_S0_S0_S2_Pd_param_8];
	ld.param.u64 	%rd24, [_Z23backward_pass_kernel_v2iiPKiS0_S0_PKdS0_S0_S0_S0_S2_Pd_param_9];
	ld.param.u64 	%rd17, [_Z23backward_pass_kernel_v2iiPKiS0_S0_PKdS0_S0_S0_S0_S2_Pd_param_10];
	ld.param.u64 	%rd18, [_Z23backward_pass_kernel_v2iiPKiS0_S0_PKdS0_S0_S0_S0_S2_Pd_param_11];
	cvta.to.global.u64 	%rd1, %rd16;
	cvta.to.global.u64 	%rd2, %rd23;
	cvta.to.global.u64 	%rd3, %rd22;
	cvta.to.global.u64 	%rd4, %rd21;
	cvta.to.global.u64 	%rd5, %rd24;
	cvta.to.global.u64 	%rd6, %rd20;
	cvta.to.global.u64 	%rd7, %rd19;
	mov.u32 	%r72, %ctaid.x;
	mov.u32 	%r73, %ntid.x;
	mov.u32 	%r74, %tid.x;
	mad.lo.s32 	%r1, %r72, %r73, %r74;
	setp.ge.s32 	%p1, %r1, %r71;
	@%p1 bra 	$L__BB1_88;
	cvta.to.global.u64 	%rd25, %rd17;
	cvta.to.global.u64 	%rd26, %rd18;
	mul.lo.s32 	%r75, %r1, %r142;
	shl.b32 	%r76, %r75, 2;
	mul.wide.s32 	%rd27, %r76, 8;
	add.s64 	%rd8, %rd25, %rd27;
	add.s64 	%rd9, %rd26, %rd27;
	setp.lt.s32 	%p2, %r142, 1;
	@%p2 bra 	$L__BB1_88;
	and.b32  	%r2, %r142, 3;
	setp.lt.u32 	%p3, %r142, 4;
	mov.b32 	%r130, 0;
	@%p3 bra 	$L__BB1_5;
	and.b32  	%r130, %r142, 2147483644;
	mov.b32 	%r141, 0;
$L__BB1_4:
	.pragma "nounroll";
	shl.b32 	%r79, %r141, 2;
	mul.wide.u32 	%rd28, %r79, 8;
	add.s64 	%rd29, %rd9, %rd28;
	mov.b64 	%rd30, 4607182418800017408;
	st.global.u64 	[%rd29], %rd30;
	st.global.u64 	[%rd29+8], %rd30;
	st.global.u64 	[%rd29+16], %rd30;
	st.global.u64 	[%rd29+24], %rd30;
	st.global.u64 	[%rd29+32], %rd30;
	st.global.u64 	[%rd29+40], %rd30;
	st.global.u64 	[%rd29+48], %rd30;
	st.global.u64 	[%rd29+56], %rd30;
	st.global.u64 	[%rd29+64], %rd30;
	st.global.u64 	[%rd29+72], %rd30;
	st.global.u64 	[%rd29+80], %rd30;
	st.global.u64 	[%rd29+88], %rd30;
	st.global.u64 	[%rd29+96], %rd30;
	st.global.u64 	[%rd29+104], %rd30;
	st.global.u64 	[%rd29+112], %rd30;
	st.global.u64 	[%rd29+120], %rd30;
	add.s32 	%r141, %r141, 4;
	setp.eq.s32 	%p4, %r141, %r130;
	@%p4 bra 	$L__BB1_5;
	bra.uni 	$L__BB1_4;
$L__BB1_5:
	setp.eq.s32 	%p5, %r2, 0;
	@%p5 bra 	$L__BB1_10;
	setp.eq.s32 	%p6, %r2, 1;
	@%p6 bra 	$L__BB1_8;
	shl.b32 	%r80, %r130, 2;
	mul.wide.u32 	%rd31, %r80, 8;
	add.s64 	%rd32, %rd9, %rd31;
	mov.b64 	%rd33, 4607182418800017408;
	st.global.u64 	[%rd32], %rd33;
	st.global.u64 	[%rd32+8], %rd33;
	st.global.u64 	[%rd32+16], %rd33;
	st.global.u64 	[%rd32+24], %rd33;
	add.s32 	%r81, %r80, 4;
	mul.wide.u32 	%rd34, %r81, 8;
	add.s64 	%rd35, %rd9, %rd34;
	st.global.u64 	[%rd35], %rd33;
	st.global.u64 	[%rd35+8], %rd33;
	st.global.u64 	[%rd35+16], %rd33;
	st.global.u64 	[%rd35+24], %rd33;
	add.s32 	%r130, %r130, 2;
$L__BB1_8:
	and.b32  	%r82, %r142, 1;
	setp.eq.b32 	%p7, %r82, 1;
	not.pred 	%p8, %p7;
	@%p8 bra 	$L__BB1_10;
	shl.b32 	%r83, %r130, 2;
	mul.wide.u32 	%rd36, %r83, 8;
	add.s64 	%rd37, %rd9, %rd36;
	mov.b64 	%rd38, 4607182418800017408;
	st.global.u64 	[%rd37], %rd38;
	st.global.u64 	[%rd37+8], %rd38;
	st.global.u64 	[%rd37+16], %rd38;
	st.global.u64 	[%rd37+24], %rd38;
$L__BB1_10:
	ld.const.u32 	%r84, [c_num_root_edges];
	setp.gt.s32 	%p9, %r84, 0;
	ld.const.f64 	%fd1, [c_root_probs+8];
	ld.const.f64 	%fd2, [c_root_probs+16];
	ld.const.f64 	%fd3, [c_root_probs+24];
	@%p9 bra 	$L__BB1_11;
	bra.uni 	$L__BB1_62;
$L__BB1_11:
	mov.u64 	%rd77, c_root_edges;
$L__BB1_12:
	mov.u32 	%r8, %r142;
	add.s32 	%r102, %r8, -1;
	mul.wide.u32 	%rd72, %r102, 4;
	add.s64 	%rd73, %rd7, %rd72;
	ld.global.nc.u32 	%r9, [%rd73];
	mul.wide.s32 	%rd74, %r9, 4;
	add.s64 	%rd75, %rd6, %rd74;
	ld.global.nc.u32 	%r10, [%rd75];
	mov.b32 	%r133, 0;
$L__BB1_13:
	mul.wide.u32 	%rd76, %r133, 4;
	add.s64 	%rd78, %rd77, %rd76;
	ld.const.u32 	%r103, [%rd78];
	setp.eq.s32 	%p29, %r103, %r9;
	@%p29 bra 	$L__BB1_34;
	add.s32 	%r133, %r133, 1;
	setp.eq.s32 	%p30, %r133, %r84;
	@%p30 bra 	$L__BB1_60;
	bra.uni 	$L__BB1_13;
$L__BB1_15:
	.pragma "nounroll";
	mul.wide.s32 	%rd89, %r134, 4;
	add.s64 	%rd90, %rd2, %rd89;
	add.s64 	%rd10, %rd90, 8;
	ld.global.nc.u32 	%r17, [%rd90];
	setp.eq.s32 	%p34, %r17, %r9;
	@%p34 bra 	$L__BB1_17;
	shl.b32 	%r108, %r17, 2;
	mul.wide.s32 	%rd91, %r108, 8;
	add.s64 	%rd92, %rd8, %rd91;
	ld.global.nc.f64 	%fd355, [%rd92];
	mul.f64 	%fd460, %fd355, %fd460;
	ld.global.nc.f64 	%fd356, [%rd92+8];
	mul.f64 	%fd459, %fd356, %fd459;
	ld.global.nc.f64 	%fd357, [%rd92+16];
	mul.f64 	%fd458, %fd357, %fd458;
	ld.global.nc.f64 	%fd358, [%rd92+24];
	mul.f64 	%fd457, %fd358, %fd457;
$L__BB1_17:
	ld.global.nc.u32 	%r18, [%rd10+-4];
	setp.eq.s32 	%p35, %r18, %r9;
	@%p35 bra 	$L__BB1_19;
	shl.b32 	%r109, %r18, 2;
	mul.wide.s32 	%rd93, %r109, 8;
	add.s64 	%rd94, %rd8, %rd93;
	ld.global.nc.f64 	%fd359, [%rd94];
	mul.f64 	%fd460, %fd359, %fd460;
	ld.global.nc.f64 	%fd360, [%rd94+8];
	mul.f64 	%fd459, %fd360, %fd459;
	ld.global.nc.f64 	%fd361, [%rd94+16];
	mul.f64 	%fd458, %fd361, %fd458;
	ld.global.nc.f64 	%fd362, [%rd94+24];
	mul.f64 	%fd457, %fd362, %fd457;
$L__BB1_19:
	ld.global.nc.u32 	%r19, [%rd10];
	setp.eq.s32 	%p36, %r19, %r9;
	@%p36 bra 	$L__BB1_21;
	shl.b32 	%r110, %r19, 2;
	mul.wide.s32 	%rd95, %r110, 8;
	add.s64 	%rd96, %rd8, %rd95;
	ld.global.nc.f64 	%fd363, [%rd96];
	mul.f64 	%fd460, %fd363, %fd460;
	ld.global.nc.f64 	%fd364, [%rd96+8];
	mul.f64 	%fd459, %fd364, %fd459;
	ld.global.nc.f64 	%fd365, [%rd96+16];
	mul.f64 	%fd458, %fd365, %fd458;
	ld.global.nc.f64 	%fd366, [%rd96+24];
	mul.f64 	%fd457, %fd366, %fd457;
$L__BB1_21:
	ld.global.nc.u32 	%r20, [%rd10+4];
	setp.eq.s32 	%p37, %r20, %r9;
	@%p37 bra 	$L__BB1_23;
	shl.b32 	%r111, %r20, 2;
	mul.wide.s32 	%rd97, %r111, 8;
	add.s64 	%rd98, %rd8, %rd97;
	ld.global.nc.f64 	%fd367, [%rd98];
	mul.f64 	%fd460, %fd367, %fd460;
	ld.global.nc.f64 	%fd368, [%rd98+8];
	mul.f64 	%fd459, %fd368, %fd459;
	ld.global.nc.f64 	%fd369, [%rd98+16];
	mul.f64 	%fd458, %fd369, %fd458;
	ld.global.nc.f64 	%fd370, [%rd98+24];
	mul.f64 	%fd457, %fd370, %fd457;
$L__BB1_23:
	and.b32  	%r140, %r13, 2147483644;
	add.s32 	%r135, %r135, 4;
	add.s32 	%r134, %r134, 4;
	setp.eq.s32 	%p38, %r135, 0;
	@%p38 bra 	$L__BB1_24;
	bra.uni 	$L__BB1_15;
$L__BB1_24:
	and.b32  	%r40, %r13, 3;
	setp.eq.s32 	%p39, %r40, 0;
	@%p39 bra 	$L__BB1_46;
	setp.eq.s32 	%p40, %r40, 1;
	@%p40 bra 	$L__BB1_31;
	add.s32 	%r112, %r140, %r14;
	mul.wide.s32 	%rd99, %r112, 4;
	add.s64 	%rd13, %rd2, %rd99;
	ld.global.nc.u32 	%r41, [%rd13];
	setp.eq.s32 	%p41, %r41, %r9;
	@%p41 bra 	$L__BB1_28;
	shl.b32 	%r113, %r41, 2;
	mul.wide.s32 	%rd100, %r113, 8;
	add.s64 	%rd101, %rd8, %rd100;
	ld.global.nc.f64 	%fd372, [%rd101];
	mul.f64 	%fd460, %fd372, %fd460;
	ld.global.nc.f64 	%fd373, [%rd101+8];
	mul.f64 	%fd459, %fd373, %fd459;
	ld.global.nc.f64 	%fd374, [%rd101+16];
	mul.f64 	%fd458, %fd374, %fd458;
	ld.global.nc.f64 	%fd375, [%rd101+24];
	mul.f64 	%fd457, %fd375, %fd457;
$L__BB1_28:
	ld.global.nc.u32 	%r42, [%rd13+4];
	setp.eq.s32 	%p42, %r42, %r9;
	@%p42 bra 	$L__BB1_30;
	shl.b32 	%r114, %r42, 2;
	mul.wide.s32 	%rd102, %r114, 8;
	add.s64 	%rd103, %rd8, %rd102;
	ld.global.nc.f64 	%fd376, [%rd103];
	mul.f64 	%fd460, %fd376, %fd460;
	ld.global.nc.f64 	%fd377, [%rd103+8];
	mul.f64 	%fd459, %fd377, %fd459;
	ld.global.nc.f64 	%fd378, [%rd103+16];
	mul.f64 	%fd458, %fd378, %fd458;
	ld.global.nc.f64 	%fd379, [%rd103+24];
	mul.f64 	%fd457, %fd379, %fd457;
$L__BB1_30:
	add.s32 	%r140, %r140, 2;
$L__BB1_31:
	and.b32  	%r115, %r13, 1;
	setp.eq.b32 	%p43, %r115, 1;
	not.pred 	%p44, %p43;
	@%p44 bra 	$L__BB1_46;
	add.s32 	%r116, %r140, %r14;
	mul.wide.s32 	%rd104, %r116, 4;
	add.s64 	%rd105, %rd2, %rd104;
	ld.global.nc.u32 	%r45, [%rd105];
	setp.eq.s32 	%p45, %r45, %r9;
	@%p45 bra 	$L__BB1_46;
	shl.b32 	%r117, %r45, 2;
	mul.wide.s32 	%rd106, %r117, 8;
	add.s64 	%rd107, %rd8, %rd106;
	ld.global.nc.f64 	%fd380, [%rd107];
	mul.f64 	%fd460, %fd380, %fd460;
	ld.global.nc.f64 	%fd381, [%rd107+8];
	mul.f64 	%fd459, %fd381, %fd459;
	ld.global.nc.f64 	%fd382, [%rd107+16];
	mul.f64 	%fd458, %fd382, %fd458;
	ld.global.nc.f64 	%fd383, [%rd107+24];
	mul.f64 	%fd457, %fd383, %fd457;
	bra.uni 	$L__BB1_46;
$L__BB1_34:
	ld.const.f64 	%fd460, [c_root_probs];
	setp.lt.u32 	%p46, %r84, 4;
	mov.b32 	%r138, 0;
	mov.f64 	%fd457, %fd3;
	mov.f64 	%fd458, %fd2;
	mov.f64 	%fd459, %fd1;
	@%p46 bra 	$L__BB1_45;
	mov.b32 	%r136, 0;
	mov.f64 	%fd457, %fd3;
	mov.f64 	%fd458, %fd2;
	mov.f64 	%fd459, %fd1;
$L__BB1_36:
	.pragma "nounroll";
	mul.wide.u32 	%rd108, %r136, 4;
	add.s64 	%rd11, %rd77, %rd108;
	ld.const.u32 	%r25, [%rd11];
	setp.eq.s32 	%p47, %r25, %r9;
	@%p47 bra 	$L__BB1_38;
	shl.b32 	%r120, %r25, 2;
	mul.wide.s32 	%rd110, %r120, 8;
	add.s64 	%rd111, %rd8, %rd110;
	ld.global.nc.f64 	%fd385, [%rd111];
	mul.f64 	%fd460, %fd385, %fd460;
	ld.global.nc.f64 	%fd386, [%rd111+8];
	mul.f64 	%fd459, %fd386, %fd459;
	ld.global.nc.f64 	%fd387, [%rd111+16];
	mul.f64 	%fd458, %fd387, %fd458;
	ld.global.nc.f64 	%fd388, [%rd111+24];
	mul.f64 	%fd457, %fd388, %fd457;
$L__BB1_38:
	ld.const.u32 	%r26, [%rd11+4];
	setp.eq.s32 	%p48, %r26, %r9;
	@%p48 bra 	$L__BB1_40;
	shl.b32 	%r121, %r26, 2;
	mul.wide.s32 	%rd112, %r121, 8;
	add.s64 	%rd113, %rd8, %rd112;
	ld.global.nc.f64 	%fd389, [%rd113];
	mul.f64 	%fd460, %fd389, %fd460;
	ld.global.nc.f64 	%fd390, [%rd113+8];
	mul.f64 	%fd459, %fd390, %fd459;
	ld.global.nc.f64 	%fd391, [%rd113+16];
	mul.f64 	%fd458, %fd391, %fd458;
	ld.global.nc.f64 	%fd392, [%rd113+24];
	mul.f64 	%fd457, %fd392, %fd457;
$L__BB1_40:
	ld.const.u32 	%r27, [%rd11+8];
	setp.eq.s32 	%p49, %r27, %r9;
	@%p49 bra 	$L__BB1_42;
	shl.b32 	%r122, %r27, 2;
	mul.wide.s32 	%rd114, %r122, 8;
	add.s64 	%rd115, %rd8, %rd114;
	ld.global.nc.f64 	%fd393, [%rd115];
	mul.f64 	%fd460, %fd393, %fd460;
	ld.global.nc.f64 	%fd394, [%rd115+8];
	mul.f64 	%fd459, %fd394, %fd459;
	ld.global.nc.f64 	%fd395, [%rd115+16];
	mul.f64 	%fd458, %fd395, %fd458;
	ld.global.nc.f64 	%fd396, [%rd115+24];
	mul.f64 	%fd457, %fd396, %fd457;
$L__BB1_42:
	ld.const.u32 	%r28, [%rd11+12];
	setp.eq.s32 	%p50, %r28, %r9;
	@%p50 bra 	$L__BB1_44;
	shl.b32 	%r123, %r28, 2;
	mul.wide.s32 	%rd116, %r123, 8;
	add.s64 	%rd117, %rd8, %rd116;
	ld.global.nc.f64 	%fd397, [%rd117];
	mul.f64 	%fd460, %fd397, %fd460;
	ld.global.nc.f64 	%fd398, [%rd117+8];
	mul.f64 	%fd459, %fd398, %fd459;
	ld.global.nc.f64 	%fd399, [%rd117+16];
	mul.f64 	%fd458, %fd399, %fd458;
	ld.global.nc.f64 	%fd400, [%rd117+24];
	mul.f64 	%fd457, %fd400, %fd457;
$L__BB1_44:
	add.s32 	%r136, %r136, 4;
	and.b32  	%r138, %r84, 2147483644;
	setp.eq.s32 	%p51, %r136, %r138;
	@%p51 bra 	$L__BB1_45;
	bra.uni 	$L__BB1_36;
$L__BB1_45:
	and.b32  	%r124, %r84, 3;
	setp.eq.s32 	%p52, %r124, 0;
	@%p52 bra 	$L__BB1_46;
	bra.uni 	$L__BB1_49;
$L__BB1_46:
	max.f64 	%fd414, %fd460, %fd459;
	max.f64 	%fd415, %fd458, %fd457;
	max.f64 	%fd85, %fd414, %fd415;
	setp.leu.f64 	%p59, %fd85, 0d0000000000000000;
	setp.eq.f64 	%p60, %fd85, 0d3FF0000000000000;
	or.pred  	%p61, %p59, %p60;
	@%p61 bra 	$L__BB1_48;
	rcp.rn.f64 	%fd416, %fd85;
	mul.f64 	%fd460, %fd416, %fd460;
	mul.f64 	%fd459, %fd416, %fd459;
	mul.f64 	%fd458, %fd416, %fd458;
	mul.f64 	%fd457, %fd416, %fd457;
$L__BB1_48:
	add.s32 	%r142, %r8, -1;
	shl.b32 	%r129, %r9, 2;
	mul.wide.s32 	%rd129, %r129, 8;
	add.s64 	%rd130, %rd9, %rd129;
	st.global.f64 	[%rd130], %fd460;
	st.global.f64 	[%rd130+8], %fd459;
	st.global.f64 	[%rd130+16], %fd458;
	st.global.f64 	[%rd130+24], %fd457;
	setp.gt.s32 	%p62, %r8, 1;
	@%p62 bra 	$L__BB1_12;
	bra.uni 	$L__BB1_88;
$L__BB1_49:
	setp.eq.s32 	%p53, %r124, 1;
	@%p53 bra 	$L__BB1_55;
	mul.wide.u32 	%rd118, %r138, 4;
	add.s64 	%rd12, %rd77, %rd118;
	ld.const.u32 	%r33, [%rd12];
	setp.eq.s32 	%p54, %r33, %r9;
	@%p54 bra 	$L__BB1_52;
	shl.b32 	%r125, %r33, 2;
	mul.wide.s32 	%rd120, %r125, 8;
	add.s64 	%rd121, %rd8, %rd120;
	ld.global.nc.f64 	%fd402, [%rd121];
	mul.f64 	%fd460, %fd402, %fd460;
	ld.global.nc.f64 	%fd403, [%rd121+8];
	mul.f64 	%fd459, %fd403, %fd459;
	ld.global.nc.f64 	%fd404, [%rd121+16];
	mul.f64 	%fd458, %fd404, %fd458;
	ld.global.nc.f64 	%fd405, [%rd121+24];
	mul.f64 	%fd457, %fd405, %fd457;
$L__BB1_52:
	ld.const.u32 	%r34, [%rd12+4];
	setp.eq.s32 	%p55, %r34, %r9;
	@%p55 bra 	$L__BB1_54;
	shl.b32 	%r126, %r34, 2;
	mul.wide.s32 	%rd122, %r126, 8;
	add.s64 	%rd123, %rd8, %rd122;
	ld.global.nc.f64 	%fd406, [%rd123];
	mul.f64 	%fd460, %fd406, %fd460;
	ld.global.nc.f64 	%fd407, [%rd123+8];
	mul.f64 	%fd459, %fd407, %fd459;
	ld.global.nc.f64 	%fd408, [%rd123+16];
	mul.f64 	%fd458, %fd408, %fd458;
	ld.global.nc.f64 	%fd409, [%rd123+24];
	mul.f64 	%fd457, %fd409, %fd457;
$L__BB1_54:
	add.s32 	%r138, %r138, 2;
$L__BB1_55:
	and.b32  	%r127, %r84, 1;
	setp.eq.b32 	%p56, %r127, 1;
	not.pred 	%p57, %p56;
	@%p57 bra 	$L__BB1_46;
	mul.wide.u32 	%rd124, %r138, 4;
	add.s64 	%rd126, %rd77, %rd124;
	ld.const.u32 	%r37, [%rd126];
	setp.eq.s32 	%p58, %r37, %r9;
	@%p58 bra 	$L__BB1_46;
	shl.b32 	%r128, %r37, 2;
	mul.wide.s32 	%rd127, %r128, 8;
	add.s64 	%rd128, %rd8, %rd127;
	ld.global.nc.f64 	%fd410, [%rd128];
	mul.f64 	%fd460, %fd410, %fd460;
	ld.global.nc.f64 	%fd411, [%rd128+8];
	mul.f64 	%fd459, %fd411, %fd459;
	ld.global.nc.f64 	%fd412, [%rd128+16];
	mul.f64 	%fd458, %fd412, %fd458;
	ld.global.nc.f64 	%fd413, [%rd128+24];
	mul.f64 	%fd457, %fd413, %fd457;
	bra.uni 	$L__BB1_46;
$L__BB1_58:
	setp.lt.u32 	%p33, %r13, 4;
	mov.b32 	%r140, 0;
	@%p33 bra 	$L__BB1_24;
	and.b32  	%r107, %r13, 2147483644;
	neg.s32 	%r135, %r107;
	mov.u32 	%r134, %r14;
	bra.uni 	$L__BB1_15;
$L__BB1_60:
	mul.wide.s32 	%rd79, %r10, 4;
	add.s64 	%rd80, %rd5, %rd79;
	ld.global.nc.u32 	%r46, [%rd80];
	setp.gt.s32 	%p31, %r46, -1;
	mov.f64 	%fd457, 0d3FF0000000000000;
	mov.f64 	%fd458, %fd457;
	mov.f64 	%fd459, %fd457;
	mov.f64 	%fd460, %fd457;
	@%p31 bra 	$L__BB1_61;
	bra.uni 	$L__BB1_46;
$L__BB1_61:
	ld.param.u64 	%rd131, [_Z23backward_pass_kernel_v2iiPKiS0_S0_PKdS0_S0_S0_S0_S2_Pd_param_5];
	shl.b32 	%r104, %r46, 4;
	shl.b32 	%r105, %r46, 2;
	cvta.to.global.u64 	%rd81, %rd131;
	mul.wide.u32 	%rd82, %r104, 8;
	add.s64 	%rd83, %rd81, %rd82;
	ld.global.nc.f64 	%fd322, [%rd83];
	mul.wide.u32 	%rd84, %r105, 8;
	add.s64 	%rd85, %rd9, %rd84;
	ld.global.f64 	%fd323, [%rd85];
	fma.rn.f64 	%fd324, %fd322, %fd323, 0d0000000000000000;
	ld.global.nc.f64 	%fd325, [%rd83+32];
	ld.global.f64 	%fd326, [%rd85+8];
	fma.rn.f64 	%fd327, %fd325, %fd326, %fd324;
	ld.global.nc.f64 	%fd328, [%rd83+64];
	ld.global.f64 	%fd329, [%rd85+16];
	fma.rn.f64 	%fd330, %fd328, %fd329, %fd327;
	ld.global.nc.f64 	%fd331, [%rd83+96];
	ld.global.f64 	%fd332, [%rd85+24];
	fma.rn.f64 	%fd460, %fd331, %fd332, %fd330;
	ld.global.nc.f64 	%fd333, [%rd83+8];
	fma.rn.f64 	%fd334, %fd333, %fd323, 0d0000000000000000;
	ld.global.nc.f64 	%fd335, [%rd83+40];
	fma.rn.f64 	%fd336, %fd335, %fd326, %fd334;
	ld.global.nc.f64 	%fd337, [%rd83+72];
	fma.rn.f64 	%fd338, %fd337, %fd329, %fd336;
	ld.global.nc.f64 	%fd339, [%rd83+104];
	fma.rn.f64 	%fd459, %fd339, %fd332, %fd338;
	ld.global.nc.f64 	%fd340, [%rd83+16];
	fma.rn.f64 	%fd341, %fd340, %fd323, 0d0000000000000000;
	ld.global.nc.f64 	%fd342, [%rd83+48];
	fma.rn.f64 	%fd343, %fd342, %fd326, %fd341;
	ld.global.nc.f64 	%fd344, [%rd83+80];
	fma.rn.f64 	%fd345, %fd344, %fd329, %fd343;
	ld.global.nc.f64 	%fd346, [%rd83+112];
	fma.rn.f64 	%fd458, %fd346, %fd332, %fd345;
	ld.global.nc.f64 	%fd347, [%rd83+24];
	fma.rn.f64 	%fd348, %fd347, %fd323, 0d0000000000000000;
	ld.global.nc.f64 	%fd349, [%rd83+56];
	fma.rn.f64 	%fd350, %fd349, %fd326, %fd348;
	ld.global.nc.f64 	%fd351, [%rd83+88];
	fma.rn.f64 	%fd352, %fd351, %fd329, %fd350;
	ld.global.nc.f64 	%fd353, [%rd83+120];
	fma.rn.f64 	%fd457, %fd353, %fd332, %fd352;
	mul.wide.s32 	%rd86, %r10, 4;
	add.s64 	%rd87, %rd4, %rd86;
	ld.global.nc.u32 	%r13, [%rd87];
	add.s64 	%rd88, %rd3, %rd86;
	ld.global.nc.u32 	%r14, [%rd88];
	setp.gt.s32 	%p32, %r13, 0;
	@%p32 bra 	$L__BB1_58;
	bra.uni 	$L__BB1_46;
$L__BB1_62:
	add.s32 	%r50, %r142, -1;
	mul.wide.u32 	%rd39, %r50, 4;
	add.s64 	%rd40, %rd7, %rd39;
	ld.global.nc.u32 	%r51, [%rd40];
	mul.wide.s32 	%rd41, %r51, 4;
	add.s64 	%rd42, %rd6, %rd41;
	ld.global.nc.u32 	%r52, [%rd42];
	mul.wide.s32 	%rd43, %r52, 4;
	add.s64 	%rd44, %rd5, %rd43;
	ld.global.nc.u32 	%r53, [%rd44];
	setp.lt.s32 	%p10, %r53, 0;
	mov.f64 	%fd517, 0d3FF0000000000000;
	mov.f64 	%fd518, %fd517;
	mov.f64 	%fd519, %fd517;
	mov.f64 	%fd520, %fd517;
	@%p10 bra 	$L__BB1_85;
	shl.b32 	%r85, %r53, 4;
	shl.b32 	%r86, %r53, 2;
	mul.wide.u32 	%rd45, %r85, 8;
	add.s64 	%rd46, %rd1, %rd45;
	ld.global.nc.f64 	%fd256, [%rd46];
	mul.wide.u32 	%rd47, %r86, 8;
	add.s64 	%rd48, %rd9, %rd47;
	ld.global.f64 	%fd257, [%rd48];
	fma.rn.f64 	%fd258, %fd256, %fd257, 0d0000000000000000;
	ld.global.nc.f64 	%fd259, [%rd46+32];
	ld.global.f64 	%fd260, [%rd48+8];
	fma.rn.f64 	%fd261, %fd259, %fd260, %fd258;
	ld.global.nc.f64 	%fd262, [%rd46+64];
	ld.global.f64 	%fd263, [%rd48+16];
	fma.rn.f64 	%fd264, %fd262, %fd263, %fd261;
	ld.global.nc.f64 	%fd265, [%rd46+96];
	ld.global.f64 	%fd266, [%rd48+24];
	fma.rn.f64 	%fd520, %fd265, %fd266, %fd264;
	ld.global.nc.f64 	%fd267, [%rd46+8];
	fma.rn.f64 	%fd268, %fd267, %fd257, 0d0000000000000000;
	ld.global.nc.f64 	%fd269, [%rd46+40];
	fma.rn.f64 	%fd270, %fd269, %fd260, %fd268;
	ld.global.nc.f64 	%fd271, [%rd46+72];
	fma.rn.f64 	%fd272, %fd271, %fd263, %fd270;
	ld.global.nc.f64 	%fd273, [%rd46+104];
	fma.rn.f64 	%fd519, %fd273, %fd266, %fd272;
	ld.global.nc.f64 	%fd274, [%rd46+16];
	fma.rn.f64 	%fd275, %fd274, %fd257, 0d0000000000000000;
	ld.global.nc.f64 	%fd276, [%rd46+48];
	fma.rn.f64 	%fd277, %fd276, %fd260, %fd275;
	ld.global.nc.f64 	%fd278, [%rd46+80];
	fma.rn.f64 	%fd279, %fd278, %fd263, %fd277;
	ld.global.nc.f64 	%fd280, [%rd46+112];
	fma.rn.f64 	%fd518, %fd280, %fd266, %fd279;
	ld.global.nc.f64 	%fd281, [%rd46+24];
	fma.rn.f64 	%fd282, %fd281, %fd257, 0d0000000000000000;
	ld.global.nc.f64 	%fd283, [%rd46+56];
	fma.rn.f64 	%fd284, %fd283, %fd260, %fd282;
	ld.global.nc.f64 	%fd285, [%rd46+88];
	fma.rn.f64 	%fd286, %fd285, %fd263, %fd284;
	ld.global.nc.f64 	%fd287, [%rd46+120];
	fma.rn.f64 	%fd517, %fd287, %fd266, %fd286;
	mul.wide.s32 	%rd49, %r52, 4;
	add.s64 	%rd50, %rd4, %rd49;
	ld.global.nc.u32 	%r54, [%rd50];
	add.s64 	%rd51, %rd3, %rd49;
	ld.global.nc.u32 	%r55, [%rd51];
	setp.lt.s32 	%p11, %r54, 1;
	@%p11 bra 	$L__BB1_85;
	and.b32  	%r56, %r54, 3;
	setp.lt.u32 	%p12, %r54, 4;
	mov.b32 	%r145, 0;
	@%p12 bra 	$L__BB1_75;
	and.b32  	%r145, %r54, 2147483644;
	mov.b32 	%r143, 0;
$L__BB1_66:
	.pragma "nounroll";
	add.s32 	%r89, %r143, %r55;
	mul.wide.s32 	%rd52, %r89, 4;
	add.s64 	%rd14, %rd2, %rd52;
	ld.global.nc.u32 	%r59, [%rd14];
	setp.eq.s32 	%p13, %r59, %r51;
	@%p13 bra 	$L__BB1_68;
	shl.b32 	%r90, %r59, 2;
	mul.wide.s32 	%rd53, %r90, 8;
	add.s64 	%rd54, %rd8, %rd53;
	ld.global.nc.f64 	%fd289, [%rd54];
	mul.f64 	%fd520, %fd289, %fd520;
	ld.global.nc.f64 	%fd290, [%rd54+8];
	mul.f64 	%fd519, %fd290, %fd519;
	ld.global.nc.f64 	%fd291, [%rd54+16];
	mul.f64 	%fd518, %fd291, %fd518;
	ld.global.nc.f64 	%fd292, [%rd54+24];
	mul.f64 	%fd517, %fd292, %fd517;
$L__BB1_68:
	ld.global.nc.u32 	%r60, [%rd14+4];
	setp.eq.s32 	%p14, %r60, %r51;
	@%p14 bra 	$L__BB1_70;
	shl.b32 	%r91, %r60, 2;
	mul.wide.s32 	%rd55, %r91, 8;
	add.s64 	%rd56, %rd8, %rd55;
	ld.global.nc.f64 	%fd293, [%rd56];
	mul.f64 	%fd520, %fd293, %fd520;
	ld.global.nc.f64 	%fd294, [%rd56+8];
	mul.f64 	%fd519, %fd294, %fd519;
	ld.global.nc.f64 	%fd295, [%rd56+16];
	mul.f64 	%fd518, %fd295, %fd518;
	ld.global.nc.f64 	%fd296, [%rd56+24];
	mul.f64 	%fd517, %fd296, %fd517;
$L__BB1_70:
	ld.global.nc.u32 	%r61, [%rd14+8];
	setp.eq.s32 	%p15, %r61, %r51;
	@%p15 bra 	$L__BB1_72;
	shl.b32 	%r92, %r61, 2;
	mul.wide.s32 	%rd57, %r92, 8;
	add.s64 	%rd58, %rd8, %rd57;
	ld.global.nc.f64 	%fd297, [%rd58];
	mul.f64 	%fd520, %fd297, %fd520;
	ld.global.nc.f64 	%fd298, [%rd58+8];
	mul.f64 	%fd519, %fd298, %fd519;
	ld.global.nc.f64 	%fd299, [%rd58+16];
	mul.f64 	%fd518, %fd299, %fd518;
	ld.global.nc.f64 	%fd300, [%rd58+24];
	mul.f64 	%fd517, %fd300, %fd517;
$L__BB1_72:
	ld.global.nc.u32 	%r62, [%rd14+12];
	setp.eq.s32 	%p16, %r62, %r51;
	@%p16 bra 	$L__BB1_74;
	shl.b32 	%r93, %r62, 2;
	mul.wide.s32 	%rd59, %r93, 8;
	add.s64 	%rd60, %rd8, %rd59;
	ld.global.nc.f64 	%fd301, [%rd60];
	mul.f64 	%fd520, %fd301, %fd520;
	ld.global.nc.f64 	%fd302, [%rd60+8];
	mul.f64 	%fd519, %fd302, %fd519;
	ld.global.nc.f64 	%fd303, [%rd60+16];
	mul.f64 	%fd518, %fd303, %fd518;
	ld.global.nc.f64 	%fd304, [%rd60+24];
	mul.f64 	%fd517, %fd304, %fd517;
$L__BB1_74:
	add.s32 	%r143, %r143, 4;
	setp.ne.s32 	%p17, %r143, %r145;
	@%p17 bra 	$L__BB1_66;
$L__BB1_75:
	setp.eq.s32 	%p18, %r56, 0;
	@%p18 bra 	$L__BB1_85;
	setp.eq.s32 	%p19, %r56, 1;
	@%p19 bra 	$L__BB1_82;
	add.s32 	%r94, %r145, %r55;
	mul.wide.s32 	%rd61, %r94, 4;
	add.s64 	%rd15, %rd2, %rd61;
	ld.global.nc.u32 	%r65, [%rd15];
	setp.eq.s32 	%p20, %r65, %r51;
	@%p20 bra 	$L__BB1_79;
	shl.b32 	%r95, %r65, 2;
	mul.wide.s32 	%rd62, %r95, 8;
	add.s64 	%rd63, %rd8, %rd62;
	ld.global.nc.f64 	%fd306, [%rd63];
	mul.f64 	%fd520, %fd306, %fd520;
	ld.global.nc.f64 	%fd307, [%rd63+8];
	mul.f64 	%fd519, %fd307, %fd519;
	ld.global.nc.f64 	%fd308, [%rd63+16];
	mul.f64 	%fd518, %fd308, %fd518;
	ld.global.nc.f64 	%fd309, [%rd63+24];
	mul.f64 	%fd517, %fd309, %fd517;
$L__BB1_79:
	ld.global.nc.u32 	%r66, [%rd15+4];
	setp.eq.s32 	%p21, %r66, %r51;
	@%p21 bra 	$L__BB1_81;
	shl.b32 	%r96, %r66, 2;
	mul.wide.s32 	%rd64, %r96, 8;
	add.s64 	%rd65, %rd8, %rd64;
	ld.global.nc.f64 	%fd310, [%rd65];
	mul.f64 	%fd520, %fd310, %fd520;
	ld.global.nc.f64 	%fd311, [%rd65+8];
	mul.f64 	%fd519, %fd311, %fd519;
	ld.global.nc.f64 	%fd312, [%rd65+16];
	mul.f64 	%fd518, %fd312, %fd518;
	ld.global.nc.f64 	%fd313, [%rd65+24];
	mul.f64 	%fd517, %fd313, %fd517;
$L__BB1_81:
	add.s32 	%r145, %r145, 2;
$L__BB1_82:
	and.b32  	%r97, %r54, 1;
	setp.eq.b32 	%p22, %r97, 1;
	not.pred 	%p23, %p22;
	@%p23 bra 	$L__BB1_85;
	add.s32 	%r98, %r145, %r55;
	mul.wide.s32 	%rd66, %r98, 4;
	add.s64 	%rd67, %rd2, %rd66;
	ld.global.nc.u32 	%r69, [%rd67];
	setp.eq.s32 	%p24, %r69, %r51;
	@%p24 bra 	$L__BB1_85;
	shl.b32 	%r99, %r69, 2;
	mul.wide.s32 	%rd68, %r99, 8;
	add.s64 	%rd69, %rd8, %rd68;
	ld.global.nc.f64 	%fd314, [%rd69];
	mul.f64 	%fd520, %fd314, %fd520;
	ld.global.nc.f64 	%fd315, [%rd69+8];
	mul.f64 	%fd519, %fd315, %fd519;
	ld.global.nc.f64 	%fd316, [%rd69+16];
	mul.f64 	%fd518, %fd316, %fd518;
	ld.global.nc.f64 	%fd317, [%rd69+24];
	mul.f64 	%fd517, %fd317, %fd517;
$L__BB1_85:
	max.f64 	%fd318, %fd520, %fd519;
	max.f64 	%fd319, %fd518, %fd517;
	max.f64 	%fd246, %fd318, %fd319;
	setp.leu.f64 	%p25, %fd246, 0d0000000000000000;
	setp.eq.f64 	%p26, %fd246, 0d3FF0000000000000;
	or.pred  	%p27, %p25, %p26;
	@%p27 bra 	$L__BB1_87;
	rcp.rn.f64 	%fd320, %fd246;
	mul.f64 	%fd520, %fd320, %fd520;
	mul.f64 	%fd519, %fd320, %fd519;
	mul.f64 	%fd518, %fd320, %fd518;
	mul.f64 	%fd517, %fd320, %fd517;
$L__BB1_87:
	shl.b32 	%r100, %r51, 2;
	mul.wide.s32 	%rd70, %r100, 8;
	add.s64 	%rd71, %rd9, %rd70;
	st.global.f64 	[%rd71], %fd520;
	st.global.f64 	[%rd71+8], %fd519;
	st.global.f64 	[%rd71+16], %fd518;
	st.global.f64 	[%rd71+24], %fd517;
	setp.gt.s32 	%p28, %r142, 1;
	mov.u32 	%r142, %r50;
	@%p28 bra 	$L__BB1_62;
$L__BB1_88:
	ret;

}
	// .globl	_Z36expected_counts_edge_parallel_kerneliiiiibiiiPKhPKiPKdS4_S4_S2_Pd
.visible .entry _Z36expected_counts_edge_parallel_kerneliiiiibiiiPKhPKiPKdS4_S4_S2_Pd(
	.param .u32 _Z36expected_counts_edge_parallel_kerneliiiiibiiiPKhPKiPKdS4_S4_S2_Pd_param_0,
	.param .u32 _Z36expected_counts_edge_parallel_kerneliiiiibiiiPKhPKiPKdS4_S4_S2_Pd_param_1,
	.param .u32 _Z36expected_counts_edge_parallel_kerneliiiiibiiiPKhPKiPKdS4_S4_S2_Pd_param_2,
	.param .u32 _Z36expected_counts_edge_parallel_kerneliiiiibiiiPKhPKiPKdS4_S4_S2_Pd_param_3,
	.param .u32 _Z36expected_counts_edge_parallel_kerneliiiiibiiiPKhPKiPKdS4_S4_S2_Pd_param_4,
	.param .u8 _Z36expected_counts_edge_parallel_kerneliiiiibiiiPKhPKiPKdS4_S4_S2_Pd_param_5,
	.param .u32 _Z36expected_counts_edge_parallel_kerneliiiiibiiiPKhPKiPKdS4_S4_S2_Pd_param_6,
	.param .u32 _Z36expected_counts_edge_parallel_kerneliiiiibiiiPKhPKiPKdS4_S4_S2_Pd_param_7,
	.param .u32 _Z36expected_counts_edge_parallel_kerneliiiiibiiiPKhPKiPKdS4_S4_S2_Pd_param_8,
	.param .u64 .ptr .align 1 _Z36expected_counts_edge_parallel_kerneliiiiibiiiPKhPKiPKdS4_S4_S2_Pd_param_9,
	.param .u64 .ptr .align 1 _Z36expected_counts_edge_parallel_kerneliiiiibiiiPKhPKiPKdS4_S4_S2_Pd_param_10,
	.param .u64 .ptr .align 1 _Z36expected_counts_edge_parallel_kerneliiiiibiiiPKhPKiPKdS4_S4_S2_Pd_param_11,
	.param .u64 .ptr .align 1 _Z36expected_counts_edge_parallel_kerneliiiiibiiiPKhPKiPKdS4_S4_S2_Pd_param_12,
	.param .u64 .ptr .align 1 _Z36expected_counts_edge_parallel_kerneliiiiibiiiPKhPKiPKdS4_S4_S2_Pd_param_13,
	.param .u64 .ptr .align 1 _Z36expected_counts_edge_parallel_kerneliiiiibiiiPKhPKiPKdS4_S4_S2_Pd_param_14,
	.param .u64 .ptr .align 1 _Z36expected_counts_edge_parallel_kerneliiiiibiiiPKhPKiPKdS4_S4_S2_Pd_param_15
)
{
	.local .align 16 .b8 	__local_depot2[128];
	.reg .b64 	%SP;
	.reg .b64 	%SPL;
	.reg .pred 	%p<441>;
	.reg .b16 	%rs<4>;
	.reg .b32 	%r<947>;
	.reg .b64 	%rd<355>;
	.reg .b64 	%fd<1205>;
	// demoted variable
	.shared .align 8 .b8 _ZZ14blockReduceSumdE6shared[256];
	mov.u64 	%SPL, __local_depot2;
	ld.param.s8 	%rs2, [_Z36expected_counts_edge_parallel_kerneliiiiibiiiPKhPKiPKdS4_S4_S2_Pd_param_5];
	ld.param.u64 	%rd14, [_Z36expected_counts_edge_parallel_kerneliiiiibiiiPKhPKiPKdS4_S4_S2_Pd_param_11];
	ld.param.u64 	%rd17, [_Z36expected_counts_edge_parallel_kerneliiiiibiiiPKhPKiPKdS4_S4_S2_Pd_param_12];
	ld.param.u64 	%rd18, [_Z36expected_counts_edge_parallel_kerneliiiiibiiiPKhPKiPKdS4_S4_S2_Pd_param_14];
	cvta.to.global.u64 	%rd1, %rd17;
	cvta.to.global.u64 	%rd2, %rd18;
	cvta.to.global.u64 	%rd3, %rd14;
	add.u64 	%rd4, %SPL, 0;
	mov.u32 	%r1, %tid.x;
	setp.gt.u32 	%p1, %r1, 15;
	@%p1 bra 	$L__BB2_2;
	shl.b32 	%r61, %r1, 3;
	mov.u32 	%r62, s_mem;
	add.s32 	%r63, %r62, %r61;
	mov.b64 	%rd20, 0;
	st.shared.u64 	[%r63], %rd20;
$L__BB2_2:
	ld.param.u32 	%r885, [_Z36expected_counts_edge_parallel_kerneliiiiibiiiPKhPKiPKdS4_S4_S2_Pd_param_0];
	bar.sync 	0;
	mov.u32 	%r64, %ctaid.x;
	mov.u32 	%r2, %ntid.x;
	mad.lo.s32 	%r946, %r64, %r2, %r1;
	setp.ge.s32 	%p2, %r946, %r885;
	mov.f64 	%fd1108, 0d0000000000000000;
	mov.f64 	%fd1109, %fd1108;
	mov.f64 	%fd1110, %fd1108;
	mov.f64 	%fd1111, %fd1108;
	mov.f64 	%fd1112, %fd1108;
	mov.f64 	%fd1113, %fd1108;
	mov.f64 	%fd1114, %fd1108;
	mov.f64 	%fd1115, %fd1108;
	mov.f64 	%fd1116, %fd1108;
	mov.f64 	%fd1117, %fd1108;
	mov.f64 	%fd1118, %fd1108;
	mov.f64 	%fd1119, %fd1108;
	mov.f64 	%fd1120, %fd1108;
	mov.f64 	%fd1121, %fd1108;
	mov.f64 	%fd1122, %fd1108;
	mov.f64 	%fd1123, %fd1108;
	@%p2 bra 	$L__BB2_96;
	setp.eq.s16 	%p3, %rs2, 0;
	@%p3 bra 	$L__BB2_39;
	mov.f64 	%fd1108, 0d0000000000000000;
	mov.u32 	%r78, %nctaid.x;
	mov.f64 	%fd1109, %fd1108;
	mov.f64 	%fd1110, %fd1108;
	mov.f64 	%fd1111, %fd1108;
	mov.f64 	%fd1112, %fd1108;
	mov.f64 	%fd1113, %fd1108;
	mov.f64 	%fd1114, %fd1108;
	mov.f64 	%fd1115, %fd1108;
	mov.f64 	%fd1116, %fd1108;
	mov.f64 	%fd1117, %fd1108;
	mov.f64 	%fd1118, %fd1108;
	mov.f64 	%fd1119, %fd1108;
	mov.f64 	%fd1120, %fd1108;
	mov.f64 	%fd1121, %fd1108;
	mov.f64 	%fd1122, %fd1108;
	mov.f64 	%fd1123, %fd1108;
$L__BB2_5:
	ld.param.u64 	%rd348, [_Z36expected_counts_edge_parallel_kerneliiiiibiiiPKhPKiPKdS4_S4_S2_Pd_param_13];
	ld.param.u64 	%rd340, [_Z36expected_counts_edge_parallel_kerneliiiiibiiiPKhPKiPKdS4_S4_S2_Pd_param_10];
	ld.param.u64 	%rd339, [_Z36expected_counts_edge_parallel_kerneliiiiibiiiPKhPKiPKdS4_S4_S2_Pd_param_9];
	ld.param.u32 	%r902, [_Z36expected_counts_edge_parallel_kerneliiiiibiiiPKhPKiPKdS4_S4_S2_Pd_param_6];
	ld.param.u32 	%r901, [_Z36expected_counts_edge_parallel_kerneliiiiibiiiPKhPKiPKdS4_S4_S2_Pd_param_3];
	ld.param.u32 	%r895, [_Z36expected_counts_edge_parallel_kerneliiiiibiiiPKhPKiPKdS4_S4_S2_Pd_param_2];
	mul.lo.s32 	%r65, %r895, %r946;
	shl.b32 	%r66, %r65, 2;
	cvta.to.global.u64 	%rd21, %rd348;
	mul.wide.s32 	%rd22, %r66, 8;
	add.s64 	%rd8, %rd21, %rd22;
	cvta.to.global.u64 	%rd23, %rd340;
	mul.wide.s32 	%rd24, %r946, 4;
	add.s64 	%rd25, %rd23, %rd24;
	ld.global.nc.u32 	%r52, [%rd25];
	mad.lo.s32 	%r67, %r946, %r901, %r902;
	cvt.s64.s32 	%rd26, %r67;
	cvta.to.global.u64 	%rd27, %rd339;
	add.s64 	%rd28, %rd27, %rd26;
	ld.global.nc.u8 	%rs3, [%rd28];
	cvt.u16.u8 	%rs1, %rs3;
	setp.gt.u16 	%p4, %rs1, 3;
	@%p4 bra 	$L__BB2_209;
	ld.param.u64 	%rd344, [_Z36expected_counts_edge_parallel_kerneliiiiibiiiPKhPKiPKdS4_S4_S2_Pd_param_11];
	ld.param.u32 	%r890, [_Z36expected_counts_edge_parallel_kerneliiiiibiiiPKhPKiPKdS4_S4_S2_Pd_param_1];
	cvta.to.global.u64 	%rd9, %rd344;
	shl.b32 	%r71, %r890, 2;
	mul.wide.s32 	%rd35, %r71, 8;
	add.s64 	%rd10, %rd8, %rd35;
	setp.ne.s16 	%p5, %rs1, 0;
	mov.f64 	%fd1171, 0d0000000000000000;
	@%p5 bra 	$L__BB2_8;
	ld.global.nc.f64 	%fd417, [%rd10];
	ld.global.nc.f64 	%fd418, [%rd9];
	mul.f64 	%fd1171, %fd417, %fd418;
$L__BB2_8:
	setp.ne.s16 	%p6, %rs1, 1;
	mov.f64 	%fd1170, 0d0000000000000000;
	@%p6 bra 	$L__BB2_10;
	ld.global.nc.f64 	%fd420, [%rd10];
	ld.global.nc.f64 	%fd421, [%rd9+8];
	mul.f64 	%fd1170, %fd420, %fd421;
$L__BB2_10:
	setp.ne.s16 	%p7, %rs1, 2;
	mov.f64 	%fd1169, 0d0000000000000000;
	@%p7 bra 	$L__BB2_12;
	ld.global.nc.f64 	%fd423, [%rd10];
	ld.global.nc.f64 	%fd424, [%rd9+16];
	mul.f64 	%fd1169, %fd423, %fd424;
$L__BB2_12:
	setp.ne.s16 	%p8, %rs1, 3;
	mov.f64 	%fd1168, 0d0000000000000000;
	@%p8 bra 	$L__BB2_14;
	ld.global.nc.f64 	%fd426, [%rd10];
	ld.global.nc.f64 	%fd427, [%rd9+24];
	mul.f64 	%fd1168, %fd426, %fd427;
$L__BB2_14:
	setp.ne.s16 	%p9, %rs1, 0;
	mov.f64 	%fd1167, 0d0000000000000000;
	@%p9 bra 	$L__BB2_16;
	ld.global.nc.f64 	%fd429, [%rd10+8];
	ld.global.nc.f64 	%fd430, [%rd9+32];
	mul.f64 	%fd1167, %fd429, %fd430;
$L__BB2_16:
	setp.ne.s16 	%p10, %rs1, 1;
	mov.f64 	%fd1166, 0d0000000000000000;
	@%p10 bra 	$L__BB2_18;
	ld.global.nc.f64 	%fd432, [%rd10+8];
	ld.global.nc.f64 	%fd433, [%rd9+40];
	mul.f64 	%fd1166, %fd432, %fd433;
$L__BB2_18:
	setp.ne.s16 	%p11, %rs1, 2;
	mov.f64 	%fd1165, 0d0000000000000000;
	@%p11 bra 	$L__BB2_20;
	ld.global.nc.f64 	%fd435, [%rd10+8];
	ld.global.nc.f64 	%fd436, [%rd9+48];
	mul.f64 	%fd1165, %fd435, %fd436;
$L__BB2_20:
	setp.ne.s16 	%p12, %rs1, 3;
	mov.f64 	%fd1164, 0d0000000000000000;
	@%p12 bra 	$L__BB2_22;
	ld.global.nc.f64 	%fd438, [%rd10+8];
	ld.global.nc.f64 	%fd439, [%rd9+56];
	mul.f64 	%fd1164, %fd438, %fd439;
$L__BB2_22:
	setp.ne.s16 	%p13, %rs1, 0;
	mov.f64 	%fd1163, 0d0000000000000000;
	@%p13 bra 	$L__BB2_24;
	ld.global.nc.f64 	%fd441, [%rd10+16];
	ld.global.nc.f64 	%fd442, [%rd9+64];
	mul.f64 	%fd1163, %fd441, %fd442;
$L__BB2_24:
	setp.ne.s16 	%p14, %rs1, 1;
	mov.f64 	%fd1162, 0d0000000000000000;
	@%p14 bra 	$L__BB2_26;
	ld.global.nc.f64 	%fd444, [%rd10+16];
	ld.global.nc.f64 	%fd445, [%rd9+72];
	mul.f64 	%fd1162, %fd444, %fd445;
$L__BB2_26:
	setp.ne.s16 	%p15, %rs1, 2;
	mov.f64 	%fd1161, 0d0000000000000000;
	@%p15 bra 	$L__BB2_28;
	ld.global.nc.f64 	%fd447, [%rd10+16];
	ld.global.nc.f64 	%fd448, [%rd9+80];
	mul.f64 	%fd1161, %fd447, %fd448;
$L__BB2_28:
	setp.ne.s16 	%p16, %rs1, 3;
	mov.f64 	%fd1160, 0d0000000000000000;
	@%p16 bra 	$L__BB2_30;
	ld.global.nc.f64 	%fd450, [%rd10+16];
	ld.global.nc.f64 	%fd451, [%rd9+88];
	mul.f64 	%fd1160, %fd450, %fd451;
$L__BB2_30:
	setp.ne.s16 	%p17, %rs1, 0;
	mov.f64 	%fd1159, 0d0000000000000000;
	@%p17 bra 	$L__BB2_32;
	ld.global.nc.f64 	%fd453, [%rd10+24];
	ld.global.nc.f64 	%fd454, [%rd9+96];
	mul.f64 	%fd1159, %fd453, %fd454;
$L__BB2_32:
	mov.f64 	%fd1158, 0d0000000000000000;
	@%p14 bra 	$L__BB2_34;
	ld.param.u64 	%rd345, [_Z36expected_counts_edge_parallel_kerneliiiiibiiiPKhPKiPKdS4_S4_S2_Pd_param_11];
	ld.global.nc.f64 	%fd456, [%rd10+24];
	cvta.to.global.u64 	%rd36, %rd345;
	ld.global.nc.f64 	%fd457, [%rd36+104];
	mul.f64 	%fd1158, %fd456, %fd457;
$L__BB2_34:
	mov.f64 	%fd1157, 0d0000000000000000;
	@%p15 bra 	$L__BB2_36;
	ld.param.u64 	%rd350, [_Z36expected_counts_edge_parallel_kerneliiiiibiiiPKhPKiPKdS4_S4_S2_Pd_param_13];
	ld.param.u64 	%rd346, [_Z36expected_counts_edge_parallel_kerneliiiiibiiiPKhPKiPKdS4_S4_S2_Pd_param_11];
	ld.param.u32 	%r897, [_Z36expected_counts_edge_parallel_kerneliiiiibiiiPKhPKiPKdS4_S4_S2_Pd_param_2];
	ld.param.u32 	%r891, [_Z36expected_counts_edge_parallel_kerneliiiiibiiiPKhPKiPKdS4_S4_S2_Pd_param_1];
	cvta.to.global.u64 	%rd37, %rd350;
	mul.lo.s32 	%r72, %r897, %r946;
	shl.b32 	%r73, %r72, 2;
	mul.wide.s32 	%rd38, %r73, 8;
	add.s64 	%rd39, %rd37, %rd38;
	shl.b32 	%r74, %r891, 2;
	mul.wide.s32 	%rd40, %r74, 8;
	add.s64 	%rd41, %rd39, %rd40;
	ld.global.nc.f64 	%fd459, [%rd41+24];
	cvta.to.global.u64 	%rd42, %rd346;
	ld.global.nc.f64 	%fd460, [%rd42+112];
	mul.f64 	%fd1157, %fd459, %fd460;
$L__BB2_36:
	mov.f64 	%fd1156, 0d0000000000000000;
	@%p16 bra 	$L__BB2_38;
	ld.param.u64 	%rd351, [_Z36expected_counts_edge_parallel_kerneliiiiibiiiPKhPKiPKdS4_S4_S2_Pd_param_13];
	ld.param.u64 	%rd347, [_Z36expected_counts_edge_parallel_kerneliiiiibiiiPKhPKiPKdS4_S4_S2_Pd_param_11];
	ld.param.u32 	%r898, [_Z36expected_counts_edge_parallel_kerneliiiiibiiiPKhPKiPKdS4_S4_S2_Pd_param_2];
	ld.param.u32 	%r892, [_Z36expected_counts_edge_parallel_kerneliiiiibiiiPKhPKiPKdS4_S4_S2_Pd_param_1];
	cvta.to.global.u64 	%rd43, %rd351;
	mul.lo.s32 	%r75, %r898, %r946;
	shl.b32 	%r76, %r75, 2;
	mul.wide.s32 	%rd44, %r76, 8;
	add.s64 	%rd45, %rd43, %rd44;
	shl.b32 	%r77, %r892, 2;
	mul.wide.s32 	%rd46, %r77, 8;
	add.s64 	%rd47, %rd45, %rd46;
	ld.global.nc.f64 	%fd462, [%rd47+24];
	cvta.to.global.u64 	%rd48, %rd347;
	ld.global.nc.f64 	%fd463, [%rd48+120];
	mul.f64 	%fd1156, %fd462, %fd463;
$L__BB2_38:
	add.f64 	%fd464, %fd1171, 0d0000000000000000;
	add.f64 	%fd465, %fd464, %fd1170;
	add.f64 	%fd466, %fd465, %fd1169;
	add.f64 	%fd467, %fd466, %fd1168;
	add.f64 	%fd468, %fd467, %fd1167;
	add.f64 	%fd469, %fd468, %fd1166;
	add.f64 	%fd470, %fd469, %fd1165;
	add.f64 	%fd471, %fd470, %fd1164;
	add.f64 	%fd472, %fd471, %fd1163;
	add.f64 	%fd473, %fd472, %fd1162;
	add.f64 	%fd474, %fd473, %fd1161;
	add.f64 	%fd475, %fd474, %fd1160;
	add.f64 	%fd476, %fd475, %fd1159;
	add.f64 	%fd477, %fd476, %fd1158;
	add.f64 	%fd478, %fd477, %fd1157;
	add.f64 	%fd1172, %fd478, %fd1156;
	bra.uni 	$L__BB2_210;
$L__BB2_39:
	ld.param.u32 	%r903, [_Z36expected_counts_edge_parallel_kerneliiiiibiiiPKhPKiPKdS4_S4_S2_Pd_param_7];
	setp.gt.s32 	%p23, %r903, 0;
	@%p23 bra 	$L__BB2_45;
	ld.global.nc.f64 	%fd1, [%rd3];
	ld.global.nc.f64 	%fd2, [%rd3+8];
	ld.global.nc.f64 	%fd3, [%rd3+16];
	ld.global.nc.f64 	%fd4, [%rd3+24];
	ld.global.nc.f64 	%fd5, [%rd3+32];
	ld.global.nc.f64 	%fd6, [%rd3+40];
	ld.global.nc.f64 	%fd7, [%rd3+48];
	ld.global.nc.f64 	%fd8, [%rd3+56];
	ld.global.nc.f64 	%fd9, [%rd3+64];
	ld.global.nc.f64 	%fd10, [%rd3+72];
	ld.global.nc.f64 	%fd11, [%rd3+80];
	ld.global.nc.f64 	%fd12, [%rd3+88];
	ld.global.nc.f64 	%fd13, [%rd3+96];
	ld.global.nc.f64 	%fd14, [%rd3+104];
	ld.global.nc.f64 	%fd15, [%rd3+112];
	ld.global.nc.f64 	%fd16, [%rd3+120];
	mov.f64 	%fd1108, 0d0000000000000000;
	mov.u32 	%r84, %nctaid.x;
	mov.f64 	%fd1109, %fd1108;
	mov.f64 	%fd1110, %fd1108;
	mov.f64 	%fd1111, %fd1108;
	mov.f64 	%fd1112, %fd1108;
	mov.f64 	%fd1113, %fd1108;
	mov.f64 	%fd1114, %fd1108;
	mov.f64 	%fd1115, %fd1108;
	mov.f64 	%fd1116, %fd1108;
	mov.f64 	%fd1117, %fd1108;
	mov.f64 	%fd1118, %fd1108;
	mov.f64 	%fd1119, %fd1108;
	mov.f64 	%fd1120, %fd1108;
	mov.f64 	%fd1121, %fd1108;
	mov.f64 	%fd1122, %fd1108;
	mov.f64 	%fd1123, %fd1108;
$L__BB2_41:
	ld.param.u64 	%rd352, [_Z36expected_counts_edge_parallel_kerneliiiiibiiiPKhPKiPKdS4_S4_S2_Pd_param_13];
	ld.param.u32 	%r899, [_Z36expected_counts_edge_parallel_kerneliiiiibiiiPKhPKiPKdS4_S4_S2_Pd_param_2];
	ld.param.u32 	%r893, [_Z36expected_counts_edge_parallel_kerneliiiiibiiiPKhPKiPKdS4_S4_S2_Pd_param_1];
	mul.lo.s32 	%r80, %r899, %r946;
	shl.b32 	%r81, %r80, 2;
	cvt.s64.s32 	%rd49, %r81;
	shl.b32 	%r82, %r893, 2;
	cvt.s64.s32 	%rd50, %r82;
	add.s64 	%rd51, %rd49, %rd50;
	cvta.to.global.u64 	%rd52, %rd352;
	shl.b64 	%rd53, %rd51, 3;
	add.s64 	%rd54, %rd52, %rd53;
	ld.global.nc.f64 	%fd482, [%rd54];
	mul.f64 	%fd135, %fd482, %fd1;
	add.f64 	%fd483, %fd135, 0d0000000000000000;
	mul.f64 	%fd136, %fd482, %fd2;
	add.f64 	%fd484, %fd483, %fd136;
	mul.f64 	%fd137, %fd482, %fd3;
	add.f64 	%fd485, %fd484, %fd137;
	mul.f64 	%fd138, %fd482, %fd4;
	add.f64 	%fd486, %fd485, %fd138;
	ld.global.nc.f64 	%fd487, [%rd54+8];
	mul.f64 	%fd139, %fd487, %fd5;
	add.f64 	%fd488, %fd486, %fd139;
	mul.f64 	%fd140, %fd487, %fd6;
	add.f64 	%fd489, %fd488, %fd140;
	mul.f64 	%fd141, %fd487, %fd7;
	add.f64 	%fd490, %fd489, %fd141;
	mul.f64 	%fd142, %fd487, %fd8;
	add.f64 	%fd491, %fd490, %fd142;
	ld.global.nc.f64 	%fd492, [%rd54+16];
	mul.f64 	%fd143, %fd492, %fd9;
	add.f64 	%fd493, %fd491, %fd143;
	mul.f64 	%fd144, %fd492, %fd10;
	add.f64 	%fd494, %fd493, %fd144;
	mul.f64 	%fd145, %fd492, %fd11;
	add.f64 	%fd495, %fd494, %fd145;
	mul.f64 	%fd146, %fd492, %fd12;
	add.f64 	%fd496, %fd495, %fd146;
	ld.global.nc.f64 	%fd497, [%rd54+24];
	mul.f64 	%fd147, %fd497, %fd13;
	add.f64 	%fd498, %fd496, %fd147;
	mul.f64 	%fd148, %fd497, %fd14;
	add.f64 	%fd499, %fd498, %fd148;
	mul.f64 	%fd149, %fd497, %fd15;
	add.f64 	%fd500, %fd499, %fd149;
	mul.f64 	%fd150, %fd497, %fd16;
	add.f64 	%fd151, %fd500, %fd150;
	setp.leu.f64 	%p24, %fd151, 0d01A56E1FC2F8F359;
	@%p24 bra 	$L__BB2_43;
	ld.param.u64 	%rd341, [_Z36expected_counts_edge_parallel_kerneliiiiibiiiPKhPKiPKdS4_S4_S2_Pd_param_10];
	cvta.to.global.u64 	%rd55, %rd341;
	mul.wide.s32 	%rd56, %r946, 4;
	add.s64 	%rd57, %rd55, %rd56;
	ld.global.nc.u32 	%r83, [%rd57];
	cvt.rn.f64.s32 	%fd501, %r83;
	div.rn.f64 	%fd502, %fd501, %fd151;
	fma.rn.f64 	%fd1123, %fd502, %fd135, %fd1123;
	fma.rn.f64 	%fd1122, %fd502, %fd136, %fd1122;
	fma.rn.f64 	%fd1121, %fd502, %fd137, %fd1121;
	fma.rn.f64 	%fd1120, %fd502, %fd138, %fd1120;
	fma.rn.f64 	%fd1119, %fd502, %fd139, %fd1119;
	fma.rn.f64 	%fd1118, %fd502, %fd140, %fd1118;
	fma.rn.f64 	%fd1117, %fd502, %fd141, %fd1117;
	fma.rn.f64 	%fd1116, %fd502, %fd142, %fd1116;
	fma.rn.f64 	%fd1115, %fd502, %fd143, %fd1115;
	fma.rn.f64 	%fd1114, %fd502, %fd144, %fd1114;
	fma.rn.f64 	%fd1113, %fd502, %fd145, %fd1113;
	fma.rn.f64 	%fd1112, %fd502, %fd146, %fd1112;
	fma.rn.f64 	%fd1111, %fd502, %fd147, %fd1111;
	fma.rn.f64 	%fd1110, %fd502, %fd148, %fd1110;
	fma.rn.f64 	%fd1109, %fd502, %fd149, %fd1109;
	fma.rn.f64 	%fd1108, %fd502, %fd150, %fd1108;
$L__BB2_43:
	ld.param.u32 	%r887, [_Z36expected_counts_edge_parallel_kerneliiiiibiiiPKhPKiPKdS4_S4_S2_Pd_param_0];
	mad.lo.s32 	%r946, %r84, %r2, %r946;
	setp.lt.s32 	%p25, %r946, %r887;
	@%p25 bra 	$L__BB2_41;
	st.local.v2.f64 	[%rd4], {%fd135, %fd136};
	st.local.v2.f64 	[%rd4+16], {%fd137, %fd138};
	st.local.v2.f64 	[%rd4+32], {%fd139, %fd140};
	st.local.v2.f64 	[%rd4+48], {%fd141, %fd142};
	st.local.v2.f64 	[%rd4+64], {%fd143, %fd144};
	st.local.v2.f64 	[%rd4+80], {%fd145, %fd146};
	st.local.v2.f64 	[%rd4+96], {%fd147, %fd148};
	st.local.v2.f64 	[%rd4+112], {%fd149, %fd150};
	bra.uni 	$L__BB2_96;
$L__BB2_45:
	ld.param.u32 	%r904, [_Z36expected_counts_edge_parallel_kerneliiiiibiiiPKhPKiPKdS4_S4_S2_Pd_param_7];
	and.b32  	%r4, %r904, 7;
	and.b32  	%r5, %r904, 3;
	and.b32  	%r6, %r904, 2147483640;
	and.b32  	%r7, %r904, 1;
	mov.f64 	%fd1108, 0d0000000000000000;
	mov.f64 	%fd1109, %fd1108;
	mov.f64 	%fd1110, %fd1108;
	mov.f64 	%fd1111, %fd1108;
	mov.f64 	%fd1112, %fd1108;
	mov.f64 	%fd1113, %fd1108;
	mov.f64 	%fd1114, %fd1108;
	mov.f64 	%fd1115, %fd1108;
	mov.f64 	%fd1116, %fd1108;
	mov.f64 	%fd1117, %fd1108;
	mov.f64 	%fd1118, %fd1108;
	mov.f64 	%fd1119, %fd1108;
	mov.f64 	%fd1120, %fd1108;
	mov.f64 	%fd1121, %fd1108;
	mov.f64 	%fd1122, %fd1108;
	mov.f64 	%fd1123, %fd1108;
$L__BB2_46:
	ld.param.u64 	%rd342, [_Z36expected_counts_edge_parallel_kerneliiiiibiiiPKhPKiPKdS4_S4_S2_Pd_param_10];
	ld.param.u32 	%r900, [_Z36expected_counts_edge_parallel_kerneliiiiibiiiPKhPKiPKdS4_S4_S2_Pd_param_2];
	mul.lo.s32 	%r87, %r900, %r946;
	shl.b32 	%r88, %r87, 2;
	cvt.s64.s32 	%rd5, %r88;
	cvta.to.global.u64 	%rd58, %rd342;
	mul.wide.s32 	%rd59, %r946, 4;
	add.s64 	%rd60, %rd58, %rd59;
	ld.global.nc.u32 	%r9, [%rd60];
	mov.f64 	%fd1043, 0d0000000000000000;
	mov.b32 	%r927, 0;
$L__BB2_47:
	ld.param.u64 	%rd353, [_Z36expected_counts_edge_parallel_kerneliiiiibiiiPKhPKiPKdS4_S4_S2_Pd_param_13];
	ld.param.u32 	%r905, [_Z36expected_counts_edge_parallel_kerneliiiiibiiiPKhPKiPKdS4_S4_S2_Pd_param_7];
	ld.param.u32 	%r894, [_Z36expected_counts_edge_parallel_kerneliiiiibiiiPKhPKiPKdS4_S4_S2_Pd_param_1];
	setp.lt.u32 	%p26, %r905, 8;
	shl.b32 	%r90, %r894, 2;
	add.s32 	%r91, %r90, %r927;
	cvt.s64.s32 	%rd61, %r91;
	add.s64 	%rd62, %rd5, %rd61;
	cvta.to.global.u64 	%rd63, %rd353;
	shl.b64 	%rd64, %rd62, 3;
	add.s64 	%rd65, %rd63, %rd64;
	ld.global.nc.f64 	%fd66, [%rd65];
	mov.f64 	%fd1051, 0d3FF0000000000000;
	mov.b32 	%r931, 0;
	@%p26 bra 	$L__BB2_50;
	ld.param.u32 	%r928, [_Z36expected_counts_edge_parallel_kerneliiiiibiiiPKhPKiPKdS4_S4_S2_Pd_param_8];
	ld.param.u32 	%r906, [_Z36expected_counts_edge_parallel_kerneliiiiibiiiPKhPKiPKdS4_S4_S2_Pd_param_7];
	and.b32  	%r92, %r906, 2147483640;
	neg.s32 	%r929, %r92;
	mov.f64 	%fd1051, 0d3FF0000000000000;
$L__BB2_49:
	.pragma "nounroll";
	mul.wide.s32 	%rd66, %r928, 4;
	add.s64 	%rd67, %rd2, %rd66;
	ld.global.nc.u32 	%r93, [%rd67];
	shl.b32 	%r94, %r93, 2;
	cvt.s64.s32 	%rd68, %r94;
	add.s64 	%rd69, %rd68, %rd5;
	shl.b64 	%rd70, %rd69, 3;
	add.s64 	%rd71, %rd1, %rd70;
	ld.global.nc.f64 	%fd508, [%rd71];
	mul.f64 	%fd509, %fd1051, %fd508;
	ld.global.nc.u32 	%r95, [%rd67+4];
	shl.b32 	%r96, %r95, 2;
	cvt.s64.s32 	%rd72, %r96;
	add.s64 	%rd73, %rd72, %rd5;
	shl.b64 	%rd74, %rd73, 3;
	add.s64 	%rd75, %rd1, %rd74;
	ld.global.nc.f64 	%fd510, [%rd75];
	mul.f64 	%fd511, %fd509, %fd510;
	ld.global.nc.u32 	%r97, [%rd67+8];
	shl.b32 	%r98, %r97, 2;
	cvt.s64.s32 	%rd76, %r98;
	add.s64 	%rd77, %rd76, %rd5;
	shl.b64 	%rd78, %rd77, 3;
	add.s64 	%rd79, %rd1, %rd78;
	ld.global.nc.f64 	%fd512, [%rd79];
	mul.f64 	%fd513, %fd511, %fd512;
	ld.global.nc.u32 	%r99, [%rd67+12];
	shl.b32 	%r100, %r99, 2;
	cvt.s64.s32 	%rd80, %r100;
	add.s64 	%rd81, %rd80, %rd5;
	shl.b64 	%rd82, %rd81, 3;
	add.s64 	%rd83, %rd1, %rd82;
	ld.global.nc.f64 	%fd514, [%rd83];
	mul.f64 	%fd515, %fd513, %fd514;
	ld.global.nc.u32 	%r101, [%rd67+16];
	shl.b32 	%r102, %r101, 2;
	cvt.s64.s32 	%rd84, %r102;
	add.s64 	%rd85, %rd84, %rd5;
	shl.b64 	%rd86, %rd85, 3;
	add.s64 	%rd87, %rd1, %rd86;
	ld.global.nc.f64 	%fd516, [%rd87];
	mul.f64 	%fd517, %fd515, %fd516;
	ld.global.nc.u32 	%r103, [%rd67+20];
	shl.b32 	%r104, %r103, 2;
	cvt.s64.s32 	%rd88, %r104;
	add.s64 	%rd89, %rd88, %rd5;
	shl.b64 	%rd90, %rd89, 3;
	add.s64 	%rd91, %rd1, %rd90;
	ld.global.nc.f64 	%fd518, [%rd91];
	mul.f64 	%fd519, %fd517, %fd518;
	ld.global.nc.u32 	%r105, [%rd67+24];
	shl.b32 	%r106, %r105, 2;
	cvt.s64.s32 	%rd92, %r106;
	add.s64 	%rd93, %rd92, %rd5;
	shl.b64 	%rd94, %rd93, 3;
	add.s64 	%rd95, %rd1, %rd94;
	ld.global.nc.f64 	%fd520, [%rd95];
	mul.f64 	%fd521, %fd519, %fd520;
	ld.global.nc.u32 	%r107, [%rd67+28];
	shl.b32 	%r108, %r107, 2;
	cvt.s64.s32 	%rd96, %r108;
	add.s64 	%rd97, %rd96, %rd5;
	shl.b64 	%rd98, %rd97, 3;
	add.s64 	%rd99, %rd1, %rd98;
	ld.global.nc.f64 	%fd522, [%rd99];
	mul.f64 	%fd1051, %fd521, %fd522;
	add.s32 	%r929, %r929, 8;
	add.s32 	%r928, %r928, 8;
	setp.ne.s32 	%p27, %r929, 0;
	mov.u32 	%r931, %r6;
	@%p27 bra 	$L__BB2_49;
$L__BB2_50:
	setp.eq.s32 	%p28, %r4, 0;
	@%p28 bra 	$L__BB2_58;
	add.s32 	%r109, %r4, -1;
	setp.lt.u32 	%p29, %r109, 3;
	@%p29 bra 	$L__BB2_53;
	ld.param.u32 	%r911, [_Z36expected_counts_edge_parallel_kerneliiiiibiiiPKhPKiPKdS4_S4_S2_Pd_param_8];
	add.s32 	%r110, %r931, %r911;
	mul.wide.s32 	%rd100, %r110, 4;
	add.s64 	%rd101, %rd2, %rd100;
	ld.global.nc.u32 	%r111, [%rd101];
	shl.b32 	%r112, %r111, 2;
	cvt.s64.s32 	%rd102, %r112;
	add.s64 	%rd103, %rd102, %rd5;
	shl.b64 	%rd104, %rd103, 3;
	add.s64 	%rd105, %rd1, %rd104;
	ld.global.nc.f64 	%fd524, [%rd105];
	mul.f64 	%fd525, %fd1051, %fd524;
	ld.global.nc.u32 	%r113, [%rd101+4];
	shl.b32 	%r114, %r113, 2;
	cvt.s64.s32 	%rd106, %r114;
	add.s64 	%rd107, %rd106, %rd5;
	shl.b64 	%rd108, %rd107, 3;
	add.s64 	%rd109, %rd1, %rd108;
	ld.global.nc.f64 	%fd526, [%rd109];
	mul.f64 	%fd527, %fd525, %fd526;
	ld.global.nc.u32 	%r115, [%rd101+8];
	shl.b32 	%r116, %r115, 2;
	cvt.s64.s32 	%rd110, %r116;
	add.s64 	%rd111, %rd110, %rd5;
	shl.b64 	%rd112, %rd111, 3;
	add.s64 	%rd113, %rd1, %rd112;
	ld.global.nc.f64 	%fd528, [%rd113];
	mul.f64 	%fd529, %fd527, %fd528;
	ld.global.nc.u32 	%r117, [%rd101+12];
	shl.b32 	%r118, %r117, 2;
	cvt.s64.s32 	%rd114, %r118;
	add.s64 	%rd115, %rd114, %rd5;
	shl.b64 	%rd116, %rd115, 3;
	add.s64 	%rd117, %rd1, %rd116;
	ld.global.nc.f64 	%fd530, [%rd117];
	mul.f64 	%fd1051, %fd529, %fd530;
	add.s32 	%r931, %r931, 4;
$L__BB2_53:
	setp.eq.s32 	%p30, %r5, 0;
	@%p30 bra 	$L__BB2_58;
	setp.eq.s32 	%p31, %r5, 1;
	@%p31 bra 	$L__BB2_56;
	ld.param.u32 	%r912, [_Z36expected_counts_edge_parallel_kerneliiiiibiiiPKhPKiPKdS4_S4_S2_Pd_param_8];
	add.s32 	%r119, %r931, %r912;
	mul.wide.s32 	%rd118, %r119, 4;
	add.s64 	%rd119, %rd2, %rd118;
	ld.global.nc.u32 	%r120, [%rd119];
	shl.b32 	%r121, %r120, 2;
	cvt.s64.s32 	%rd120, %r121;
	add.s64 	%rd121, %rd120, %rd5;
	shl.b64 	%rd122, %rd121, 3;
	add.s64 	%rd123, %rd1, %rd122;
	ld.global.nc.f64 	%fd532, [%rd123];
	mul.f64 	%fd533, %fd1051, %fd532;
	ld.global.nc.u32 	%r122, [%rd119+4];
	shl.b32 	%r123, %r122, 2;
	cvt.s64.s32 	%rd124, %r123;
	add.s64 	%rd125, %rd124, %rd5;
	shl.b64 	%rd126, %rd125, 3;
	add.s64 	%rd127, %rd1, %rd126;
	ld.global.nc.f64 	%fd534, [%rd127];
	mul.f64 	%fd1051, %fd533, %fd534;
	add.s32 	%r931, %r931, 2;
$L__BB2_56:
	setp.eq.s32 	%p32, %r7, 0;
	@%p32 bra 	$L__BB2_58;
	ld.param.u32 	%r913, [_Z36expected_counts_edge_parallel_kerneliiiiibiiiPKhPKiPKdS4_S4_S2_Pd_param_8];
	add.s32 	%r124, %r931, %r913;
	mul.wide.s32 	%rd128, %r124, 4;
	add.s64 	%rd129, %rd2, %rd128;
	ld.global.nc.u32 	%r125, [%rd129];
	shl.b32 	%r126, %r125, 2;
	cvt.s64.s32 	%rd130, %r126;
	add.s64 	%rd131, %rd130, %rd5;
	shl.b64 	%rd132, %rd131, 3;
	add.s64 	%rd133, %rd1, %rd132;
	ld.global.nc.f64 	%fd535, [%rd133];
	mul.f64 	%fd1051, %fd1051, %fd535;
$L__BB2_58:
	ld.param.u32 	%r907, [_Z36expected_counts_edge_parallel_kerneliiiiibiiiPKhPKiPKdS4_S4_S2_Pd_param_7];
	setp.lt.u32 	%p33, %r907, 8;
	shl.b32 	%r128, %r927, 2;
	mul.wide.u32 	%rd134, %r128, 8;
	add.s64 	%rd6, %rd3, %rd134;
	ld.global.nc.f64 	%fd538, [%rd6];
	mul.f64 	%fd539, %fd66, %fd538;
	mul.f64 	%fd540, %fd1051, %fd539;
	add.s64 	%rd7, %rd4, %rd134;
	st.local.f64 	[%rd7], %fd540;
	add.f64 	%fd79, %fd1043, %fd540;
	mov.f64 	%fd1059, 0d3FF0000000000000;
	mov.b32 	%r935, 0;
	@%p33 bra 	$L__BB2_61;
	mov.f64 	%fd1059, 0d3FF0000000000000;
	mov.b32 	%r933, 0;
$L__BB2_60:
	.pragma "nounroll";
	ld.param.u32 	%r914, [_Z36expected_counts_edge_parallel_kerneliiiiibiiiPKhPKiPKdS4_S4_S2_Pd_param_8];
	add.s32 	%r130, %r933, %r914;
	mul.wide.s32 	%rd135, %r130, 4;
	add.s64 	%rd136, %rd2, %rd135;
	ld.global.nc.u32 	%r131, [%rd136];
	shl.b32 	%r132, %r131, 2;
	cvt.s64.s32 	%rd137, %r132;
	add.s64 	%rd138, %rd137, %rd5;
	shl.b64 	%rd139, %rd138, 3;
	add.s64 	%rd140, %rd1, %rd139;
	ld.global.nc.f64 	%fd542, [%rd140+8];
	mul.f64 	%fd543, %fd1059, %fd542;
	ld.global.nc.u32 	%r133, [%rd136+4];
	shl.b32 	%r134, %r133, 2;
	cvt.s64.s32 	%rd141, %r134;
	add.s64 	%rd142, %rd141, %rd5;
	shl.b64 	%rd143, %rd142, 3;
	add.s64 	%rd144, %rd1, %rd143;
	ld.global.nc.f64 	%fd544, [%rd144+8];
	mul.f64 	%fd545, %fd543, %fd544;
	ld.global.nc.u32 	%r135, [%rd136+8];
	shl.b32 	%r136, %r135, 2;
	cvt.s64.s32 	%rd145, %r136;
	add.s64 	%rd146, %rd145, %rd5;
	shl.b64 	%rd147, %rd146, 3;
	add.s64 	%rd148, %rd1, %rd147;
	ld.global.nc.f64 	%fd546, [%rd148+8];
	mul.f64 	%fd547, %fd545, %fd546;
	ld.global.nc.u32 	%r137, [%rd136+12];
	shl.b32 	%r138, %r137, 2;
	cvt.s64.s32 	%rd149, %r138;
	add.s64 	%rd150, %rd149, %rd5;
	shl.b64 	%rd151, %rd150, 3;
	add.s64 	%rd152, %rd1, %rd151;
	ld.global.nc.f64 	%fd548, [%rd152+8];
	mul.f64 	%fd549, %fd547, %fd548;
	ld.global.nc.u32 	%r139, [%rd136+16];
	shl.b32 	%r140, %r139, 2;
	cvt.s64.s32 	%rd153, %r140;
	add.s64 	%rd154, %rd153, %rd5;
	shl.b64 	%rd155, %rd154, 3;
	add.s64 	%rd156, %rd1, %rd155;
	ld.global.nc.f64 	%fd550, [%rd156+8];
	mul.f64 	%fd551, %fd549, %fd550;
	ld.global.nc.u32 	%r141, [%rd136+20];
	shl.b32 	%r142, %r141, 2;
	cvt.s64.s32 	%rd157, %r142;
	add.s64 	%rd158, %rd157, %rd5;
	shl.b64 	%rd159, %rd158, 3;
	add.s64 	%rd160, %rd1, %rd159;
	ld.global.nc.f64 	%fd552, [%rd160+8];
	mul.f64 	%fd553, %fd551, %fd552;
	ld.global.nc.u32 	%r143, [%rd136+24];
	shl.b32 	%r144, %r143, 2;
	cvt.s64.s32 	%rd161, %r144;
	add.s64 	%rd162, %rd161, %rd5;
	shl.b64 	%rd163, %rd162, 3;
	add.s64 	%rd164, %rd1, %rd163;
	ld.global.nc.f64 	%fd554, [%rd164+8];
	mul.f64 	%fd555, %fd553, %fd554;
	ld.global.nc.u32 	%r145, [%rd136+28];
	shl.b32 	%r146, %r145, 2;
	cvt.s64.s32 	%rd165, %r146;
	add.s64 	%rd166, %rd165, %rd5;
	shl.b64 	%rd167, %rd166, 3;
	add.s64 	%rd168, %rd1, %rd167;
	ld.global.nc.f64 	%fd556, [%rd168+8];
	mul.f64 	%fd1059, %fd555, %fd556;
	add.s32 	%r933, %r933, 8;
	setp.ne.s32 	%p34, %r933, %r6;
	mov.u32 	%r935, %r6;
	@%p34 bra 	$L__BB2_60;
$L__BB2_61:
	setp.eq.s32 	%p35, %r4, 0;
	@%p35 bra 	$L__BB2_69;
	add.s32 	%r147, %r4, -1;
	setp.lt.u32 	%p36, %r147, 3;
	@%p36 bra 	$L__BB2_64;
	ld.param.u32 	%r915, [_Z36expected_counts_edge_parallel_kerneliiiiibiiiPKhPKiPKdS4_S4_S2_Pd_param_8];
	add.s32 	%r148, %r935, %r915;
	mul.wide.s32 	%rd169, %r148, 4;
	add.s64 	%rd170, %rd2, %rd169;
	ld.global.nc.u32 	%r149, [%rd170];
	shl.b32 	%r150, %r149, 2;
	cvt.s64.s32 	%rd171, %r150;
	add.s64 	%rd172, %rd171, %rd5;
	shl.b64 	%rd173, %rd172, 3;
	add.s64 	%rd174, %rd1, %rd173;
	ld.global.nc.f64 	%fd558, [%rd174+8];
	mul.f64 	%fd559, %fd1059, %fd558;
	ld.global.nc.u32 	%r151, [%rd170+4];
	shl.b32 	%r152, %r151, 2;
	cvt.s64.s32 	%rd175, %r152;
	add.s64 	%rd176, %rd175, %rd5;
	shl.b64 	%rd177, %rd176, 3;
	add.s64 	%rd178, %rd1, %rd177;
	ld.global.nc.f64 	%fd560, [%rd178+8];
	mul.f64 	%fd561, %fd559, %fd560;
	ld.global.nc.u32 	%r153, [%rd170+8];
	shl.b32 	%r154, %r153, 2;
	cvt.s64.s32 	%rd179, %r154;
	add.s64 	%rd180, %rd179, %rd5;
	shl.b64 	%rd181, %rd180, 3;
	add.s64 	%rd182, %rd1, %rd181;
	ld.global.nc.f64 	%fd562, [%rd182+8];
	mul.f64 	%fd563, %fd561, %fd562;
	ld.global.nc.u32 	%r155, [%rd170+12];
	shl.b32 	%r156, %r155, 2;
	cvt.s64.s32 	%rd183, %r156;
	add.s64 	%rd184, %rd183, %rd5;
	shl.b64 	%rd185, %rd184, 3;
	add.s64 	%rd186, %rd1, %rd185;
	ld.global.nc.f64 	%fd564, [%rd186+8];
	mul.f64 	%fd1059, %fd563, %fd564;
	add.s32 	%r935, %r935, 4;
$L__BB2_64:
	setp.eq.s32 	%p37, %r5, 0;
	@%p37 bra 	$L__BB2_69;
	setp.eq.s32 	%p38, %r5, 1;
	@%p38 bra 	$L__BB2_67;
	ld.param.u32 	%r916, [_Z36expected_counts_edge_parallel_kerneliiiiibiiiPKhPKiPKdS4_S4_S2_Pd_param_8];
	add.s32 	%r157, %r935, %r916;
	mul.wide.s32 	%rd187, %r157, 4;
	add.s64 	%rd188, %rd2, %rd187;
	ld.global.nc.u32 	%r158, [%rd188];
	shl.b32 	%r159, %r158, 2;
	cvt.s64.s32 	%rd189, %r159;
	add.s64 	%rd190, %rd189, %rd5;
	shl.b64 	%rd191, %rd190, 3;
	add.s64 	%rd192, %rd1, %rd191;
	ld.global.nc.f64 	%fd566, [%rd192+8];
	mul.f64 	%fd567, %fd1059, %fd566;
	ld.global.nc.u32 	%r160, [%rd188+4];
	shl.b32 	%r161, %r160, 2;
	cvt.s64.s32 	%rd193, %r161;
	add.s64 	%rd194, %rd193, %rd5;
	shl.b64 	%rd195, %rd194, 3;
	add.s64 	%rd196, %rd1, %rd195;
	ld.global.nc.f64 	%fd568, [%rd196+8];
	mul.f64 	%fd1059, %fd567, %fd568;
	add.s32 	%r935, %r935, 2;
$L__BB2_67:
	setp.eq.s32 	%p39, %r7, 0;
	@%p39 bra 	$L__BB2_69;
	ld.param.u32 	%r917, [_Z36expected_counts_edge_parallel_kerneliiiiibiiiPKhPKiPKdS4_S4_S2_Pd_param_8];
	add.s32 	%r162, %r935, %r917;
	mul.wide.s32 	%rd197, %r162, 4;
	add.s64 	%rd198, %rd2, %rd197;
	ld.global.nc.u32 	%r163, [%rd198];
	shl.b32 	%r164, %r163, 2;
	cvt.s64.s32 	%rd199, %r164;
	add.s64 	%rd200, %rd199, %rd5;
	shl.b64 	%rd201, %rd200, 3;
	add.s64 	%rd202, %rd1, %rd201;
	ld.global.nc.f64 	%fd569, [%rd202+8];
	mul.f64 	%fd1059, %fd1059, %fd569;
$L__BB2_69:
	ld.param.u32 	%r908, [_Z36expected_counts_edge_parallel_kerneliiiiibiiiPKhPKiPKdS4_S4_S2_Pd_param_7];
	setp.lt.u32 	%p40, %r908, 8;
	ld.global.nc.f64 	%fd572, [%rd6+8];
	mul.f64 	%fd573, %fd66, %fd572;
	mul.f64 	%fd574, %fd1059, %fd573;
	st.local.f64 	[%rd7+8], %fd574;
	add.f64 	%fd92, %fd79, %fd574;
	mov.f64 	%fd1067, 0d3FF0000000000000;
	mov.b32 	%r939, 0;
	@%p40 bra 	$L__BB2_72;
	mov.f64 	%fd1067, 0d3FF0000000000000;
	mov.b32 	%r937, 0;
$L__BB2_71:
	.pragma "nounroll";
	ld.param.u32 	%r918, [_Z36expected_counts_edge_parallel_kerneliiiiibiiiPKhPKiPKdS4_S4_S2_Pd_param_8];
	add.s32 	%r167, %r937, %r918;
	mul.wide.s32 	%rd203, %r167, 4;
	add.s64 	%rd204, %rd2, %rd203;
	ld.global.nc.u32 	%r168, [%rd204];
	shl.b32 	%r169, %r168, 2;
	cvt.s64.s32 	%rd205, %r169;
	add.s64 	%rd206, %rd205, %rd5;
	shl.b64 	%rd207, %rd206, 3;
	add.s64 	%rd208, %rd1, %rd207;
	ld.global.nc.f64 	%fd576, [%rd208+16];
	mul.f64 	%fd577, %fd1067, %fd576;
	ld.global.nc.u32 	%r170, [%rd204+4];
	shl.b32 	%r171, %r170, 2;
	cvt.s64.s32 	%rd209, %r171;
	add.s64 	%rd210, %rd209, %rd5;
	shl.b64 	%rd211, %rd210, 3;
	add.s64 	%rd212, %rd1, %rd211;
	ld.global.nc.f64 	%fd578, [%rd212+16];
	mul.f64 	%fd579, %fd577, %fd578;
	ld.global.nc.u32 	%r172, [%rd204+8];
	shl.b32 	%r173, %r172, 2;
	cvt.s64.s32 	%rd213, %r173;
	add.s64 	%rd214, %rd213, %rd5;
	shl.b64 	%rd215, %rd214, 3;
	add.s64 	%rd216, %rd1, %rd215;
	ld.global.nc.f64 	%fd580, [%rd216+16];
	mul.f64 	%fd581, %fd579, %fd580;
	ld.global.nc.u32 	%r174, [%rd204+12];
	shl.b32 	%r175, %r174, 2;
	cvt.s64.s32 	%rd217, %r175;
	add.s64 	%rd218, %rd217, %rd5;
	shl.b64 	%rd219, %rd218, 3;
	add.s64 	%rd220, %rd1, %rd219;
	ld.global.nc.f64 	%fd582, [%rd220+16];
	mul.f64 	%fd583, %fd581, %fd582;
	ld.global.nc.u32 	%r176, [%rd204+16];
	shl.b32 	%r177, %r176, 2;
	cvt.s64.s32 	%rd221, %r177;
	add.s64 	%rd222, %rd221, %rd5;
	shl.b64 	%rd223, %rd222, 3;
	add.s64 	%rd224, %rd1, %rd223;
	ld.global.nc.f64 	%fd584, [%rd224+16];
	mul.f64 	%fd585, %fd583, %fd584;
	ld.global.nc.u32 	%r178, [%rd204+20];
	shl.b32 	%r179, %r178, 2;
	cvt.s64.s32 	%rd225, %r179;
	add.s64 	%rd226, %rd225, %rd5;
	shl.b64 	%rd227, %rd226, 3;
	add.s64 	%rd228, %rd1, %rd227;
	ld.global.nc.f64 	%fd586, [%rd228+16];
	mul.f64 	%fd587, %fd585, %fd586;
	ld.global.nc.u32 	%r180, [%rd204+24];
	shl.b32 	%r181, %r180, 2;
	cvt.s64.s32 	%rd229, %r181;
	add.s64 	%rd230, %rd229, %rd5;
	shl.b64 	%rd231, %rd230, 3;
	add.s64 	%rd232, %rd1, %rd231;
	ld.global.nc.f64 	%fd588, [%rd232+16];
	mul.f64 	%fd589, %fd587, %fd588;
	ld.global.nc.u32 	%r182, [%rd204+28];
	shl.b32 	%r183, %r182, 2;
	cvt.s64.s32 	%rd233, %r183;
	add.s64 	%rd234, %rd233, %rd5;
	shl.b64 	%rd235, %rd234, 3;
	add.s64 	%rd236, %rd1, %rd235;
	ld.global.nc.f64 	%fd590, [%rd236+16];
	mul.f64 	%fd1067, %fd589, %fd590;
	add.s32 	%r937, %r937, 8;
	setp.ne.s32 	%p41, %r937, %r6;
	mov.u32 	%r939, %r6;
	@%p41 bra 	$L__BB2_71;
$L__BB2_72:
	setp.eq.s32 	%p42, %r4, 0;
	@%p42 bra 	$L__BB2_80;
	add.s32 	%r184, %r4, -1;
	setp.lt.u32 	%p43, %r184, 3;
	@%p43 bra 	$L__BB2_75;
	ld.param.u32 	%r919, [_Z36expected_counts_edge_parallel_kerneliiiiibiiiPKhPKiPKdS4_S4_S2_Pd_param_8];
	add.s32 	%r185, %r939, %r919;
	mul.wide.s32 	%rd237, %r185, 4;
	add.s64 	%rd238, %rd2, %rd237;
	ld.global.nc.u32 	%r186, [%rd238];
	shl.b32 	%r187, %r186, 2;
	cvt.s64.s32 	%rd239, %r187;
	add.s64 	%rd240, %rd239, %rd5;
	shl.b64 	%rd241, %rd240, 3;
	add.s64 	%rd242, %rd1, %rd241;
	ld.global.nc.f64 	%fd592, [%rd242+16];
	mul.f64 	%fd593, %fd1067, %fd592;
	ld.global.nc.u32 	%r188, [%rd238+4];
	shl.b32 	%r189, %r188, 2;
	cvt.s64.s32 	%rd243, %r189;
	add.s64 	%rd244, %rd243, %rd5;
	shl.b64 	%rd245, %rd244, 3;
	add.s64 	%rd246, %rd1, %rd245;
	ld.global.nc.f64 	%fd594, [%rd246+16];
	mul.f64 	%fd595, %fd593, %fd594;
	ld.global.nc.u32 	%r190, [%rd238+8];
	shl.b32 	%r191, %r190, 2;
	cvt.s64.s32 	%rd247, %r191;
	add.s64 	%rd248, %rd247, %rd5;
	shl.b64 	%rd249, %rd248, 3;
	add.s64 	%rd250, %rd1, %rd249;
	ld.global.nc.f64 	%fd596, [%rd250+16];
	mul.f64 	%fd597, %fd595, %fd596;
	ld.global.nc.u32 	%r192, [%rd238+12];
	shl.b32 	%r193, %r192, 2;
	cvt.s64.s32 	%rd251, %r193;
	add.s64 	%rd252, %rd251, %rd5;
	shl.b64 	%rd253, %rd252, 3;
	add.s64 	%rd254, %rd1, %rd253;
	ld.global.nc.f64 	%fd598, [%rd254+16];
	mul.f64 	%fd1067, %fd597, %fd598;
	add.s32 	%r939, %r939, 4;
$L__BB2_75:
	setp.eq.s32 	%p44, %r5, 0;
	@%p44 bra 	$L__BB2_80;
	setp.eq.s32 	%p45, %r5, 1;
	@%p45 bra 	$L__BB2_78;
	ld.param.u32 	%r920, [_Z36expected_counts_edge_parallel_kerneliiiiibiiiPKhPKiPKdS4_S4_S2_Pd_param_8];
	add.s32 	%r194, %r939, %r920;
	mul.wide.s32 	%rd255, %r194, 4;
	add.s64 	%rd256, %rd2, %rd255;
	ld.global.nc.u32 	%r195, [%rd256];
	shl.b32 	%r196, %r195, 2;
	cvt.s64.s32 	%rd257, %r196;
	add.s64 	%rd258, %rd257, %rd5;
	shl.b64 	%rd259, %rd258, 3;
	add.s64 	%rd260, %rd1, %rd259;
	ld.global.nc.f64 	%fd600, [%rd260+16];
	mul.f64 	%fd601, %fd1067, %fd600;
	ld.global.nc.u32 	%r197, [%rd256+4];
	shl.b32 	%r198, %r197, 2;
	cvt.s64.s32 	%rd261, %r198;
	add.s64 	%rd262, %rd261, %rd5;
	shl.b64 	%rd263, %rd262, 3;
	add.s64 	%rd264, %rd1, %rd263;
	ld.global.nc.f64 	%fd602, [%rd264+16];
	mul.f64 	%fd1067, %fd601, %fd602;
	add.s32 	%r939, %r939, 2;
$L__BB2_78:
	setp.eq.s32 	%p46, %r7, 0;
	@%p46 bra 	$L__BB2_80;
	ld.param.u32 	%r921, [_Z36expected_counts_edge_parallel_kerneliiiiibiiiPKhPKiPKdS4_S4_S2_Pd_param_8];
	add.s32 	%r199, %r939, %r921;
	mul.wide.s32 	%rd265, %r199, 4;
	add.s64 	%rd266, %rd2, %rd265;
	ld.global.nc.u32 	%r200, [%rd266];
	shl.b32 	%r201, %r200, 2;
	cvt.s64.s32 	%rd267, %r201;
	add.s64 	%rd268, %rd267, %rd5;
	shl.b64 	%rd269, %rd268, 3;
	add.s64 	%rd270, %rd1, %rd269;
	ld.global.nc.f64 	%fd603, [%rd270+16];
	mul.f64 	%fd1067, %fd1067, %fd603;
$L__BB2_80:
	ld.param.u32 	%r909, [_Z36expected_counts_edge_parallel_kerneliiiiibiiiPKhPKiPKdS4_S4_S2_Pd_param_7];
	setp.lt.u32 	%p47, %r909, 8;
	ld.global.nc.f64 	%fd606, [%rd6+16];
	mul.f64 	%fd607, %fd66, %fd606;
	mul.f64 	%fd608, %fd1067, %fd607;
	st.local.f64 	[%rd7+16], %fd608;
	add.f64 	%fd105, %fd92, %fd608;
	mov.f64 	%fd1075, 0d3FF0000000000000;
	mov.b32 	%r943, 0;
	@%p47 bra 	$L__BB2_83;
	mov.f64 	%fd1075, 0d3FF0000000000000;
	mov.b32 	%r941, 0;
$L__BB2_82:
	.pragma "nounroll";
	ld.param.u32 	%r922, [_Z36expected_counts_edge_parallel_kerneliiiiibiiiPKhPKiPKdS4_S4_S2_Pd_param_8];
	add.s32 	%r204, %r941, %r922;
	mul.wide.s32 	%rd271, %r204, 4;
	add.s64 	%rd272, %rd2, %rd271;
	ld.global.nc.u32 	%r205, [%rd272];
	shl.b32 	%r206, %r205, 2;
	cvt.s64.s32 	%rd273, %r206;
	add.s64 	%rd274, %rd273, %rd5;
	shl.b64 	%rd275, %rd274, 3;
	add.s64 	%rd276, %rd1, %rd275;
	ld.global.nc.f64 	%fd610, [%rd276+24];
	mul.f64 	%fd611, %fd1075, %fd610;
	ld.global.nc.u32 	%r207, [%rd272+4];
	shl.b32 	%r208, %r207, 2;
	cvt.s64.s32 	%rd277, %r208;
	add.s64 	%rd278, %rd277, %rd5;
	shl.b64 	%rd279, %rd278, 3;
	add.s64 	%rd280, %rd1, %rd279;
	ld.global.nc.f64 	%fd612, [%rd280+24];
	mul.f64 	%fd613, %fd611, %fd612;
	ld.global.nc.u32 	%r209, [%rd272+8];
	shl.b32 	%r210, %r209, 2;
	cvt.s64.s32 	%rd281, %r210;
	add.s64 	%rd282, %rd281, %rd5;
	shl.b64 	%rd283, %rd282, 3;
	add.s64 	%rd284, %rd1, %rd283;
	ld.global.nc.f64 	%fd614, [%rd284+24];
	mul.f64 	%fd615, %fd613, %fd614;
	ld.global.nc.u32 	%r211, [%rd272+12];
	shl.b32 	%r212, %r211, 2;
	cvt.s64.s32 	%rd285, %r212;
	add.s64 	%rd286, %rd285, %rd5;
	shl.b64 	%rd287, %rd286, 3;
	add.s64 	%rd288, %rd1, %rd287;
	ld.global.nc.f64 	%fd616, [%rd288+24];
	mul.f64 	%fd617, %fd615, %fd616;
	ld.global.nc.u32 	%r213, [%rd272+16];
	shl.b32 	%r214, %r213, 2;
	cvt.s64.s32 	%rd289, %r214;
	add.s64 	%rd290, %rd289, %rd5;
	shl.b64 	%rd291, %rd290, 3;
	add.s64 	%rd292, %rd1, %rd291;
	ld.global.nc.f64 	%fd618, [%rd292+24];
	mul.f64 	%fd619, %fd617, %fd618;
	ld.global.nc.u32 	%r215, [%rd272+20];
	shl.b32 	%r216, %r215, 2;
	cvt.s64.s32 	%rd293, %r216;
	add.s64 	%rd294, %rd293, %rd5;
	shl.b64 	%rd295, %rd294, 3;
	add.s64 	%rd296, %rd1, %rd295;
	ld.global.nc.f64 	%fd620, [%rd296+24];
	mul.f64 	%fd621, %fd619, %fd620;
	ld.global.nc.u32 	%r217, [%rd272+24];
	shl.b32 	%r218, %r217, 2;
	cvt.s64.s32 	%rd297, %r218;
	add.s64 	%rd298, %rd297, %rd5;
	shl.b64 	%rd299, %rd298, 3;
	add.s64 	%rd300, %rd1, %rd299;
	ld.global.nc.f64 	%fd622, [%rd300+24];
	mul.f64 	%fd623, %fd621, %fd622;
	ld.global.nc.u32 	%r219, [%rd272+28];
	shl.b32 	%r220, %r219, 2;
	cvt.s64.s32 	%rd301, %r220;
	add.s64 	%rd302, %rd301, %rd5;
	shl.b64 	%rd303, %rd302, 3;
	add.s64 	%rd304, %rd1, %rd303;
	ld.global.nc.f64 	%fd624, [%rd304+24];
	mul.f64 	%fd1075, %fd623, %fd624;
	add.s32 	%r941, %r941, 8;
	setp.ne.s32 	%p48, %r941, %r6;
	mov.u32 	%r943, %r6;
	@%p48 bra 	$L__BB2_82;
$L__BB2_83:
	setp.eq.s32 	%p49, %r4, 0;
	@%p49 bra 	$L__BB2_91;
	add.s32 	%r221, %r4, -1;
	setp.lt.u32 	%p50, %r221, 3;
	@%p50 bra 	$L__BB2_86;
	ld.param.u32 	%r923, [_Z36expected_counts_edge_parallel_kerneliiiiibiiiPKhPKiPKdS4_S4_S2_Pd_param_8];
	add.s32 	%r222, %r943, %r923;
	mul.wide.s32 	%rd305, %r222, 4;
	add.s64 	%rd306, %rd2, %rd305;
	ld.global.nc.u32 	%r223, [%rd306];
	shl.b32 	%r224, %r223, 2;
	cvt.s64.s32 	%rd307, %r224;
	add.s64 	%rd308, %rd307, %rd5;
	shl.b64 	%rd309, %rd308, 3;
	add.s64 	%rd310, %rd1, %rd309;
	ld.global.nc.f64 	%fd626, [%rd310+24];
	mul.f64 	%fd627, %fd1075, %fd626;
	ld.global.nc.u32 	%r225, [%rd306+4];
	shl.b32 	%r226, %r225, 2;
	cvt.s64.s32 	%rd311, %r226;
	add.s64 	%rd312, %rd311, %rd5;
	shl.b64 	%rd313, %rd312, 3;
	add.s64 	%rd314, %rd1, %rd313;
	ld.global.nc.f64 	%fd628, [%rd314+24];
	mul.f64 	%fd629, %fd627, %fd628;
	ld.global.nc.u32 	%r227, [%rd306+8];
	shl.b32 	%r228, %r227, 2;
	cvt.s64.s32 	%rd315, %r228;
	add.s64 	%rd316, %rd315, %rd5;
	shl.b64 	%rd317, %rd316, 3;
	add.s64 	%rd318, %rd1, %rd317;
	ld.global.nc.f64 	%fd630, [%rd318+24];
	mul.f64 	%fd631, %fd629, %fd630;
	ld.global.nc.u32 	%r229, [%rd306+12];
	shl.b32 	%r230, %r229, 2;
	cvt.s64.s32 	%rd319, %r230;
	add.s64 	%rd320, %rd319, %rd5;
	shl.b64 	%rd321, %rd320, 3;
	add.s64 	%rd322, %rd1, %rd321;
	ld.global.nc.f64 	%fd632, [%rd322+24];
	mul.f64 	%fd1075, %fd631, %fd632;
	add.s32 	%r943, %r943, 4;
$L__BB2_86:
	setp.eq.s32 	%p51, %r5, 0;
	@%p51 bra 	$L__BB2_91;
	setp.eq.s32 	%p52, %r5, 1;
	@%p52 bra 	$L__BB2_89;
	ld.param.u32 	%r924, [_Z36expected_counts_edge_parallel_kerneliiiiibiiiPKhPKiPKdS4_S4_S2_Pd_param_8];
	add.s32 	%r231, %r943, %r924;
	mul.wide.s32 	%rd323, %r231, 4;
	add.s64 	%rd324, %rd2, %rd323;
	ld.global.nc.u32 	%r232, [%rd324];
	shl.b32 	%r233, %r232, 2;
	cvt.s64.s32 	%rd325, %r233;
	add.s64 	%rd326, %rd325, %rd5;
	shl.b64 	%rd327, %rd326, 3;
	add.s64 	%rd328, %rd1, %rd327;
	ld.global.nc.f64 	%fd634, [%rd328+24];
	mul.f64 	%fd635, %fd1075, %fd634;
	ld.global.nc.u32 	%r234, [%rd324+4];
	shl.b32 	%r235, %r234, 2;
	cvt.s64.s32 	%rd329, %r235;
	add.s64 	%rd330, %rd329, %rd5;
	shl.b64 	%rd331, %rd330, 3;
	add.s64 	%rd332, %rd1, %rd331;
	ld.global.nc.f64 	%fd636, [%rd332+24];
	mul.f64 	%fd1075, %fd635, %fd636;
	add.s32 	%r943, %r943, 2;
$L__BB2_89:
	setp.eq.s32 	%p53, %r7, 0;
	@%p53 bra 	$L__BB2_91;
	ld.param.u32 	%r925, [_Z36expected_counts_edge_parallel_kerneliiiiibiiiPKhPKiPKdS4_S4_S2_Pd_param_8];
	add.s32 	%r236, %r943, %r925;
	mul.wide.s32 	%rd333, %r236, 4;
	add.s64 	%rd334, %rd2, %rd333;
	ld.global.nc.u32 	%r237, [%rd334];
	shl.b32 	%r238, %r237, 2;
	cvt.s64.s32 	%rd335, %r238;
	add.s64 	%rd336, %rd335, %rd5;
	shl.b64 	%rd337, %rd336, 3;
	add.s64 	%rd338, %rd1, %rd337;
	ld.global.nc.f64 	%fd637, [%rd338+24];
	mul.f64 	%fd1075, %fd1075, %fd637;
$L__BB2_91:
	ld.global.nc.f64 	%fd638, [%rd6+24];
	mul.f64 	%fd639, %fd66, %fd638;
	mul.f64 	%fd640, %fd1075, %fd639;
	st.local.f64 	[%rd7+24], %fd640;
	add.f64 	%fd1043, %fd105, %fd640;
	add.s32 	%r927, %r927, 1;
	setp.ne.s32 	%p54, %r927, 4;
	@%p54 bra 	$L__BB2_47;
	setp.gt.f64 	%p55, %fd1043, 0d01A56E1FC2F8F359;
	@%p55 bra 	$L__BB2_93;
	bra.uni 	$L__BB2_94;
$L__BB2_93:
	cvt.rn.f64.s32 	%fd641, %r9;
	div.rn.f64 	%fd642, %fd641, %fd1043;
	ld.local.v2.f64 	{%fd643, %fd644}, [%rd4];
	fma.rn.f64 	%fd1123, %fd642, %fd643, %fd1123;
	fma.rn.f64 	%fd1122, %fd642, %fd644, %fd1122;
	ld.local.v2.f64 	{%fd645, %fd646}, [%rd4+16];
	fma.rn.f64 	%fd1121, %fd642, %fd645, %fd1121;
	fma.rn.f64 	%fd1120, %fd642, %fd646, %fd1120;
	ld.local.v2.f64 	{%fd647, %fd648}, [%rd4+32];
	fma.rn.f64 	%fd1119, %fd642, %fd647, %fd1119;
	fma.rn.f64 	%fd1118, %fd642, %fd648, %fd1118;
	ld.local.v2.f64 	{%fd649, %fd650}, [%rd4+48];
	fma.rn.f64 	%fd1117, %fd642, %fd649, %fd1117;
	fma.rn.f64 	%fd1116, %fd642, %fd650, %fd1116;
	ld.local.v2.f64 	{%fd651, %fd652}, [%rd4+64];
	fma.rn.f64 	%fd1115, %fd642, %fd651, %fd1115;
	fma.rn.f64 	%fd1114, %fd642, %fd652, %fd1114;
	ld.local.v2.f64 	{%fd653, %fd654}, [%rd4+80];
	fma.rn.f64 	%fd1113, %fd642, %fd653, %fd1113;
	fma.rn.f64 	%fd1112, %fd642, %fd654, %fd1112;
	ld.local.v2.f64 	{%fd655, %fd656}, [%rd4+96];
	fma.rn.f64 	%fd1111, %fd642, %fd655, %fd1111;
	fma.rn.f64 	%fd1110, %fd642, %fd656, %fd1110;
	ld.local.v2.f64 	{%fd657, %fd658}, [%rd4+112];
	fma.rn.f64 	%fd1109, %fd642, %fd657, %fd1109;
	fma.rn.f64 	%fd1108, %fd642, %fd658, %fd1108;
$L__BB2_94:
	ld.param.u32 	%r888, [_Z36expected_counts_edge_parallel_kerneliiiiibiiiPKhPKiPKdS4_S4_S2_Pd_param_0];
	mov.u32 	%r239, %nctaid.x;
	mad.lo.s32 	%r946, %r239, %r2, %r946;
	setp.lt.s32 	%p56, %r946, %r888;
	@%p56 bra 	$L__BB2_46;
	bra.uni 	$L__BB2_96;
$L__BB2_95:
	st.local.v2.f64 	[%rd4], {%fd1171, %fd1170};
	st.local.v2.f64 	[%rd4+16], {%fd1169, %fd1168};
	st.local.v2.f64 	[%rd4+32], {%fd1167, %fd1166};
	st.local.v2.f64 	[%rd4+48], {%fd1165, %fd1164};
	st.local.v2.f64 	[%rd4+64], {%fd1163, %fd1162};
	st.local.v2.f64 	[%rd4+80], {%fd1161, %fd1160};
	st.local.v2.f64 	[%rd4+96], {%fd1159, %fd1158};
	st.local.v2.f64 	[%rd4+112], {%fd1157, %fd1156};
$L__BB2_96:
	mov.u32 	%r46, %tid.x;
	and.b32  	%r47, %r46, 31;
	setp.eq.s32 	%p57, %r47, 0;
	shr.u32 	%r260, %r46, 2;
	mov.u32 	%r261, _ZZ14blockReduceSumdE6shared;
	add.s32 	%r48, %r261, %r260;
	mov.u32 	%r262, %ntid.x;
	shr.u32 	%r49, %r262, 5;
	shl.b32 	%r263, %r46, 3;
	and.b32  	%r264, %r263, 248;
	add.s32 	%r50, %r261, %r264;
	// begin inline asm
	mov.b64 {%r240,%r241}, %fd1123;
	// end inline asm
	shfl.sync.down.b32	%r243|%p58, %r241, 16, 31, -1;
	shfl.sync.down.b32	%r242|%p59, %r240, 16, 31, -1;
	// begin inline asm
	mov.b64 %fd660, {%r242,%r243};
	// end inline asm
	add.f64 	%fd661, %fd1123, %fd660;
	// begin inline asm
	mov.b64 {%r244,%r245}, %fd661;
	// end inline asm
	shfl.sync.down.b32	%r247|%p60, %r245, 8, 31, -1;
	shfl.sync.down.b32	%r246|%p61, %r244, 8, 31, -1;
	// begin inline asm
	mov.b64 %fd662, {%r246,%r247};
	// end inline asm
	add.f64 	%fd663, %fd661, %fd662;
	// begin inline asm
	mov.b64 {%r248,%r249}, %fd663;
	// end inline asm
	shfl.sync.down.b32	%r251|%p62, %r249, 4, 31, -1;
	shfl.sync.down.b32	%r250|%p63, %r248, 4, 31, -1;
	// begin inline asm
	mov.b64 %fd664, {%r250,%r251};
	// end inline asm
	add.f64 	%fd665, %fd663, %fd664;
	// begin inline asm
	mov.b64 {%r252,%r253}, %fd665;
	// end inline asm
	shfl.sync.down.b32	%r255|%p64, %r253, 2, 31, -1;
	shfl.sync.down.b32	%r254|%p65, %r252, 2, 31, -1;
	// begin inline asm
	mov.b64 %fd666, {%r254,%r255};
	// end inline asm
	add.f64 	%fd667, %fd665, %fd666;
	// begin inline asm
	mov.b64 {%r256,%r257}, %fd667;
	// end inline asm
	shfl.sync.down.b32	%r259|%p66, %r257, 1, 31, -1;
	shfl.sync.down.b32	%r258|%p67, %r256, 1, 31, -1;
	// begin inline asm
	mov.b64 %fd668, {%r258,%r259};
	// end inline asm
	add.f64 	%fd200, %fd667, %fd668;
	@%p57 bra 	$L__BB2_97;
	bra.uni 	$L__BB2_98;
$L__BB2_97:
	st.shared.f64 	[%r48], %fd200;
$L__BB2_98:
	setp.ge.u32 	%p68, %r46, %r49;
	bar.sync 	0;
	mov.f64 	%fd1189, 0d0000000000000000;
	@%p68 bra 	$L__BB2_100;
	ld.shared.f64 	%fd1189, [%r50];
$L__BB2_100:
	ld.param.u64 	%rd354, [_Z36expected_counts_edge_parallel_kerneliiiiibiiiPKhPKiPKdS4_S4_S2_Pd_param_15];
	cvta.to.global.u64 	%rd11, %rd354;
	setp.gt.u32 	%p69, %r46, 31;
	@%p69 bra 	$L__BB2_103;
	setp.ne.s32 	%p70, %r46, 0;
	// begin inline asm
	mov.b64 {%r265,%r266}, %fd1189;
	// end inline asm
	shfl.sync.down.b32	%r268|%p71, %r266, 16, 31, -1;
	shfl.sync.down.b32	%r267|%p72, %r265, 16, 31, -1;
	// begin inline asm
	mov.b64 %fd671, {%r267,%r268};
	// end inline asm
	add.f64 	%fd672, %fd1189, %fd671;
	// begin inline asm
	mov.b64 {%r269,%r270}, %fd672;
	// end inline asm
	shfl.sync.down.b32	%r272|%p73, %r270, 8, 31, -1;
	shfl.sync.down.b32	%r271|%p74, %r269, 8, 31, -1;
	// begin inline asm
	mov.b64 %fd673, {%r271,%r272};
	// end inline asm
	add.f64 	%fd674, %fd672, %fd673;
	// begin inline asm
	mov.b64 {%r273,%r274}, %fd674;
	// end inline asm
	shfl.sync.down.b32	%r276|%p75, %r274, 4, 31, -1;
	shfl.sync.down.b32	%r275|%p76, %r273, 4, 31, -1;
	// begin inline asm
	mov.b64 %fd675, {%r275,%r276};
	// end inline asm
	add.f64 	%fd676, %fd674, %fd675;
	// begin inline asm
	mov.b64 {%r277,%r278}, %fd676;
	// end inline asm
	shfl.sync.down.b32	%r280|%p77, %r278, 2, 31, -1;
	shfl.sync.down.b32	%r279|%p78, %r277, 2, 31, -1;
	// begin inline asm
	mov.b64 %fd677, {%r279,%r280};
	// end inline asm
	add.f64 	%fd678, %fd676, %fd677;
	// begin inline asm
	mov.b64 {%r281,%r282}, %fd678;
	// end inline asm
	shfl.sync.down.b32	%r284|%p79, %r282, 1, 31, -1;
	shfl.sync.down.b32	%r283|%p80, %r281, 1, 31, -1;
	// begin inline asm
	mov.b64 %fd679, {%r283,%r284};
	// end inline asm
	add.f64 	%fd318, %fd678, %fd679;
	@%p70 bra 	$L__BB2_103;
	atom.global.add.f64 	%fd680, [%rd11], %fd318;
$L__BB2_103:
	setp.ne.s32 	%p81, %r47, 0;
	bar.sync 	0;
	// begin inline asm
	mov.b64 {%r285,%r286}, %fd1122;
	// end inline asm
	shfl.sync.down.b32	%r288|%p82, %r286, 16, 31, -1;
	shfl.sync.down.b32	%r287|%p83, %r285, 16, 31, -1;
	// begin inline asm
	mov.b64 %fd682, {%r287,%r288};
	// end inline asm
	add.f64 	%fd683, %fd1122, %fd682;
	// begin inline asm
	mov.b64 {%r289,%r290}, %fd683;
	// end inline asm
	shfl.sync.down.b32	%r292|%p84, %r290, 8, 31, -1;
	shfl.sync.down.b32	%r291|%p85, %r289, 8, 31, -1;
	// begin inline asm
	mov.b64 %fd684, {%r291,%r292};
	// end inline asm
	add.f64 	%fd685, %fd683, %fd684;
	// begin inline asm
	mov.b64 {%r293,%r294}, %fd685;
	// end inline asm
	shfl.sync.down.b32	%r296|%p86, %r294, 4, 31, -1;
	shfl.sync.down.b32	%r295|%p87, %r293, 4, 31, -1;
	// begin inline asm
	mov.b64 %fd686, {%r295,%r296};
	// end inline asm
	add.f64 	%fd687, %fd685, %fd686;
	// begin inline asm
	mov.b64 {%r297,%r298}, %fd687;
	// end inline asm
	shfl.sync.down.b32	%r300|%p88, %r298, 2, 31, -1;
	shfl.sync.down.b32	%r299|%p89, %r297, 2, 31, -1;
	// begin inline asm
	mov.b64 %fd688, {%r299,%r300};
	// end inline asm
	add.f64 	%fd689, %fd687, %fd688;
	// begin inline asm
	mov.b64 {%r301,%r302}, %fd689;
	// end inline asm
	shfl.sync.down.b32	%r304|%p90, %r302, 1, 31, -1;
	shfl.sync.down.b32	%r303|%p91, %r301, 1, 31, -1;
	// begin inline asm
	mov.b64 %fd690, {%r303,%r304};
	// end inline asm
	add.f64 	%fd319, %fd689, %fd690;
	@%p81 bra 	$L__BB2_105;
	st.shared.f64 	[%r48], %fd319;
$L__BB2_105:
	setp.ge.u32 	%p92, %r46, %r49;
	bar.sync 	0;
	mov.f64 	%fd1190, 0d0000000000000000;
	@%p92 bra 	$L__BB2_107;
	ld.shared.f64 	%fd1190, [%r50];
$L__BB2_107:
	setp.gt.u32 	%p93, %r46, 31;
	@%p93 bra 	$L__BB2_110;
	setp.ne.s32 	%p94, %r46, 0;
	// begin inline asm
	mov.b64 {%r305,%r306}, %fd1190;
	// end inline asm
	shfl.sync.down.b32	%r308|%p95, %r306, 16, 31, -1;
	shfl.sync.down.b32	%r307|%p96, %r305, 16, 31, -1;
	// begin inline asm
	mov.b64 %fd693, {%r307,%r308};
	// end inline asm
	add.f64 	%fd694, %fd1190, %fd693;
	// begin inline asm
	mov.b64 {%r309,%r310}, %fd694;
	// end inline asm
	shfl.sync.down.b32	%r312|%p97, %r310, 8, 31, -1;
	shfl.sync.down.b32	%r311|%p98, %r309, 8, 31, -1;
	// begin inline asm
	mov.b64 %fd695, {%r311,%r312};
	// end inline asm
	add.f64 	%fd696, %fd694, %fd695;
	// begin inline asm
	mov.b64 {%r313,%r314}, %fd696;
	// end inline asm
	shfl.sync.down.b32	%r316|%p99, %r314, 4, 31, -1;
	shfl.sync.down.b32	%r315|%p100, %r313, 4, 31, -1;
	// begin inline asm
	mov.b64 %fd697, {%r315,%r316};
	// end inline asm
	add.f64 	%fd698, %fd696, %fd697;
	// begin inline asm
	mov.b64 {%r317,%r318}, %fd698;
	// end inline asm
	shfl.sync.down.b32	%r320|%p101, %r318, 2, 31, -1;
	shfl.sync.down.b32	%r319|%p102, %r317, 2, 31, -1;
	// begin inline asm
	mov.b64 %fd699, {%r319,%r320};
	// end inline asm
	add.f64 	%fd700, %fd698, %fd699;
	// begin inline asm
	mov.b64 {%r321,%r322}, %fd700;
	// end inline asm
	shfl.sync.down.b32	%r324|%p103, %r322, 1, 31, -1;
	shfl.sync.down.b32	%r323|%p104, %r321, 1, 31, -1;
	// begin inline asm
	mov.b64 %fd701, {%r323,%r324};
	// end inline asm
	add.f64 	%fd322, %fd700, %fd701;
	@%p94 bra 	$L__BB2_110;
	atom.global.add.f64 	%fd702, [%rd11+8], %fd322;
$L__BB2_110:
	setp.ne.s32 	%p105, %r47, 0;
	bar.sync 	0;
	// begin inline asm
	mov.b64 {%r325,%r326}, %fd1121;
	// end inline asm
	shfl.sync.down.b32	%r328|%p106, %r326, 16, 31, -1;
	shfl.sync.down.b32	%r327|%p107, %r325, 16, 31, -1;
	// begin inline asm
	mov.b64 %fd704, {%r327,%r328};
	// end inline asm
	add.f64 	%fd705, %fd1121, %fd704;
	// begin inline asm
	mov.b64 {%r329,%r330}, %fd705;
	// end inline asm
	shfl.sync.down.b32	%r332|%p108, %r330, 8, 31, -1;
	shfl.sync.down.b32	%r331|%p109, %r329, 8, 31, -1;
	// begin inline asm
	mov.b64 %fd706, {%r331,%r332};
	// end inline asm
	add.f64 	%fd707, %fd705, %fd706;
	// begin inline asm
	mov.b64 {%r333,%r334}, %fd707;
	// end inline asm
	shfl.sync.down.b32	%r336|%p110, %r334, 4, 31, -1;
	shfl.sync.down.b32	%r335|%p111, %r333, 4, 31, -1;
	// begin inline asm
	mov.b64 %fd708, {%r335,%r336};
	// end inline asm
	add.f64 	%fd709, %fd707, %fd708;
	// begin inline asm
	mov.b64 {%r337,%r338}, %fd709;
	// end inline asm
	shfl.sync.down.b32	%r340|%p112, %r338, 2, 31, -1;
	shfl.sync.down.b32	%r339|%p113, %r337, 2, 31, -1;
	// begin inline asm
	mov.b64 %fd710, {%r339,%r340};
	// end inline asm
	add.f64 	%fd711, %fd709, %fd710;
	// begin inline asm
	mov.b64 {%r341,%r342}, %fd711;
	// end inline asm
	shfl.sync.down.b32	%r344|%p114, %r342, 1, 31, -1;
	shfl.sync.down.b32	%r343|%p115, %r341, 1, 31, -1;
	// begin inline asm
	mov.b64 %fd712, {%r343,%r344};
	// end inline asm
	add.f64 	%fd323, %fd711, %fd712;
	@%p105 bra 	$L__BB2_112;
	st.shared.f64 	[%r48], %fd323;
$L__BB2_112:
	setp.ge.u32 	%p116, %r46, %r49;
	bar.sync 	0;
	mov.f64 	%fd1191, 0d0000000000000000;
	@%p116 bra 	$L__BB2_114;
	ld.shared.f64 	%fd1191, [%r50];
$L__BB2_114:
	setp.gt.u32 	%p117, %r46, 31;
	@%p117 bra 	$L__BB2_117;
	setp.ne.s32 	%p118, %r46, 0;
	// begin inline asm
	mov.b64 {%r345,%r346}, %fd1191;
	// end inline asm
	shfl.sync.down.b32	%r348|%p119, %r346, 16, 31, -1;
	shfl.sync.down.b32	%r347|%p120, %r345, 16, 31, -1;
	// begin inline asm
	mov.b64 %fd715, {%r347,%r348};
	// end inline asm
	add.f64 	%fd716, %fd1191, %fd715;
	// begin inline asm
	mov.b64 {%r349,%r350}, %fd716;
	// end inline asm
	shfl.sync.down.b32	%r352|%p121, %r350, 8, 31, -1;
	shfl.sync.down.b32	%r351|%p122, %r349, 8, 31, -1;
	// begin inline asm
	mov.b64 %fd717, {%r351,%r352};
	// end inline asm
	add.f64 	%fd718, %fd716, %fd717;
	// begin inline asm
	mov.b64 {%r353,%r354}, %fd718;
	// end inline asm
	shfl.sync.down.b32	%r356|%p123, %r354, 4, 31, -1;
	shfl.sync.down.b32	%r355|%p124, %r353, 4, 31, -1;
	// begin inline asm
	mov.b64 %fd719, {%r355,%r356};
	// end inline asm
	add.f64 	%fd720, %fd718, %fd719;
	// begin inline asm
	mov.b64 {%r357,%r358}, %fd720;
	// end inline asm
	shfl.sync.down.b32	%r360|%p125, %r358, 2, 31, -1;
	shfl.sync.down.b32	%r359|%p126, %r357, 2, 31, -1;
	// begin inline asm
	mov.b64 %fd721, {%r359,%r360};
	// end inline asm
	add.f64 	%fd722, %fd720, %fd721;
	// begin inline asm
	mov.b64 {%r361,%r362}, %fd722;
	// end inline asm
	shfl.sync.down.b32	%r364|%p127, %r362, 1, 31, -1;
	shfl.sync.down.b32	%r363|%p128, %r361, 1, 31, -1;
	// begin inline asm
	mov.b64 %fd723, {%r363,%r364};
	// end inline asm
	add.f64 	%fd326, %fd722, %fd723;
	@%p118 bra 	$L__BB2_117;
	atom.global.add.f64 	%fd724, [%rd11+16], %fd326;
$L__BB2_117:
	setp.ne.s32 	%p129, %r47, 0;
	bar.sync 	0;
	// begin inline asm
	mov.b64 {%r365,%r366}, %fd1120;
	// end inline asm
	shfl.sync.down.b32	%r368|%p130, %r366, 16, 31, -1;
	shfl.sync.down.b32	%r367|%p131, %r365, 16, 31, -1;
	// begin inline asm
	mov.b64 %fd726, {%r367,%r368};
	// end inline asm
	add.f64 	%fd727, %fd1120, %fd726;
	// begin inline asm
	mov.b64 {%r369,%r370}, %fd727;
	// end inline asm
	shfl.sync.down.b32	%r372|%p132, %r370, 8, 31, -1;
	shfl.sync.down.b32	%r371|%p133, %r369, 8, 31, -1;
	// begin inline asm
	mov.b64 %fd728, {%r371,%r372};
	// end inline asm
	add.f64 	%fd729, %fd727, %fd728;
	// begin inline asm
	mov.b64 {%r373,%r374}, %fd729;
	// end inline asm
	shfl.sync.down.b32	%r376|%p134, %r374, 4, 31, -1;
	shfl.sync.down.b32	%r375|%p135, %r373, 4, 31, -1;
	// begin inline asm
	mov.b64 %fd730, {%r375,%r376};
	// end inline asm
	add.f64 	%fd731, %fd729, %fd730;
	// begin inline asm
	mov.b64 {%r377,%r378}, %fd731;
	// end inline asm
	shfl.sync.down.b32	%r380|%p136, %r378, 2, 31, -1;
	shfl.sync.down.b32	%r379|%p137, %r377, 2, 31, -1;
	// begin inline asm
	mov.b64 %fd732, {%r379,%r380};
	// end inline asm
	add.f64 	%fd733, %fd731, %fd732;
	// begin inline asm
	mov.b64 {%r381,%r382}, %fd733;
	// end inline asm
	shfl.sync.down.b32	%r384|%p138, %r382, 1, 31, -1;
	shfl.sync.down.b32	%r383|%p139, %r381, 1, 31, -1;
	// begin inline asm
	mov.b64 %fd734, {%r383,%r384};
	// end inline asm
	add.f64 	%fd327, %fd733, %fd734;
	@%p129 bra 	$L__BB2_119;
	st.shared.f64 	[%r48], %fd327;
$L__BB2_119:
	setp.ge.u32 	%p140, %r46, %r49;
	bar.sync 	0;
	mov.f64 	%fd1192, 0d0000000000000000;
	@%p140 bra 	$L__BB2_121;
	ld.shared.f64 	%fd1192, [%r50];
$L__BB2_121:
	setp.gt.u32 	%p141, %r46, 31;
	@%p141 bra 	$L__BB2_124;
	setp.ne.s32 	%p142, %r46, 0;
	// begin inline asm
	mov.b64 {%r385,%r386}, %fd1192;
	// end inline asm
	shfl.sync.down.b32	%r388|%p143, %r386, 16, 31, -1;
	shfl.sync.down.b32	%r387|%p144, %r385, 16, 31, -1;
	// begin inline asm
	mov.b64 %fd737, {%r387,%r388};
	// end inline asm
	add.f64 	%fd738, %fd1192, %fd737;
	// begin inline asm
	mov.b64 {%r389,%r390}, %fd738;
	// end inline asm
	shfl.sync.down.b32	%r392|%p145, %r390, 8, 31, -1;
	shfl.sync.down.b32	%r391|%p146, %r389, 8, 31, -1;
	// begin inline asm
	mov.b64 %fd739, {%r391,%r392};
	// end inline asm
	add.f64 	%fd740, %fd738, %fd739;
	// begin inline asm
	mov.b64 {%r393,%r394}, %fd740;
	// end inline asm
	shfl.sync.down.b32	%r396|%p147, %r394, 4, 31, -1;
	shfl.sync.down.b32	%r395|%p148, %r393, 4, 31, -1;
	// begin inline asm
	mov.b64 %fd741, {%r395,%r396};
	// end inline asm
	add.f64 	%fd742, %fd740, %fd741;
	// begin inline asm
	mov.b64 {%r397,%r398}, %fd742;
	// end inline asm
	shfl.sync.down.b32	%r400|%p149, %r398, 2, 31, -1;
	shfl.sync.down.b32	%r399|%p150, %r397, 2, 31, -1;
	// begin inline asm
	mov.b64 %fd743, {%r399,%r400};
	// end inline asm
	add.f64 	%fd744, %fd742, %fd743;
	// begin inline asm
	mov.b64 {%r401,%r402}, %fd744;
	// end inline asm
	shfl.sync.down.b32	%r404|%p151, %r402, 1, 31, -1;
	shfl.sync.down.b32	%r403|%p152, %r401, 1, 31, -1;
	// begin inline asm
	mov.b64 %fd745, {%r403,%r404};
	// end inline asm
	add.f64 	%fd330, %fd744, %fd745;
	@%p142 bra 	$L__BB2_124;
	atom.global.add.f64 	%fd746, [%rd11+24], %fd330;
$L__BB2_124:
	setp.ne.s32 	%p153, %r47, 0;
	bar.sync 	0;
	// begin inline asm
	mov.b64 {%r405,%r406}, %fd1119;
	// end inline asm
	shfl.sync.down.b32	%r408|%p154, %r406, 16, 31, -1;
	shfl.sync.down.b32	%r407|%p155, %r405, 16, 31, -1;
	// begin inline asm
	mov.b64 %fd748, {%r407,%r408};
	// end inline asm
	add.f64 	%fd749, %fd1119, %fd748;
	// begin inline asm
	mov.b64 {%r409,%r410}, %fd749;
	// end inline asm
	shfl.sync.down.b32	%r412|%p156, %r410, 8, 31, -1;
	shfl.sync.down.b32	%r411|%p157, %r409, 8, 31, -1;
	// begin inline asm
	mov.b64 %fd750, {%r411,%r412};
	// end inline asm
	add.f64 	%fd751, %fd749, %fd750;
	// begin inline asm
	mov.b64 {%r413,%r414}, %fd751;
	// end inline asm
	shfl.sync.down.b32	%r416|%p158, %r414, 4, 31, -1;
	shfl.sync.down.b32	%r415|%p159, %r413, 4, 31, -1;
	// begin inline asm
	mov.b64 %fd752, {%r415,%r416};
	// end inline asm
	add.f64 	%fd753, %fd751, %fd752;
	// begin inline asm
	mov.b64 {%r417,%r418}, %fd753;
	// end inline asm
	shfl.sync.down.b32	%r420|%p160, %r418, 2, 31, -1;
	shfl.sync.down.b32	%r419|%p161, %r417, 2, 31, -1;
	// begin inline asm
	mov.b64 %fd754, {%r419,%r420};
	// end inline asm
	add.f64 	%fd755, %fd753, %fd754;
	// begin inline asm
	mov.b64 {%r421,%r422}, %fd755;
	// end inline asm
	shfl.sync.down.b32	%r424|%p162, %r422, 1, 31, -1;
	shfl.sync.down.b32	%r423|%p163, %r421, 1, 31, -1;
	// begin inline asm
	mov.b64 %fd756, {%r423,%r424};
	// end inline asm
	add.f64 	%fd331, %fd755, %fd756;
	@%p153 bra 	$L__BB2_126;
	st.shared.f64 	[%r48], %fd331;
$L__BB2_126:
	setp.ge.u32 	%p164, %r46, %r49;
	bar.sync 	0;
	mov.f64 	%fd1193, 0d0000000000000000;
	@%p164 bra 	$L__BB2_128;
	ld.shared.f64 	%fd1193, [%r50];
$L__BB2_128:
	setp.gt.u32 	%p165, %r46, 31;
	@%p165 bra 	$L__BB2_131;
	setp.ne.s32 	%p166, %r46, 0;
	// begin inline asm
	mov.b64 {%r425,%r426}, %fd1193;
	// end inline asm
	shfl.sync.down.b32	%r428|%p167, %r426, 16, 31, -1;
	shfl.sync.down.b32	%r427|%p168, %r425, 16, 31, -1;
	// begin inline asm
	mov.b64 %fd759, {%r427,%r428};
	// end inline asm
	add.f64 	%fd760, %fd1193, %fd759;
	// begin inline asm
	mov.b64 {%r429,%r430}, %fd760;
	// end inline asm
	shfl.sync.down.b32	%r432|%p169, %r430, 8, 31, -1;
	shfl.sync.down.b32	%r431|%p170, %r429, 8, 31, -1;
	// begin inline asm
	mov.b64 %fd761, {%r431,%r432};
	// end inline asm
	add.f64 	%fd762, %fd760, %fd761;
	// begin inline asm
	mov.b64 {%r433,%r434}, %fd762;
	// end inline asm
	shfl.sync.down.b32	%r436|%p171, %r434, 4, 31, -1;
	shfl.sync.down.b32	%r435|%p172, %r433, 4, 31, -1;
	// begin inline asm
	mov.b64 %fd763, {%r435,%r436};
	// end inline asm
	add.f64 	%fd764, %fd762, %fd763;
	// begin inline asm
	mov.b64 {%r437,%r438}, %fd764;
	// end inline asm
	shfl.sync.down.b32	%r440|%p173, %r438, 2, 31, -1;
	shfl.sync.down.b32	%r439|%p174, %r437, 2, 31, -1;
	// begin inline asm
	mov.b64 %fd765, {%r439,%r440};
	// end inline asm
	add.f64 	%fd766, %fd764, %fd765;
	// begin inline asm
	mov.b64 {%r441,%r442}, %fd766;
	// end inline asm
	shfl.sync.down.b32	%r444|%p175, %r442, 1, 31, -1;
	shfl.sync.down.b32	%r443|%p176, %r441, 1, 31, -1;
	// begin inline asm
	mov.b64 %fd767, {%r443,%r444};
	// end inline asm
	add.f64 	%fd334, %fd766, %fd767;
	@%p166 bra 	$L__BB2_131;
	atom.global.add.f64 	%fd768, [%rd11+32], %fd334;
$L__BB2_131:
	setp.ne.s32 	%p177, %r47, 0;
	bar.sync 	0;
	// begin inline asm
	mov.b64 {%r445,%r446}, %fd1118;
	// end inline asm
	shfl.sync.down.b32	%r448|%p178, %r446, 16, 31, -1;
	shfl.sync.down.b32	%r447|%p179, %r445, 16, 31, -1;
	// begin inline asm
	mov.b64 %fd770, {%r447,%r448};
	// end inline asm
	add.f64 	%fd771, %fd1118, %fd770;
	// begin inline asm
	mov.b64 {%r449,%r450}, %fd771;
	// end inline asm
	shfl.sync.down.b32	%r452|%p180, %r450, 8, 31, -1;
	shfl.sync.down.b32	%r451|%p181, %r449, 8, 31, -1;
	// begin inline asm
	mov.b64 %fd772, {%r451,%r452};
	// end inline asm
	add.f64 	%fd773, %fd771, %fd772;
	// begin inline asm
	mov.b64 {%r453,%r454}, %fd773;
	// end inline asm
	shfl.sync.down.b32	%r456|%p182, %r454, 4, 31, -1;
	shfl.sync.down.b32	%r455|%p183, %r453, 4, 31, -1;
	// begin inline asm
	mov.b64 %fd774, {%r455,%r456};
	// end inline asm
	add.f64 	%fd775, %fd773, %fd774;
	// begin inline asm
	mov.b64 {%r457,%r458}, %fd775;
	// end inline asm
	shfl.sync.down.b32	%r460|%p184, %r458, 2, 31, -1;
	shfl.sync.down.b32	%r459|%p185, %r457, 2, 31, -1;
	// begin inline asm
	mov.b64 %fd776, {%r459,%r460};
	// end inline asm
	add.f64 	%fd777, %fd775, %fd776;
	// begin inline asm
	mov.b64 {%r461,%r462}, %fd777;
	// end inline asm
	shfl.sync.down.b32	%r464|%p186, %r462, 1, 31, -1;
	shfl.sync.down.b32	%r463|%p187, %r461, 1, 31, -1;
	// begin inline asm
	mov.b64 %fd778, {%r463,%r464};
	// end inline asm
	add.f64 	%fd335, %fd777, %fd778;
	@%p177 bra 	$L__BB2_133;
	st.shared.f64 	[%r48], %fd335;
$L__BB2_133:
	setp.ge.u32 	%p188, %r46, %r49;
	bar.sync 	0;
	mov.f64 	%fd1194, 0d0000000000000000;
	@%p188 bra 	$L__BB2_135;
	ld.shared.f64 	%fd1194, [%r50];
$L__BB2_135:
	setp.gt.u32 	%p189, %r46, 31;
	@%p189 bra 	$L__BB2_138;
	setp.ne.s32 	%p190, %r46, 0;
	// begin inline asm
	mov.b64 {%r465,%r466}, %fd1194;
	// end inline asm
	shfl.sync.down.b32	%r468|%p191, %r466, 16, 31, -1;
	shfl.sync.down.b32	%r467|%p192, %r465, 16, 31, -1;
	// begin inline asm
	mov.b64 %fd781, {%r467,%r468};
	// end inline asm
	add.f64 	%fd782, %fd1194, %fd781;
	// begin inline asm
	mov.b64 {%r469,%r470}, %fd782;
	// end inline asm
	shfl.sync.down.b32	%r472|%p193, %r470, 8, 31, -1;
	shfl.sync.down.b32	%r471|%p194, %r469, 8, 31, -1;
	// begin inline asm
	mov.b64 %fd783, {%r471,%r472};
	// end inline asm
	add.f64 	%fd784, %fd782, %fd783;
	// begin inline asm
	mov.b64 {%r473,%r474}, %fd784;
	// end inline asm
	shfl.sync.down.b32	%r476|%p195, %r474, 4, 31, -1;
	shfl.sync.down.b32	%r475|%p196, %r473, 4, 31, -1;
	// begin inline asm
	mov.b64 %fd785, {%r475,%r476};
	// end inline asm
	add.f64 	%fd786, %fd784, %fd785;
	// begin inline asm
	mov.b64 {%r477,%r478}, %fd786;
	// end inline asm
	shfl.sync.down.b32	%r480|%p197, %r478, 2, 31, -1;
	shfl.sync.down.b32	%r479|%p198, %r477, 2, 31, -1;
	// begin inline asm
	mov.b64 %fd787, {%r479,%r480};
	// end inline asm
	add.f64 	%fd788, %fd786, %fd787;
	// begin inline asm
	mov.b64 {%r481,%r482}, %fd788;
	// end inline asm
	shfl.sync.down.b32	%r484|%p199, %r482, 1, 31, -1;
	shfl.sync.down.b32	%r483|%p200, %r481, 1, 31, -1;
	// begin inline asm
	mov.b64 %fd789, {%r483,%r484};
	// end inline asm
	add.f64 	%fd338, %fd788, %fd789;
	@%p190 bra 	$L__BB2_138;
	atom.global.add.f64 	%fd790, [%rd11+40], %fd338;
$L__BB2_138:
	setp.ne.s32 	%p201, %r47, 0;
	bar.sync 	0;
	// begin inline asm
	mov.b64 {%r485,%r486}, %fd1117;
	// end inline asm
	shfl.sync.down.b32	%r488|%p202, %r486, 16, 31, -1;
	shfl.sync.down.b32	%r487|%p203, %r485, 16, 31, -1;
	// begin inline asm
	mov.b64 %fd792, {%r487,%r488};
	// end inline asm
	add.f64 	%fd793, %fd1117, %fd792;
	// begin inline asm
	mov.b64 {%r489,%r490}, %fd793;
	// end inline asm
	shfl.sync.down.b32	%r492|%p204, %r490, 8, 31, -1;
	shfl.sync.down.b32	%r491|%p205, %r489, 8, 31, -1;
	// begin inline asm
	mov.b64 %fd794, {%r491,%r492};
	// end inline asm
	add.f64 	%fd795, %fd793, %fd794;
	// begin inline asm
	mov.b64 {%r493,%r494}, %fd795;
	// end inline asm
	shfl.sync.down.b32	%r496|%p206, %r494, 4, 31, -1;
	shfl.sync.down.b32	%r495|%p207, %r493, 4, 31, -1;
	// begin inline asm
	mov.b64 %fd796, {%r495,%r496};
	// end inline asm
	add.f64 	%fd797, %fd795, %fd796;
	// begin inline asm
	mov.b64 {%r497,%r498}, %fd797;
	// end inline asm
	shfl.sync.down.b32	%r500|%p208, %r498, 2, 31, -1;
	shfl.sync.down.b32	%r499|%p209, %r497, 2, 31, -1;
	// begin inline asm
	mov.b64 %fd798, {%r499,%r500};
	// end inline asm
	add.f64 	%fd799, %fd797, %fd798;
	// begin inline asm
	mov.b64 {%r501,%r502}, %fd799;
	// end inline asm
	shfl.sync.down.b32	%r504|%p210, %r502, 1, 31, -1;
	shfl.sync.down.b32	%r503|%p211, %r501, 1, 31, -1;
	// begin inline asm
	mov.b64 %fd800, {%r503,%r504};
	// end inline asm
	add.f64 	%fd339, %fd799, %fd800;
	@%p201 bra 	$L__BB2_140;
	st.shared.f64 	[%r48], %fd339;
$L__BB2_140:
	setp.ge.u32 	%p212, %r46, %r49;
	bar.sync 	0;
	mov.f64 	%fd1195, 0d0000000000000000;
	@%p212 bra 	$L__BB2_142;
	ld.shared.f64 	%fd1195, [%r50];
$L__BB2_142:
	setp.gt.u32 	%p213, %r46, 31;
	@%p213 bra 	$L__BB2_145;
	setp.ne.s32 	%p214, %r46, 0;
	// begin inline asm
	mov.b64 {%r505,%r506}, %fd1195;
	// end inline asm
	shfl.sync.down.b32	%r508|%p215, %r506, 16, 31, -1;
	shfl.sync.down.b32	%r507|%p216, %r505, 16, 31, -1;
	// begin inline asm
	mov.b64 %fd803, {%r507,%r508};
	// end inline asm
	add.f64 	%fd804, %fd1195, %fd803;
	// begin inline asm
	mov.b64 {%r509,%r510}, %fd804;
	// end inline asm
	shfl.sync.down.b32	%r512|%p217, %r510, 8, 31, -1;
	shfl.sync.down.b32	%r511|%p218, %r509, 8, 31, -1;
	// begin inline asm
	mov.b64 %fd805, {%r511,%r512};
	// end inline asm
	add.f64 	%fd806, %fd804, %fd805;
	// begin inline asm
	mov.b64 {%r513,%r514}, %fd806;
	// end inline asm
	shfl.sync.down.b32	%r516|%p219, %r514, 4, 31, -1;
	shfl.sync.down.b32	%r515|%p220, %r513, 4, 31, -1;
	// begin inline asm
	mov.b64 %fd807, {%r515,%r516};
	// end inline asm
	add.f64 	%fd808, %fd806, %fd807;
	// begin inline asm
	mov.b64 {%r517,%r518}, %fd808;
	// end inline asm
	shfl.sync.down.b32	%r520|%p221, %r518, 2, 31, -1;
	shfl.sync.down.b32	%r519|%p222, %r517, 2, 31, -1;
	// begin inline asm
	mov.b64 %fd809, {%r519,%r520};
	// end inline asm
	add.f64 	%fd810, %fd808, %fd809;
	// begin inline asm
	mov.b64 {%r521,%r522}, %fd810;
	// end inline asm
	shfl.sync.down.b32	%r524|%p223, %r522, 1, 31, -1;
	shfl.sync.down.b32	%r523|%p224, %r521, 1, 31, -1;
	// begin inline asm
	mov.b64 %fd811, {%r523,%r524};
	// end inline asm
	add.f64 	%fd342, %fd810, %fd811;
	@%p214 bra 	$L__BB2_145;
	atom.global.add.f64 	%fd812, [%rd11+48], %fd342;
$L__BB2_145:
	setp.ne.s32 	%p225, %r47, 0;
	bar.sync 	0;
	// begin inline asm
	mov.b64 {%r525,%r526}, %fd1116;
	// end inline asm
	shfl.sync.down.b32	%r528|%p226, %r526, 16, 31, -1;
	shfl.sync.down.b32	%r527|%p227, %r525, 16, 31, -1;
	// begin inline asm
	mov.b64 %fd814, {%r527,%r528};
	// end inline asm
	add.f64 	%fd815, %fd1116, %fd814;
	// begin inline asm
	mov.b64 {%r529,%r530}, %fd815;
	// end inline asm
	shfl.sync.down.b32	%r532|%p228, %r530, 8, 31, -1;
	shfl.sync.down.b32	%r531|%p229, %r529, 8, 31, -1;
	// begin inline asm
	mov.b64 %fd816, {%r531,%r532};
	// end inline asm
	add.f64 	%fd817, %fd815, %fd816;
	// begin inline asm
	mov.b64 {%r533,%r534}, %fd817;
	// end inline asm
	shfl.sync.down.b32	%r536|%p230, %r534, 4, 31, -1;
	shfl.sync.down.b32	%r535|%p231, %r533, 4, 31, -1;
	// begin inline asm
	mov.b64 %fd818, {%r535,%r536};
	// end inline asm
	add.f64 	%fd819, %fd817, %fd818;
	// begin inline asm
	mov.b64 {%r537,%r538}, %fd819;
	// end inline asm
	shfl.sync.down.b32	%r540|%p232, %r538, 2, 31, -1;
	shfl.sync.down.b32	%r539|%p233, %r537, 2, 31, -1;
	// begin inline asm
	mov.b64 %fd820, {%r539,%r540};
	// end inline asm
	add.f64 	%fd821, %fd819, %fd820;
	// begin inline asm
	mov.b64 {%r541,%r542}, %fd821;
	// end inline asm
	shfl.sync.down.b32	%r544|%p234, %r542, 1, 31, -1;
	shfl.sync.down.b32	%r543|%p235, %r541, 1, 31, -1;
	// begin inline asm
	mov.b64 %fd822, {%r543,%r544};
	// end inline asm
	add.f64 	%fd343, %fd821, %fd822;
	@%p225 bra 	$L__BB2_147;
	st.shared.f64 	[%r48], %fd343;
$L__BB2_147:
	setp.ge.u32 	%p236, %r46, %r49;
	bar.sync 	0;
	mov.f64 	%fd1196, 0d0000000000000000;
	@%p236 bra 	$L__BB2_149;
	ld.shared.f64 	%fd1196, [%r50];
$L__BB2_149:
	setp.gt.u32 	%p237, %r46, 31;
	@%p237 bra 	$L__BB2_152;
	setp.ne.s32 	%p238, %r46, 0;
	// begin inline asm
	mov.b64 {%r545,%r546}, %fd1196;
	// end inline asm
	shfl.sync.down.b32	%r548|%p239, %r546, 16, 31, -1;
	shfl.sync.down.b32	%r547|%p240, %r545, 16, 31, -1;
	// begin inline asm
	mov.b64 %fd825, {%r547,%r548};
	// end inline asm
	add.f64 	%fd826, %fd1196, %fd825;
	// begin inline asm
	mov.b64 {%r549,%r550}, %fd826;
	// end inline asm
	shfl.sync.down.b32	%r552|%p241, %r550, 8, 31, -1;
	shfl.sync.down.b32	%r551|%p242, %r549, 8, 31, -1;
	// begin inline asm
	mov.b64 %fd827, {%r551,%r552};
	// end inline asm
	add.f64 	%fd828, %fd826, %fd827;
	// begin inline asm
	mov.b64 {%r553,%r554}, %fd828;
	// end inline asm
	shfl.sync.down.b32	%r556|%p243, %r554, 4, 31, -1;
	shfl.sync.down.b32	%r555|%p244, %r553, 4, 31, -1;
	// begin inline asm
	mov.b64 %fd829, {%r555,%r556};
	// end inline asm
	add.f64 	%fd830, %fd828, %fd829;
	// begin inline asm
	mov.b64 {%r557,%r558}, %fd830;
	// end inline asm
	shfl.sync.down.b32	%r560|%p245, %r558, 2, 31, -1;
	shfl.sync.down.b32	%r559|%p246, %r557, 2, 31, -1;
	// begin inline asm
	mov.b64 %fd831, {%r559,%r560};
	// end inline asm
	add.f64 	%fd832, %fd830, %fd831;
	// begin inline asm
	mov.b64 {%r561,%r562}, %fd832;
	// end inline asm
	shfl.sync.down.b32	%r564|%p247, %r562, 1, 31, -1;
	shfl.sync.down.b32	%r563|%p248, %r561, 1, 31, -1;
	// begin inline asm
	mov.b64 %fd833, {%r563,%r564};
	// end inline asm
	add.f64 	%fd346, %fd832, %fd833;
	@%p238 bra 	$L__BB2_152;
	atom.global.add.f64 	%fd834, [%rd11+56], %fd346;
$L__BB2_152:
	setp.ne.s32 	%p249, %r47, 0;
	bar.sync 	0;
	// begin inline asm
	mov.b64 {%r565,%r566}, %fd1115;
	// end inline asm
	shfl.sync.down.b32	%r568|%p250, %r566, 16, 31, -1;
	shfl.sync.down.b32	%r567|%p251, %r565, 16, 31, -1;
	// begin inline asm
	mov.b64 %fd836, {%r567,%r568};
	// end inline asm
	add.f64 	%fd837, %fd1115, %fd836;
	// begin inline asm
	mov.b64 {%r569,%r570}, %fd837;
	// end inline asm
	shfl.sync.down.b32	%r572|%p252, %r570, 8, 31, -1;
	shfl.sync.down.b32	%r571|%p253, %r569, 8, 31, -1;
	// begin inline asm
	mov.b64 %fd838, {%r571,%r572};
	// end inline asm
	add.f64 	%fd839, %fd837, %fd838;
	// begin inline asm
	mov.b64 {%r573,%r574}, %fd839;
	// end inline asm
	shfl.sync.down.b32	%r576|%p254, %r574, 4, 31, -1;
	shfl.sync.down.b32	%r575|%p255, %r573, 4, 31, -1;
	// begin inline asm
	mov.b64 %fd840, {%r575,%r576};
	// end inline asm
	add.f64 	%fd841, %fd839, %fd840;
	// begin inline asm
	mov.b64 {%r577,%r578}, %fd841;
	// end inline asm
	shfl.sync.down.b32	%r580|%p256, %r578, 2, 31, -1;
	shfl.sync.down.b32	%r579|%p257, %r577, 2, 31, -1;
	// begin inline asm
	mov.b64 %fd842, {%r579,%r580};
	// end inline asm
	add.f64 	%fd843, %fd841, %fd842;
	// begin inline asm
	mov.b64 {%r581,%r582}, %fd843;
	// end inline asm
	shfl.sync.down.b32	%r584|%p258, %r582, 1, 31, -1;
	shfl.sync.down.b32	%r583|%p259, %r581, 1, 31, -1;
	// begin inline asm
	mov.b64 %fd844, {%r583,%r584};
	// end inline asm
	add.f64 	%fd347, %fd843, %fd844;
	@%p249 bra 	$L__BB2_154;
	st.shared.f64 	[%r48], %fd347;
$L__BB2_154:
	setp.ge.u32 	%p260, %r46, %r49;
	bar.sync 	0;
	mov.f64 	%fd1197, 0d0000000000000000;
	@%p260 bra 	$L__BB2_156;
	ld.shared.f64 	%fd1197, [%r50];
$L__BB2_156:
	setp.gt.u32 	%p261, %r46, 31;
	@%p261 bra 	$L__BB2_159;
	setp.ne.s32 	%p262, %r46, 0;
	// begin inline asm
	mov.b64 {%r585,%r586}, %fd1197;
	// end inline asm
	shfl.sync.down.b32	%r588|%p263, %r586, 16, 31, -1;
	shfl.sync.down.b32	%r587|%p264, %r585, 16, 31, -1;
	// begin inline asm
	mov.b64 %fd847, {%r587,%r588};
	// end inline asm
	add.f64 	%fd848, %fd1197, %fd847;
	// begin inline asm
	mov.b64 {%r589,%r590}, %fd848;
	// end inline asm
	shfl.sync.down.b32	%r592|%p265, %r590, 8, 31, -1;
	shfl.sync.down.b32	%r591|%p266, %r589, 8, 31, -1;
	// begin inline asm
	mov.b64 %fd849, {%r591,%r592};
	// end inline asm
	add.f64 	%fd850, %fd848, %fd849;
	// begin inline asm
	mov.b64 {%r593,%r594}, %fd850;
	// end inline asm
	shfl.sync.down.b32	%r596|%p267, %r594, 4, 31, -1;
	shfl.sync.down.b32	%r595|%p268, %r593, 4, 31, -1;
	// begin inline asm
	mov.b64 %fd851, {%r595,%r596};
	// end inline asm
	add.f64 	%fd852, %fd850, %fd851;
	// begin inline asm
	mov.b64 {%r597,%r598}, %fd852;
	// end inline asm
	shfl.sync.down.b32	%r600|%p269, %r598, 2, 31, -1;
	shfl.sync.down.b32	%r599|%p270, %r597, 2, 31, -1;
	// begin inline asm
	mov.b64 %fd853, {%r599,%r600};
	// end inline asm
	add.f64 	%fd854, %fd852, %fd853;
	// begin inline asm
	mov.b64 {%r601,%r602}, %fd854;
	// end inline asm
	shfl.sync.down.b32	%r604|%p271, %r602, 1, 31, -1;
	shfl.sync.down.b32	%r603|%p272, %r601, 1, 31, -1;
	// begin inline asm
	mov.b64 %fd855, {%r603,%r604};
	// end inline asm
	add.f64 	%fd350, %fd854, %fd855;
	@%p262 bra 	$L__BB2_159;
	atom.global.add.f64 	%fd856, [%rd11+64], %fd350;
$L__BB2_159:
	setp.ne.s32 	%p273, %r47, 0;
	bar.sync 	0;
	// begin inline asm
	mov.b64 {%r605,%r606}, %fd1114;
	// end inline asm
	shfl.sync.down.b32	%r608|%p274, %r606, 16, 31, -1;
	shfl.sync.down.b32	%r607|%p275, %r605, 16, 31, -1;
	// begin inline asm
	mov.b64 %fd858, {%r607,%r608};
	// end inline asm
	add.f64 	%fd859, %fd1114, %fd858;
	// begin inline asm
	mov.b64 {%r609,%r610}, %fd859;
	// end inline asm
	shfl.sync.down.b32	%r612|%p276, %r610, 8, 31, -1;
	shfl.sync.down.b32	%r611|%p277, %r609, 8, 31, -1;
	// begin inline asm
	mov.b64 %fd860, {%r611,%r612};
	// end inline asm
	add.f64 	%fd861, %fd859, %fd860;
	// begin inline asm
	mov.b64 {%r613,%r614}, %fd861;
	// end inline asm
	shfl.sync.down.b32	%r616|%p278, %r614, 4, 31, -1;
	shfl.sync.down.b32	%r615|%p279, %r613, 4, 31, -1;
	// begin inline asm
	mov.b64 %fd862, {%r615,%r616};
	// end inline asm
	add.f64 	%fd863, %fd861, %fd862;
	// begin inline asm
	mov.b64 {%r617,%r618}, %fd863;
	// end inline asm
	shfl.sync.down.b32	%r620|%p280, %r618, 2, 31, -1;
	shfl.sync.down.b32	%r619|%p281, %r617, 2, 31, -1;
	// begin inline asm
	mov.b64 %fd864, {%r619,%r620};
	// end inline asm
	add.f64 	%fd865, %fd863, %fd864;
	// begin inline asm
	mov.b64 {%r621,%r622}, %fd865;
	// end inline asm
	shfl.sync.down.b32	%r624|%p282, %r622, 1, 31, -1;
	shfl.sync.down.b32	%r623|%p283, %r621, 1, 31, -1;
	// begin inline asm
	mov.b64 %fd866, {%r623,%r624};
	// end inline asm
	add.f64 	%fd351, %fd865, %fd866;
	@%p273 bra 	$L__BB2_161;
	st.shared.f64 	[%r48], %fd351;
$L__BB2_161:
	setp.ge.u32 	%p284, %r46, %r49;
	bar.sync 	0;
	mov.f64 	%fd1198, 0d0000000000000000;
	@%p284 bra 	$L__BB2_163;
	ld.shared.f64 	%fd1198, [%r50];
$L__BB2_163:
	setp.gt.u32 	%p285, %r46, 31;
	@%p285 bra 	$L__BB2_166;
	setp.ne.s32 	%p286, %r46, 0;
	// begin inline asm
	mov.b64 {%r625,%r626}, %fd1198;
	// end inline asm
	shfl.sync.down.b32	%r628|%p287, %r626, 16, 31, -1;
	shfl.sync.down.b32	%r627|%p288, %r625, 16, 31, -1;
	// begin inline asm
	mov.b64 %fd869, {%r627,%r628};
	// end inline asm
	add.f64 	%fd870, %fd1198, %fd869;
	// begin inline asm
	mov.b64 {%r629,%r630}, %fd870;
	// end inline asm
	shfl.sync.down.b32	%r632|%p289, %r630, 8, 31, -1;
	shfl.sync.down.b32	%r631|%p290, %r629, 8, 31, -1;
	// begin inline asm
	mov.b64 %fd871, {%r631,%r632};
	// end inline asm
	add.f64 	%fd872, %fd870, %fd871;
	// begin inline asm
	mov.b64 {%r633,%r634}, %fd872;
	// end inline asm
	shfl.sync.down.b32	%r636|%p291, %r634, 4, 31, -1;
	shfl.sync.down.b32	%r635|%p292, %r633, 4, 31, -1;
	// begin inline asm
	mov.b64 %fd873, {%r635,%r636};
	// end inline asm
	add.f64 	%fd874, %fd872, %fd873;
	// begin inline asm
	mov.b64 {%r637,%r638}, %fd874;
	// end inline asm
	shfl.sync.down.b32	%r640|%p293, %r638, 2, 31, -1;
	shfl.sync.down.b32	%r639|%p294, %r637, 2, 31, -1;
	// begin inline asm
	mov.b64 %fd875, {%r639,%r640};
	// end inline asm
	add.f64 	%fd876, %fd874, %fd875;
	// begin inline asm
	mov.b64 {%r641,%r642}, %fd876;
	// end inline asm
	shfl.sync.down.b32	%r644|%p295, %r642, 1, 31, -1;
	shfl.sync.down.b32	%r643|%p296, %r641, 1, 31, -1;
	// begin inline asm
	mov.b64 %fd877, {%r643,%r644};
	// end inline asm
	add.f64 	%fd354, %fd876, %fd877;
	@%p286 bra 	$L__BB2_166;
	atom.global.add.f64 	%fd878, [%rd11+72], %fd354;
$L__BB2_166:
	setp.ne.s32 	%p297, %r47, 0;
	bar.sync 	0;
	// begin inline asm
	mov.b64 {%r645,%r646}, %fd1113;
	// end inline asm
	shfl.sync.down.b32	%r648|%p298, %r646, 16, 31, -1;
	shfl.sync.down.b32	%r647|%p299, %r645, 16, 31, -1;
	// begin inline asm
	mov.b64 %fd880, {%r647,%r648};
	// end inline asm
	add.f64 	%fd881, %fd1113, %fd880;
	// begin inline asm
	mov.b64 {%r649,%r650}, %fd881;
	// end inline asm
	shfl.sync.down.b32	%r652|%p300, %r650, 8, 31, -1;
	shfl.sync.down.b32	%r651|%p301, %r649, 8, 31, -1;
	// begin inline asm
	mov.b64 %fd882, {%r651,%r652};
	// end inline asm
	add.f64 	%fd883, %fd881, %fd882;
	// begin inline asm
	mov.b64 {%r653,%r654}, %fd883;
	// end inline asm
	shfl.sync.down.b32	%r656|%p302, %r654, 4, 31, -1;
	shfl.sync.down.b32	%r655|%p303, %r653, 4, 31, -1;
	// begin inline asm
	mov.b64 %fd884, {%r655,%r656};
	// end inline asm
	add.f64 	%fd885, %fd883, %fd884;
	// begin inline asm
	mov.b64 {%r657,%r658}, %fd885;
	// end inline asm
	shfl.sync.down.b32	%r660|%p304, %r658, 2, 31, -1;
	shfl.sync.down.b32	%r659|%p305, %r657, 2, 31, -1;
	// begin inline asm
	mov.b64 %fd886, {%r659,%r660};
	// end inline asm
	add.f64 	%fd887, %fd885, %fd886;
	// begin inline asm
	mov.b64 {%r661,%r662}, %fd887;
	// end inline asm
	shfl.sync.down.b32	%r664|%p306, %r662, 1, 31, -1;
	shfl.sync.down.b32	%r663|%p307, %r661, 1, 31, -1;
	// begin inline asm
	mov.b64 %fd888, {%r663,%r664};
	// end inline asm
	add.f64 	%fd355, %fd887, %fd888;
	@%p297 bra 	$L__BB2_168;
	st.shared.f64 	[%r48], %fd355;
$L__BB2_168:
	setp.ge.u32 	%p308, %r46, %r49;
	bar.sync 	0;
	mov.f64 	%fd1199, 0d0000000000000000;
	@%p308 bra 	$L__BB2_170;
	ld.shared.f64 	%fd1199, [%r50];
$L__BB2_170:
	setp.gt.u32 	%p309, %r46, 31;
	@%p309 bra 	$L__BB2_173;
	setp.ne.s32 	%p310, %r46, 0;
	// begin inline asm
	mov.b64 {%r665,%r666}, %fd1199;
	// end inline asm
	shfl.sync.down.b32	%r668|%p311, %r666, 16, 31, -1;
	shfl.sync.down.b32	%r667|%p312, %r665, 16, 31, -1;
	// begin inline asm
	mov.b64 %fd891, {%r667,%r668};
	// end inline asm
	add.f64 	%fd892, %fd1199, %fd891;
	// begin inline asm
	mov.b64 {%r669,%r670}, %fd892;
	// end inline asm
	shfl.sync.down.b32	%r672|%p313, %r670, 8, 31, -1;
	shfl.sync.down.b32	%r671|%p314, %r669, 8, 31, -1;
	// begin inline asm
	mov.b64 %fd893, {%r671,%r672};
	// end inline asm
	add.f64 	%fd894, %fd892, %fd893;
	// begin inline asm
	mov.b64 {%r673,%r674}, %fd894;
	// end inline asm
	shfl.sync.down.b32	%r676|%p315, %r674, 4, 31, -1;
	shfl.sync.down.b32	%r675|%p316, %r673, 4, 31, -1;
	// begin inline asm
	mov.b64 %fd895, {%r675,%r676};
	// end inline asm
	add.f64 	%fd896, %fd894, %fd895;
	// begin inline asm
	mov.b64 {%r677,%r678}, %fd896;
	// end inline asm
	shfl.sync.down.b32	%r680|%p317, %r678, 2, 31, -1;
	shfl.sync.down.b32	%r679|%p318, %r677, 2, 31, -1;
	// begin inline asm
	mov.b64 %fd897, {%r679,%r680};
	// end inline asm
	add.f64 	%fd898, %fd896, %fd897;
	// begin inline asm
	mov.b64 {%r681,%r682}, %fd898;
	// end inline asm
	shfl.sync.down.b32	%r684|%p319, %r682, 1, 31, -1;
	shfl.sync.down.b32	%r683|%p320, %r681, 1, 31, -1;
	// begin inline asm
	mov.b64 %fd899, {%r683,%r684};
	// end inline asm
	add.f64 	%fd358, %fd898, %fd899;
	@%p310 bra 	$L__BB2_173;
	atom.global.add.f64 	%fd900, [%rd11+80], %fd358;
$L__BB2_173:
	setp.ne.s32 	%p321, %r47, 0;
	bar.sync 	0;
	// begin inline asm
	mov.b64 {%r685,%r686}, %fd1112;
	// end inline asm
	shfl.sync.down.b32	%r688|%p322, %r686, 16, 31, -1;
	shfl.sync.down.b32	%r687|%p323, %r685, 16, 31, -1;
	// begin inline asm
	mov.b64 %fd902, {%r687,%r688};
	// end inline asm
	add.f64 	%fd903, %fd1112, %fd902;
	// begin inline asm
	mov.b64 {%r689,%r690}, %fd903;
	// end inline asm
	shfl.sync.down.b32	%r692|%p324, %r690, 8, 31, -1;
	shfl.sync.down.b32	%r691|%p325, %r689, 8, 31, -1;
	// begin inline asm
	mov.b64 %fd904, {%r691,%r692};
	// end inline asm
	add.f64 	%fd905, %fd903, %fd904;
	// begin inline asm
	mov.b64 {%r693,%r694}, %fd905;
	// end inline asm
	shfl.sync.down.b32	%r696|%p326, %r694, 4, 31, -1;
	shfl.sync.down.b32	%r695|%p327, %r693, 4, 31, -1;
	// begin inline asm
	mov.b64 %fd906, {%r695,%r696};
	// end inline asm
	add.f64 	%fd907, %fd905, %fd906;
	// begin inline asm
	mov.b64 {%r697,%r698}, %fd907;
	// end inline asm
	shfl.sync.down.b32	%r700|%p328, %r698, 2, 31, -1;
	shfl.sync.down.b32	%r699|%p329, %r697, 2, 31, -1;
	// begin inline asm
	mov.b64 %fd908, {%r699,%r700};
	// end inline asm
	add.f64 	%fd909, %fd907, %fd908;
	// begin inline asm
	mov.b64 {%r701,%r702}, %fd909;
	// end inline asm
	shfl.sync.down.b32	%r704|%p330, %r702, 1, 31, -1;
	shfl.sync.down.b32	%r703|%p331, %r701, 1, 31, -1;
	// begin inline asm
	mov.b64 %fd910, {%r703,%r704};
	// end inline asm
	add.f64 	%fd359, %fd909, %fd910;
	@%p321 bra 	$L__BB2_175;
	st.shared.f64 	[%r48], %fd359;
$L__BB2_175:
	setp.ge.u32 	%p332, %r46, %r49;
	bar.sync 	0;
	mov.f64 	%fd1200, 0d0000000000000000;
	@%p332 bra 	$L__BB2_177;
	ld.shared.f64 	%fd1200, [%r50];
$L__BB2_177:
	setp.gt.u32 	%p333, %r46, 31;
	@%p333 bra 	$L__BB2_180;
	setp.ne.s32 	%p334, %r46, 0;
	// begin inline asm
	mov.b64 {%r705,%r706}, %fd1200;
	// end inline asm
	shfl.sync.down.b32	%r708|%p335, %r706, 16, 31, -1;
	shfl.sync.down.b32	%r707|%p336, %r705, 16, 31, -1;
	// begin inline asm
	mov.b64 %fd913, {%r707,%r708};
	// end inline asm
	add.f64 	%fd914, %fd1200, %fd913;
	// begin inline asm
	mov.b64 {%r709,%r710}, %fd914;
	// end inline asm
	shfl.sync.down.b32	%r712|%p337, %r710, 8, 31, -1;
	shfl.sync.down.b32	%r711|%p338, %r709, 8, 31, -1;
	// begin inline asm
	mov.b64 %fd915, {%r711,%r712};
	// end inline asm
	add.f64 	%fd916, %fd914, %fd915;
	// begin inline asm
	mov.b64 {%r713,%r714}, %fd916;
	// end inline asm
	shfl.sync.down.b32	%r716|%p339, %r714, 4, 31, -1;
	shfl.sync.down.b32	%r715|%p340, %r713, 4, 31, -1;
	// begin inline asm
	mov.b64 %fd917, {%r715,%r716};
	// end inline asm
	add.f64 	%fd918, %fd916, %fd917;
	// begin inline asm
	mov.b64 {%r717,%r718}, %fd918;
	// end inline asm
	shfl.sync.down.b32	%r720|%p341, %r718, 2, 31, -1;
	shfl.sync.down.b32	%r719|%p342, %r717, 2, 31, -1;
	// begin inline asm
	mov.b64 %fd919, {%r719,%r720};
	// end inline asm
	add.f64 	%fd920, %fd918, %fd919;
	// begin inline asm
	mov.b64 {%r721,%r722}, %fd920;
	// end inline asm
	shfl.sync.down.b32	%r724|%p343, %r722, 1, 31, -1;
	shfl.sync.down.b32	%r723|%p344, %r721, 1, 31, -1;
	// begin inline asm
	mov.b64 %fd921, {%r723,%r724};
	// end inline asm
	add.f64 	%fd362, %fd920, %fd921;
	@%p334 bra 	$L__BB2_180;
	atom.global.add.f64 	%fd922, [%rd11+88], %fd362;
$L__BB2_180:
	setp.ne.s32 	%p345, %r47, 0;
	bar.sync 	0;
	// begin inline asm
	mov.b64 {%r725,%r726}, %fd1111;
	// end inline asm
	shfl.sync.down.b32	%r728|%p346, %r726, 16, 31, -1;
	shfl.sync.down.b32	%r727|%p347, %r725, 16, 31, -1;
	// begin inline asm
	mov.b64 %fd924, {%r727,%r728};
	// end inline asm
	add.f64 	%fd925, %fd1111, %fd924;
	// begin inline asm
	mov.b64 {%r729,%r730}, %fd925;
	// end inline asm
	shfl.sync.down.b32	%r732|%p348, %r730, 8, 31, -1;
	shfl.sync.down.b32	%r731|%p349, %r729, 8, 31, -1;
	// begin inline asm
	mov.b64 %fd926, {%r731,%r732};
	// end inline asm
	add.f64 	%fd927, %fd925, %fd926;
	// begin inline asm
	mov.b64 {%r733,%r734}, %fd927;
	// end inline asm
	shfl.sync.down.b32	%r736|%p350, %r734, 4, 31, -1;
	shfl.sync.down.b32	%r735|%p351, %r733, 4, 31, -1;
	// begin inline asm
	mov.b64 %fd928, {%r735,%r736};
	// end inline asm
	add.f64 	%fd929, %fd927, %fd928;
	// begin inline asm
	mov.b64 {%r737,%r738}, %fd929;
	// end inline asm
	shfl.sync.down.b32	%r740|%p352, %r738, 2, 31, -1;
	shfl.sync.down.b32	%r739|%p353, %r737, 2, 31, -1;
	// begin inline asm
	mov.b64 %fd930, {%r739,%r740};
	// end inline asm
	add.f64 	%fd931, %fd929, %fd930;
	// begin inline asm
	mov.b64 {%r741,%r742}, %fd931;
	// end inline asm
	shfl.sync.down.b32	%r744|%p354, %r742, 1, 31, -1;
	shfl.sync.down.b32	%r743|%p355, %r741, 1, 31, -1;
	// begin inline asm
	mov.b64 %fd932, {%r743,%r744};
	// end inline asm
	add.f64 	%fd363, %fd931, %fd932;
	@%p345 bra 	$L__BB2_182;
	st.shared.f64 	[%r48], %fd363;
$L__BB2_182:
	setp.ge.u32 	%p356, %r46, %r49;
	bar.sync 	0;
	mov.f64 	%fd1201, 0d0000000000000000;
	@%p356 bra 	$L__BB2_184;
	ld.shared.f64 	%fd1201, [%r50];
$L__BB2_184:
	setp.gt.u32 	%p357, %r46, 31;
	@%p357 bra 	$L__BB2_187;
	setp.ne.s32 	%p358, %r46, 0;
	// begin inline asm
	mov.b64 {%r745,%r746}, %fd1201;
	// end inline asm
	shfl.sync.down.b32	%r748|%p359, %r746, 16, 31, -1;
	shfl.sync.down.b32	%r747|%p360, %r745, 16, 31, -1;
	// begin inline asm
	mov.b64 %fd935, {%r747,%r748};
	// end inline asm
	add.f64 	%fd936, %fd1201, %fd935;
	// begin inline asm
	mov.b64 {%r749,%r750}, %fd936;
	// end inline asm
	shfl.sync.down.b32	%r752|%p361, %r750, 8, 31, -1;
	shfl.sync.down.b32	%r751|%p362, %r749, 8, 31, -1;
	// begin inline asm
	mov.b64 %fd937, {%r751,%r752};
	// end inline asm
	add.f64 	%fd938, %fd936, %fd937;
	// begin inline asm
	mov.b64 {%r753,%r754}, %fd938;
	// end inline asm
	shfl.sync.down.b32	%r756|%p363, %r754, 4, 31, -1;
	shfl.sync.down.b32	%r755|%p364, %r753, 4, 31, -1;
	// begin inline asm
	mov.b64 %fd939, {%r755,%r756};
	// end inline asm
	add.f64 	%fd940, %fd938, %fd939;
	// begin inline asm
	mov.b64 {%r757,%r758}, %fd940;
	// end inline asm
	shfl.sync.down.b32	%r760|%p365, %r758, 2, 31, -1;
	shfl.sync.down.b32	%r759|%p366, %r757, 2, 31, -1;
	// begin inline asm
	mov.b64 %fd941, {%r759,%r760};
	// end inline asm
	add.f64 	%fd942, %fd940, %fd941;
	// begin inline asm
	mov.b64 {%r761,%r762}, %fd942;
	// end inline asm
	shfl.sync.down.b32	%r764|%p367, %r762, 1, 31, -1;
	shfl.sync.down.b32	%r763|%p368, %r761, 1, 31, -1;
	// begin inline asm
	mov.b64 %fd943, {%r763,%r764};
	// end inline asm
	add.f64 	%fd366, %fd942, %fd943;
	@%p358 bra 	$L__BB2_187;
	atom.global.add.f64 	%fd944, [%rd11+96], %fd366;
$L__BB2_187:
	setp.ne.s32 	%p369, %r47, 0;
	bar.sync 	0;
	// begin inline asm
	mov.b64 {%r765,%r766}, %fd1110;
	// end inline asm
	shfl.sync.down.b32	%r768|%p370, %r766, 16, 31, -1;
	shfl.sync.down.b32	%r767|%p371, %r765, 16, 31, -1;
	// begin inline asm
	mov.b64 %fd946, {%r767,%r768};
	// end inline asm
	add.f64 	%fd947, %fd1110, %fd946;
	// begin inline asm
	mov.b64 {%r769,%r770}, %fd947;
	// end inline asm
	shfl.sync.down.b32	%r772|%p372, %r770, 8, 31, -1;
	shfl.sync.down.b32	%r771|%p373, %r769, 8, 31, -1;
	// begin inline asm
	mov.b64 %fd948, {%r771,%r772};
	// end inline asm
	add.f64 	%fd949, %fd947, %fd948;
	// begin inline asm
	mov.b64 {%r773,%r774}, %fd949;
	// end inline asm
	shfl.sync.down.b32	%r776|%p374, %r774, 4, 31, -1;
	shfl.sync.down.b32	%r775|%p375, %r773, 4, 31, -1;
	// begin inline asm
	mov.b64 %fd950, {%r775,%r776};
	// end inline asm
	add.f64 	%fd951, %fd949, %fd950;
	// begin inline asm
	mov.b64 {%r777,%r778}, %fd951;
	// end inline asm
	shfl.sync.down.b32	%r780|%p376, %r778, 2, 31, -1;
	shfl.sync.down.b32	%r779|%p377, %r777, 2, 31, -1;
	// begin inline asm
	mov.b64 %fd952, {%r779,%r780};
	// end inline asm
	add.f64 	%fd953, %fd951, %fd952;
	// begin inline asm
	mov.b64 {%r781,%r782}, %fd953;
	// end inline asm
	shfl.sync.down.b32	%r784|%p378, %r782, 1, 31, -1;
	shfl.sync.down.b32	%r783|%p379, %r781, 1, 31, -1;
	// begin inline asm
	mov.b64 %fd954, {%r783,%r784};
	// end inline asm
	add.f64 	%fd367, %fd953, %fd954;
	@%p369 bra 	$L__BB2_189;
	st.shared.f64 	[%r48], %fd367;
$L__BB2_189:
	setp.ge.u32 	%p380, %r46, %r49;
	bar.sync 	0;
	mov.f64 	%fd1202, 0d0000000000000000;
	@%p380 bra 	$L__BB2_191;
	ld.shared.f64 	%fd1202, [%r50];
$L__BB2_191:
	setp.gt.u32 	%p381, %r46, 31;
	@%p381 bra 	$L__BB2_194;
	setp.ne.s32 	%p382, %r46, 0;
	// begin inline asm
	mov.b64 {%r785,%r786}, %fd1202;
	// end inline asm
	shfl.sync.down.b32	%r788|%p383, %r786, 16, 31, -1;
	shfl.sync.down.b32	%r787|%p384, %r785, 16, 31, -1;
	// begin inline asm
	mov.b64 %fd957, {%r787,%r788};
	// end inline asm
	add.f64 	%fd958, %fd1202, %fd957;
	// begin inline asm
	mov.b64 {%r789,%r790}, %fd958;
	// end inline asm
	shfl.sync.down.b32	%r792|%p385, %r790, 8, 31, -1;
	shfl.sync.down.b32	%r791|%p386, %r789, 8, 31, -1;
	// begin inline asm
	mov.b64 %fd959, {%r791,%r792};
	// end inline asm
	add.f64 	%fd960, %fd958, %fd959;
	// begin inline asm
	mov.b64 {%r793,%r794}, %fd960;
	// end inline asm
	shfl.sync.down.b32	%r796|%p387, %r794, 4, 31, -1;
	shfl.sync.down.b32	%r795|%p388, %r793, 4, 31, -1;
	// begin inline asm
	mov.b64 %fd961, {%r795,%r796};
	// end inline asm
	add.f64 	%fd962, %fd960, %fd961;
	// begin inline asm
	mov.b64 {%r797,%r798}, %fd962;
	// end inline asm
	shfl.sync.down.b32	%r800|%p389, %r798, 2, 31, -1;
	shfl.sync.down.b32	%r799|%p390, %r797, 2, 31, -1;
	// begin inline asm
	mov.b64 %fd963, {%r799,%r800};
	// end inline asm
	add.f64 	%fd964, %fd962, %fd963;
	// begin inline asm
	mov.b64 {%r801,%r802}, %fd964;
	// end inline asm
	shfl.sync.down.b32	%r804|%p391, %r802, 1, 31, -1;
	shfl.sync.down.b32	%r803|%p392, %r801, 1, 31, -1;
	// begin inline asm
	mov.b64 %fd965, {%r803,%r804};
	// end inline asm
	add.f64 	%fd370, %fd964, %fd965;
	@%p382 bra 	$L__BB2_194;
	atom.global.add.f64 	%fd966, [%rd11+104], %fd370;
$L__BB2_194:
	setp.ne.s32 	%p393, %r47, 0;
	bar.sync 	0;
	// begin inline asm
	mov.b64 {%r805,%r806}, %fd1109;
	// end inline asm
	shfl.sync.down.b32	%r808|%p394, %r806, 16, 31, -1;
	shfl.sync.down.b32	%r807|%p395, %r805, 16, 31, -1;
	// begin inline asm
	mov.b64 %fd968, {%r807,%r808};
	// end inline asm
	add.f64 	%fd969, %fd1109, %fd968;
	// begin inline asm
	mov.b64 {%r809,%r810}, %fd969;
	// end inline asm
	shfl.sync.down.b32	%r812|%p396, %r810, 8, 31, -1;
	shfl.sync.down.b32	%r811|%p397, %r809, 8, 31, -1;
	// begin inline asm
	mov.b64 %fd970, {%r811,%r812};
	// end inline asm
	add.f64 	%fd971, %fd969, %fd970;
	// begin inline asm
	mov.b64 {%r813,%r814}, %fd971;
	// end inline asm
	shfl.sync.down.b32	%r816|%p398, %r814, 4, 31, -1;
	shfl.sync.down.b32	%r815|%p399, %r813, 4, 31, -1;
	// begin inline asm
	mov.b64 %fd972, {%r815,%r816};
	// end inline asm
	add.f64 	%fd973, %fd971, %fd972;
	// begin inline asm
	mov.b64 {%r817,%r818}, %fd973;
	// end inline asm
	shfl.sync.down.b32	%r820|%p400, %r818, 2, 31, -1;
	shfl.sync.down.b32	%r819|%p401, %r817, 2, 31, -1;
	// begin inline asm
	mov.b64 %fd974, {%r819,%r820};
	// end inline asm
	add.f64 	%fd975, %fd973, %fd974;
	// begin inline asm
	mov.b64 {%r821,%r822}, %fd975;
	// end inline asm
	shfl.sync.down.b32	%r824|%p402, %r822, 1, 31, -1;
	shfl.sync.down.b32	%r823|%p403, %r821, 1, 31, -1;
	// begin inline asm
	mov.b64 %fd976, {%r823,%r824};
	// end inline asm
	add.f64 	%fd371, %fd975, %fd976;
	@%p393 bra 	$L__BB2_196;
	st.shared.f64 	[%r48], %fd371;
$L__BB2_196:
	setp.ge.u32 	%p404, %r46, %r49;
	bar.sync 	0;
	mov.f64 	%fd1203, 0d0000000000000000;
	@%p404 bra 	$L__BB2_198;
	ld.shared.f64 	%fd1203, [%r50];
$L__BB2_198:
	setp.gt.u32 	%p405, %r46, 31;
	@%p405 bra 	$L__BB2_201;
	setp.ne.s32 	%p406, %r46, 0;
	// begin inline asm
	mov.b64 {%r825,%r826}, %fd1203;
	// end inline asm
	shfl.sync.down.b32	%r828|%p407, %r826, 16, 31, -1;
	shfl.sync.down.b32	%r827|%p408, %r825, 16, 31, -1;
	// begin inline asm
	mov.b64 %fd979, {%r827,%r828};
	// end inline asm
	add.f64 	%fd980, %fd1203, %fd979;
	// begin inline asm
	mov.b64 {%r829,%r830}, %fd980;
	// end inline asm
	shfl.sync.down.b32	%r832|%p409, %r830, 8, 31, -1;
	shfl.sync.down.b32	%r831|%p410, %r829, 8, 31, -1;
	// begin inline asm
	mov.b64 %fd981, {%r831,%r832};
	// end inline asm
	add.f64 	%fd982, %fd980, %fd981;
	// begin inline asm
	mov.b64 {%r833,%r834}, %fd982;
	// end inline asm
	shfl.sync.down.b32	%r836|%p411, %r834, 4, 31, -1;
	shfl.sync.down.b32	%r835|%p412, %r833, 4, 31, -1;
	// begin inline asm
	mov.b64 %fd983, {%r835,%r836};
	// end inline asm
	add.f64 	%fd984, %fd982, %fd983;
	// begin inline asm
	mov.b64 {%r837,%r838}, %fd984;
	// end inline asm
	shfl.sync.down.b32	%r840|%p413, %r838, 2, 31, -1;
	shfl.sync.down.b32	%r839|%p414, %r837, 2, 31, -1;
	// begin inline asm
	mov.b64 %fd985, {%r839,%r840};
	// end inline asm
	add.f64 	%fd986, %fd984, %fd985;
	// begin inline asm
	mov.b64 {%r841,%r842}, %fd986;
	// end inline asm
	shfl.sync.down.b32	%r844|%p415, %r842, 1, 31, -1;
	shfl.sync.down.b32	%r843|%p416, %r841, 1, 31, -1;
	// begin inline asm
	mov.b64 %fd987, {%r843,%r844};
	// end inline asm
	add.f64 	%fd374, %fd986, %fd987;
	@%p406 bra 	$L__BB2_201;
	atom.global.add.f64 	%fd988, [%rd11+112], %fd374;
$L__BB2_201:
	setp.ne.s32 	%p417, %r47, 0;
	bar.sync 	0;
	// begin inline asm
	mov.b64 {%r845,%r846}, %fd1108;
	// end inline asm
	shfl.sync.down.b32	%r848|%p418, %r846, 16, 31, -1;
	shfl.sync.down.b32	%r847|%p419, %r845, 16, 31, -1;
	// begin inline asm
	mov.b64 %fd990, {%r847,%r848};
	// end inline asm
	add.f64 	%fd991, %fd1108, %fd990;
	// begin inline asm
	mov.b64 {%r849,%r850}, %fd991;
	// end inline asm
	shfl.sync.down.b32	%r852|%p420, %r850, 8, 31, -1;
	shfl.sync.down.b32	%r851|%p421, %r849, 8, 31, -1;
	// begin inline asm
	mov.b64 %fd992, {%r851,%r852};
	// end inline asm
	add.f64 	%fd993, %fd991, %fd992;
	// begin inline asm
	mov.b64 {%r853,%r854}, %fd993;
	// end inline asm
	shfl.sync.down.b32	%r856|%p422, %r854, 4, 31, -1;
	shfl.sync.down.b32	%r855|%p423, %r853, 4, 31, -1;
	// begin inline asm
	mov.b64 %fd994, {%r855,%r856};
	// end inline asm
	add.f64 	%fd995, %fd993, %fd994;
	// begin inline asm
	mov.b64 {%r857,%r858}, %fd995;
	// end inline asm
	shfl.sync.down.b32	%r860|%p424, %r858, 2, 31, -1;
	shfl.sync.down.b32	%r859|%p425, %r857, 2, 31, -1;
	// begin inline asm
	mov.b64 %fd996, {%r859,%r860};
	// end inline asm
	add.f64 	%fd997, %fd995, %fd996;
	// begin inline asm
	mov.b64 {%r861,%r862}, %fd997;
	// end inline asm
	shfl.sync.down.b32	%r864|%p426, %r862, 1, 31, -1;
	shfl.sync.down.b32	%r863|%p427, %r861, 1, 31, -1;
	// begin inline asm
	mov.b64 %fd998, {%r863,%r864};
	// end inline asm
	add.f64 	%fd375, %fd997, %fd998;
	@%p417 bra 	$L__BB2_203;
	st.shared.f64 	[%r48], %fd375;
$L__BB2_203:
	setp.ge.u32 	%p428, %r46, %r49;
	bar.sync 	0;
	mov.f64 	%fd1204, 0d0000000000000000;
	@%p428 bra 	$L__BB2_205;
	ld.shared.f64 	%fd1204, [%r50];
$L__BB2_205:
	setp.gt.u32 	%p429, %r46, 31;
	@%p429 bra 	$L__BB2_208;
	setp.ne.s32 	%p430, %r46, 0;
	// begin inline asm
	mov.b64 {%r865,%r866}, %fd1204;
	// end inline asm
	shfl.sync.down.b32	%r868|%p431, %r866, 16, 31, -1;
	shfl.sync.down.b32	%r867|%p432, %r865, 16, 31, -1;
	// begin inline asm
	mov.b64 %fd1001, {%r867,%r868};
	// end inline asm
	add.f64 	%fd1002, %fd1204, %fd1001;
	// begin inline asm
	mov.b64 {%r869,%r870}, %fd1002;
	// end inline asm
	shfl.sync.down.b32	%r872|%p433, %r870, 8, 31, -1;
	shfl.sync.down.b32	%r871|%p434, %r869, 8, 31, -1;
	// begin inline asm
	mov.b64 %fd1003, {%r871,%r872};
	// end inline asm
	add.f64 	%fd1004, %fd1002, %fd1003;
	// begin inline asm
	mov.b64 {%r873,%r874}, %fd1004;
	// end inline asm
	shfl.sync.down.b32	%r876|%p435, %r874, 4, 31, -1;
	shfl.sync.down.b32	%r875|%p436, %r873, 4, 31, -1;
	// begin inline asm
	mov.b64 %fd1005, {%r875,%r876};
	// end inline asm
	add.f64 	%fd1006, %fd1004, %fd1005;
	// begin inline asm
	mov.b64 {%r877,%r878}, %fd1006;
	// end inline asm
	shfl.sync.down.b32	%r880|%p437, %r878, 2, 31, -1;
	shfl.sync.down.b32	%r879|%p438, %r877, 2, 31, -1;
	// begin inline asm
	mov.b64 %fd1007, {%r879,%r880};
	// end inline asm
	add.f64 	%fd1008, %fd1006, %fd1007;
	// begin inline asm
	mov.b64 {%r881,%r882}, %fd1008;
	// end inline asm
	shfl.sync.down.b32	%r884|%p439, %r882, 1, 31, -1;
	shfl.sync.down.b32	%r883|%p440, %r881, 1, 31, -1;
	// begin inline asm
	mov.b64 %fd1009, {%r883,%r884};
	// end inline asm
	add.f64 	%fd378, %fd1008, %fd1009;
	@%p430 bra 	$L__BB2_208;
	atom.global.add.f64 	%fd1010, [%rd11+120], %fd378;
$L__BB2_208:
	bar.sync 	0;
	ret;
$L__BB2_209:
	ld.param.u64 	%rd349, [_Z36expected_counts_edge_parallel_kerneliiiiibiiiPKhPKiPKdS4_S4_S2_Pd_param_13];
	ld.param.u64 	%rd343, [_Z36expected_counts_edge_parallel_kerneliiiiibiiiPKhPKiPKdS4_S4_S2_Pd_param_11];
	ld.param.u32 	%r896, [_Z36expected_counts_edge_parallel_kerneliiiiibiiiPKhPKiPKdS4_S4_S2_Pd_param_2];
	ld.param.u32 	%r889, [_Z36expected_counts_edge_parallel_kerneliiiiibiiiPKhPKiPKdS4_S4_S2_Pd_param_1];
	shl.b32 	%r68, %r889, 2;
	mul.lo.s32 	%r69, %r896, %r946;
	shl.b32 	%r70, %r69, 2;
	cvta.to.global.u64 	%rd29, %rd349;
	mul.wide.s32 	%rd30, %r70, 8;
	add.s64 	%rd31, %rd29, %rd30;
	mul.wide.s32 	%rd32, %r68, 8;
	add.s64 	%rd33, %rd31, %rd32;
	ld.global.nc.f64 	%fd381, [%rd33];
	cvta.to.global.u64 	%rd34, %rd343;
	ld.global.nc.f64 	%fd382, [%rd34];
	mul.f64 	%fd1171, %fd381, %fd382;
	add.f64 	%fd383, %fd1171, 0d0000000000000000;
	ld.global.nc.f64 	%fd384, [%rd34+8];
	mul.f64 	%fd1170, %fd381, %fd384;
	add.f64 	%fd385, %fd383, %fd1170;
	ld.global.nc.f64 	%fd386, [%rd34+16];
	mul.f64 	%fd1169, %fd381, %fd386;
	add.f64 	%fd387, %fd385, %fd1169;
	ld.global.nc.f64 	%fd388, [%rd34+24];
	mul.f64 	%fd1168, %fd381, %fd388;
	add.f64 	%fd389, %fd387, %fd1168;
	ld.global.nc.f64 	%fd390, [%rd33+8];
	ld.global.nc.f64 	%fd391, [%rd34+32];
	mul.f64 	%fd1167, %fd390, %fd391;
	add.f64 	%fd392, %fd389, %fd1167;
	ld.global.nc.f64 	%fd393, [%rd34+40];
	mul.f64 	%fd1166, %fd390, %fd393;
	add.f64 	%fd394, %fd392, %fd1166;
	ld.global.nc.f64 	%fd395, [%rd34+48];
	mul.f64 	%fd1165, %fd390, %fd395;
	add.f64 	%fd396, %fd394, %fd1165;
	ld.global.nc.f64 	%fd397, [%rd34+56];
	mul.f64 	%fd1164, %fd390, %fd397;
	add.f64 	%fd398, %fd396, %fd1164;
	ld.global.nc.f64 	%fd399, [%rd33+16];
	ld.global.nc.f64 	%fd400, [%rd34+64];
	mul.f64 	%fd1163, %fd399, %fd400;
	add.f64 	%fd401, %fd398, %fd1163;
	ld.global.nc.f64 	%fd402, [%rd34+72];
	mul.f64 	%fd1162, %fd399, %fd402;
	add.f64 	%fd403, %fd401, %fd1162;
	ld.global.nc.f64 	%fd404, [%rd34+80];
	mul.f64 	%fd1161, %fd399, %fd404;
	add.f64 	%fd405, %fd403, %fd1161;
	ld.global.nc.f64 	%fd406, [%rd34+88];
	mul.f64 	%fd1160, %fd399, %fd406;
	add.f64 	%fd407, %fd405, %fd1160;
	ld.global.nc.f64 	%fd408, [%rd33+24];
	ld.global.nc.f64 	%fd409, [%rd34+96];
	mul.f64 	%fd1159, %fd408, %fd409;
	add.f64 	%fd410, %fd407, %fd1159;
	ld.global.nc.f64 	%fd411, [%rd34+104];
	mul.f64 	%fd1158, %fd408, %fd411;
	add.f64 	%fd412, %fd410, %fd1158;
	ld.global.nc.f64 	%fd413, [%rd34+112];
	mul.f64 	%fd1157, %fd408, %fd413;
	add.f64 	%fd414, %fd412, %fd1157;
	ld.global.nc.f64 	%fd415, [%rd34+120];
	mul.f64 	%fd1156, %fd408, %fd415;
	add.f64 	%fd1172, %fd414, %fd1156;
$L__BB2_210:
	setp.leu.f64 	%p21, %fd1172, 0d01A56E1FC2F8F359;
	@%p21 bra 	$L__BB2_212;
	cvt.rn.f64.s32 	%fd479, %r52;
	div.rn.f64 	%fd480, %fd479, %fd1172;
	fma.rn.f64 	%fd1123, %fd480, %fd1171, %fd1123;
	fma.rn.f64 	%fd1122, %fd480, %fd1170, %fd1122;
	fma.rn.f64 	%fd1121, %fd480, %fd1169, %fd1121;
	fma.rn.f64 	%fd1120, %fd480, %fd1168, %fd1120;
	fma.rn.f64 	%fd1119, %fd480, %fd1167, %fd1119;
	fma.rn.f64 	%fd1118, %fd480, %fd1166, %fd1118;
	fma.rn.f64 	%fd1117, %fd480, %fd1165, %fd1117;
	fma.rn.f64 	%fd1116, %fd480, %fd1164, %fd1116;
	fma.rn.f64 	%fd1115, %fd480, %fd1163, %fd1115;
	fma.rn.f64 	%fd1114, %fd480, %fd1162, %fd1114;
	fma.rn.f64 	%fd1113, %fd480, %fd1161, %fd1113;
	fma.rn.f64 	%fd1112, %fd480, %fd1160, %fd1112;
	fma.rn.f64 	%fd1111, %fd480, %fd1159, %fd1111;
	fma.rn.f64 	%fd1110, %fd480, %fd1158, %fd1110;
	fma.rn.f64 	%fd1109, %fd480, %fd1157, %fd1109;
	fma.rn.f64 	%fd1108, %fd480, %fd1156, %fd1108;
$L__BB2_212:
	ld.param.u32 	%r886, [_Z36expected_counts_edge_parallel_kerneliiiiibiiiPKhPKiPKdS4_S4_S2_Pd_param_0];
	mad.lo.s32 	%r946, %r78, %r2, %r946;
	setp.lt.s32 	%p22, %r946, %r886;
	@%p22 bra 	$L__BB2_5;
	bra.uni 	$L__BB2_95;

}
	// .globl	_Z28compute_pattern_ll_kernel_v2iiPKdS0_PKiPd
.visible .entry _Z28compute_pattern_ll_kernel_v2iiPKdS0_PKiPd(
	.param .u32 _Z28compute_pattern_ll_kernel_v2iiPKdS0_PKiPd_param_0,
	.param .u32 _Z28compute_pattern_ll_kernel_v2iiPKdS0_PKiPd_param_1,
	.param .u64 .ptr .align 1 _Z28compute_pattern_ll_kernel_v2iiPKdS0_PKiPd_param_2,
	.param .u64 .ptr .align 1 _Z28compute_pattern_ll_kernel_v2iiPKdS0_PKiPd_param_3,
	.param .u64 .ptr .align 1 _Z28compute_pattern_ll_kernel_v2iiPKdS0_PKiPd_param_4,
	.param .u64 .ptr .align 1 _Z28compute_pattern_ll_kernel_v2iiPKdS0_PKiPd_param_5
)
{
	.reg .pred 	%p<20>;
	.reg .b32 	%r<114>;
	.reg .b64 	%rd<61>;
	.reg .b64 	%fd<310>;

	ld.param.u32 	%r35, [_Z28compute_pattern_ll_kernel_v2iiPKdS0_PKiPd_param_0];
	ld.param.u32 	%r34, [_Z28compute_pattern_ll_kernel_v2iiPKdS0_PKiPd_param_1];
	ld.param.u64 	%rd4, [_Z28compute_pattern_ll_kernel_v2iiPKdS0_PKiPd_param_2];
	ld.param.u64 	%rd5, [_Z28compute_pattern_ll_kernel_v2iiPKdS0_PKiPd_param_3];
	ld.param.u64 	%rd6, [_Z28compute_pattern_ll_kernel_v2iiPKdS0_PKiPd_param_4];
	ld.param.u64 	%rd7, [_Z28compute_pattern_ll_kernel_v2iiPKdS0_PKiPd_param_5];
	mov.u32 	%r36, %ctaid.x;
	mov.u32 	%r37, %ntid.x;
	mov.u32 	%r38, %tid.x;
	mad.lo.s32 	%r1, %r36, %r37, %r38;
	setp.ge.s32 	%p1, %r1, %r35;
	@%p1 bra 	$L__BB3_30;
	cvta.to.global.u64 	%rd8, %rd5;
	cvta.to.global.u64 	%rd9, %rd4;
	mul.lo.s32 	%r39, %r1, %r34;
	shl.b32 	%r40, %r39, 2;
	mul.wide.s32 	%rd10, %r40, 8;
	add.s64 	%rd1, %rd9, %rd10;
	mul.wide.s32 	%rd11, %r1, 8;
	add.s64 	%rd12, %rd8, %rd11;
	ld.global.nc.f64 	%fd306, [%rd12];
	ld.const.u32 	%r2, [c_num_root_edges];
	setp.lt.s32 	%p2, %r2, 1;
	mov.f64 	%fd295, 0d3FF0000000000000;
	mov.f64 	%fd296, %fd295;
	mov.f64 	%fd297, %fd295;
	mov.f64 	%fd298, %fd295;
	@%p2 bra 	$L__BB3_13;
	and.b32  	%r3, %r2, 7;
	setp.lt.u32 	%p3, %r2, 8;
	mov.f64 	%fd298, 0d3FF0000000000000;
	mov.b32 	%r104, 0;
	mov.f64 	%fd297, %fd298;
	mov.f64 	%fd296, %fd298;
	mov.f64 	%fd295, %fd298;
	@%p3 bra 	$L__BB3_5;
	and.b32  	%r104, %r2, 2147483640;
	mov.u64 	%rd14, c_root_edges;
	add.s64 	%rd60, %rd14, 16;
	neg.s32 	%r102, %r104;
	mov.f64 	%fd298, 0d3FF0000000000000;
$L__BB3_4:
	.pragma "nounroll";
	ld.const.u32 	%r42, [%rd60+-16];
	shl.b32 	%r43, %r42, 2;
	mul.wide.s32 	%rd15, %r43, 8;
	add.s64 	%rd16, %rd1, %rd15;
	ld.global.nc.f64 	%fd82, [%rd16];
	mul.f64 	%fd83, %fd298, %fd82;
	ld.global.nc.f64 	%fd84, [%rd16+8];
	mul.f64 	%fd85, %fd297, %fd84;
	ld.global.nc.f64 	%fd86, [%rd16+16];
	mul.f64 	%fd87, %fd296, %fd86;
	ld.global.nc.f64 	%fd88, [%rd16+24];
	mul.f64 	%fd89, %fd295, %fd88;
	ld.const.u32 	%r44, [%rd60+-12];
	shl.b32 	%r45, %r44, 2;
	mul.wide.s32 	%rd17, %r45, 8;
	add.s64 	%rd18, %rd1, %rd17;
	ld.global.nc.f64 	%fd90, [%rd18];
	mul.f64 	%fd91, %fd83, %fd90;
	ld.global.nc.f64 	%fd92, [%rd18+8];
	mul.f64 	%fd93, %fd85, %fd92;
	ld.global.nc.f64 	%fd94, [%rd18+16];
	mul.f64 	%fd95, %fd87, %fd94;
	ld.global.nc.f64 	%fd96, [%rd18+24];
	mul.f64 	%fd97, %fd89, %fd96;
	ld.const.u32 	%r46, [%rd60+-8];
	shl.b32 	%r47, %r46, 2;
	mul.wide.s32 	%rd19, %r47, 8;
	add.s64 	%rd20, %rd1, %rd19;
	ld.global.nc.f64 	%fd98, [%rd20];
	mul.f64 	%fd99, %fd91, %fd98;
	ld.global.nc.f64 	%fd100, [%rd20+8];
	mul.f64 	%fd101, %fd93, %fd100;
	ld.global.nc.f64 	%fd102, [%rd20+16];
	mul.f64 	%fd103, %fd95, %fd102;
	ld.global.nc.f64 	%fd104, [%rd20+24];
	mul.f64 	%fd105, %fd97, %fd104;
	ld.const.u32 	%r48, [%rd60+-4];
	shl.b32 	%r49, %r48, 2;
	mul.wide.s32 	%rd21, %r49, 8;
	add.s64 	%rd22, %rd1, %rd21;
	ld.global.nc.f64 	%fd106, [%rd22];
	mul.f64 	%fd107, %fd99, %fd106;
	ld.global.nc.f64 	%fd108, [%rd22+8];
	mul.f64 	%fd109, %fd101, %fd108;
	ld.global.nc.f64 	%fd110, [%rd22+16];
	mul.f64 	%fd111, %fd103, %fd110;
	ld.global.nc.f64 	%fd112, [%rd22+24];
	mul.f64 	%fd113, %fd105, %fd112;
	ld.const.u32 	%r50, [%rd60];
	shl.b32 	%r51, %r50, 2;
	mul.wide.s32 	%rd23, %r51, 8;
	add.s64 	%rd24, %rd1, %rd23;
	ld.global.nc.f64 	%fd114, [%rd24];
	mul.f64 	%fd115, %fd107, %fd114;
	ld.global.nc.f64 	%fd116, [%rd24+8];
	mul.f64 	%fd117, %fd109, %fd116;
	ld.global.nc.f64 	%fd118, [%rd24+16];
	mul.f64 	%fd119, %fd111, %fd118;
	ld.global.nc.f64 	%fd120, [%rd24+24];
	mul.f64 	%fd121, %fd113, %fd120;
	ld.const.u32 	%r52, [%rd60+4];
	shl.b32 	%r53, %r52, 2;
	mul.wide.s32 	%rd25, %r53, 8;
	add.s64 	%rd26, %rd1, %rd25;
	ld.global.nc.f64 	%fd122, [%rd26];
	mul.f64 	%fd123, %fd115, %fd122;
	ld.global.nc.f64 	%fd124, [%rd26+8];
	mul.f64 	%fd125, %fd117, %fd124;
	ld.global.nc.f64 	%fd126, [%rd26+16];
	mul.f64 	%fd127, %fd119, %fd126;
	ld.global.nc.f64 	%fd128, [%rd26+24];
	mul.f64 	%fd129, %fd121, %fd128;
	ld.const.u32 	%r54, [%rd60+8];
	shl.b32 	%r55, %r54, 2;
	mul.wide.s32 	%rd27, %r55, 8;
	add.s64 	%rd28, %rd1, %rd27;
	ld.global.nc.f64 	%fd130, [%rd28];
	mul.f64 	%fd131, %fd123, %fd130;
	ld.global.nc.f64 	%fd132, [%rd28+8];
	mul.f64 	%fd133, %fd125, %fd132;
	ld.global.nc.f64 	%fd134, [%rd28+16];
	mul.f64 	%fd135, %fd127, %fd134;
	ld.global.nc.f64 	%fd136, [%rd28+24];
	mul.f64 	%fd137, %fd129, %fd136;
	ld.const.u32 	%r56, [%rd60+12];
	shl.b32 	%r57, %r56, 2;
	mul.wide.s32 	%rd29, %r57, 8;
	add.s64 	%rd30, %rd1, %rd29;
	ld.global.nc.f64 	%fd138, [%rd30];
	mul.f64 	%fd298, %fd131, %fd138;
	ld.global.nc.f64 	%fd139, [%rd30+8];
	mul.f64 	%fd297, %fd133, %fd139;
	ld.global.nc.f64 	%fd140, [%rd30+16];
	mul.f64 	%fd296, %fd135, %fd140;
	ld.global.nc.f64 	%fd141, [%rd30+24];
	mul.f64 	%fd295, %fd137, %fd141;
	add.s32 	%r102, %r102, 8;
	add.s64 	%rd60, %rd60, 32;
	setp.ne.s32 	%p4, %r102, 0;
	@%p4 bra 	$L__BB3_4;
$L__BB3_5:
	setp.eq.s32 	%p5, %r3, 0;
	@%p5 bra 	$L__BB3_13;
	and.b32  	%r9, %r2, 3;
	setp.lt.u32 	%p6, %r3, 4;
	@%p6 bra 	$L__BB3_8;
	mul.wide.u32 	%rd31, %r104, 4;
	mov.u64 	%rd32, c_root_edges;
	add.s64 	%rd33, %rd32, %rd31;
	ld.const.u32 	%r58, [%rd33];
	shl.b32 	%r59, %r58, 2;
	mul.wide.s32 	%rd34, %r59, 8;
	add.s64 	%rd35, %rd1, %rd34;
	ld.global.nc.f64 	%fd143, [%rd35];
	mul.f64 	%fd144, %fd298, %fd143;
	ld.global.nc.f64 	%fd145, [%rd35+8];
	mul.f64 	%fd146, %fd297, %fd145;
	ld.global.nc.f64 	%fd147, [%rd35+16];
	mul.f64 	%fd148, %fd296, %fd147;
	ld.global.nc.f64 	%fd149, [%rd35+24];
	mul.f64 	%fd150, %fd295, %fd149;
	ld.const.u32 	%r60, [%rd33+4];
	shl.b32 	%r61, %r60, 2;
	mul.wide.s32 	%rd36, %r61, 8;
	add.s64 	%rd37, %rd1, %rd36;
	ld.global.nc.f64 	%fd151, [%rd37];
	mul.f64 	%fd152, %fd144, %fd151;
	ld.global.nc.f64 	%fd153, [%rd37+8];
	mul.f64 	%fd154, %fd146, %fd153;
	ld.global.nc.f64 	%fd155, [%rd37+16];
	mul.f64 	%fd156, %fd148, %fd155;
	ld.global.nc.f64 	%fd157, [%rd37+24];
	mul.f64 	%fd158, %fd150, %fd157;
	ld.const.u32 	%r62, [%rd33+8];
	shl.b32 	%r63, %r62, 2;
	mul.wide.s32 	%rd38, %r63, 8;
	add.s64 	%rd39, %rd1, %rd38;
	ld.global.nc.f64 	%fd159, [%rd39];
	mul.f64 	%fd160, %fd152, %fd159;
	ld.global.nc.f64 	%fd161, [%rd39+8];
	mul.f64 	%fd162, %fd154, %fd161;
	ld.global.nc.f64 	%fd163, [%rd39+16];
	mul.f64 	%fd164, %fd156, %fd163;
	ld.global.nc.f64 	%fd165, [%rd39+24];
	mul.f64 	%fd166, %fd158, %fd165;
	ld.const.u32 	%r64, [%rd33+12];
	shl.b32 	%r65, %r64, 2;
	mul.wide.s32 	%rd40, %r65, 8;
	add.s64 	%rd41, %rd1, %rd40;
	ld.global.nc.f64 	%fd167, [%rd41];
	mul.f64 	%fd298, %fd160, %fd167;
	ld.global.nc.f64 	%fd168, [%rd41+8];
	mul.f64 	%fd297, %fd162, %fd168;
	ld.global.nc.f64 	%fd169, [%rd41+16];
	mul.f64 	%fd296, %fd164, %fd169;
	ld.global.nc.f64 	%fd170, [%rd41+24];
	mul.f64 	%fd295, %fd166, %fd170;
	add.s32 	%r104, %r104, 4;
$L__BB3_8:
	setp.eq.s32 	%p7, %r9, 0;
	@%p7 bra 	$L__BB3_13;
	setp.eq.s32 	%p8, %r9, 1;
	@%p8 bra 	$L__BB3_11;
	mul.wide.u32 	%rd42, %r104, 4;
	mov.u64 	%rd43, c_root_edges;
	add.s64 	%rd44, %rd43, %rd42;
	ld.const.u32 	%r66, [%rd44];
	shl.b32 	%r67, %r66, 2;
	mul.wide.s32 	%rd45, %r67, 8;
	add.s64 	%rd46, %rd1, %rd45;
	ld.global.nc.f64 	%fd172, [%rd46];
	mul.f64 	%fd173, %fd298, %fd172;
	ld.global.nc.f64 	%fd174, [%rd46+8];
	mul.f64 	%fd175, %fd297, %fd174;
	ld.global.nc.f64 	%fd176, [%rd46+16];
	mul.f64 	%fd177, %fd296, %fd176;
	ld.global.nc.f64 	%fd178, [%rd46+24];
	mul.f64 	%fd179, %fd295, %fd178;
	ld.const.u32 	%r68, [%rd44+4];
	shl.b32 	%r69, %r68, 2;
	mul.wide.s32 	%rd47, %r69, 8;
	add.s64 	%rd48, %rd1, %rd47;
	ld.global.nc.f64 	%fd180, [%rd48];
	mul.f64 	%fd298, %fd173, %fd180;
	ld.global.nc.f64 	%fd181, [%rd48+8];
	mul.f64 	%fd297, %fd175, %fd181;
	ld.global.nc.f64 	%fd182, [%rd48+16];
	mul.f64 	%fd296, %fd177, %fd182;
	ld.global.nc.f64 	%fd183, [%rd48+24];
	mul.f64 	%fd295, %fd179, %fd183;
	add.s32 	%r104, %r104, 2;
$L__BB3_11:
	and.b32  	%r70, %r2, 1;
	setp.eq.b32 	%p9, %r70, 1;
	not.pred 	%p10, %p9;
	@%p10 bra 	$L__BB3_13;
	mul.wide.u32 	%rd49, %r104, 4;
	mov.u64 	%rd50, c_root_edges;
	add.s64 	%rd51, %rd50, %rd49;
	ld.const.u32 	%r71, [%rd51];
	shl.b32 	%r72, %r71, 2;
	mul.wide.s32 	%rd52, %r72, 8;
	add.s64 	%rd53, %rd1, %rd52;
	ld.global.nc.f64 	%fd184, [%rd53];
	mul.f64 	%fd298, %fd298, %fd184;
	ld.global.nc.f64 	%fd185, [%rd53+8];
	mul.f64 	%fd297, %fd297, %fd185;
	ld.global.nc.f64 	%fd186, [%rd53+16];
	mul.f64 	%fd296, %fd296, %fd186;
	ld.global.nc.f64 	%fd187, [%rd53+24];
	mul.f64 	%fd295, %fd295, %fd187;
$L__BB3_13:
	max.f64 	%fd188, %fd298, %fd297;
	max.f64 	%fd189, %fd296, %fd295;
	max.f64 	%fd50, %fd188, %fd189;
	setp.leu.f64 	%p11, %fd50, 0d0000000000000000;
	@%p11 bra 	$L__BB3_22;
	{
	.reg .b32 %temp; 
	mov.b64 	{%temp, %r106}, %fd50;
	}
	{
	.reg .b32 %temp; 
	mov.b64 	{%r107, %temp}, %fd50;
	}
	setp.gt.s32 	%p12, %r106, 1048575;
	mov.b32 	%r108, -1023;
	mov.f64 	%fd299, %fd50;
	@%p12 bra 	$L__BB3_16;
	mul.f64 	%fd299, %fd50, 0d4350000000000000;
	{
	.reg .b32 %temp; 
	mov.b64 	{%temp, %r106}, %fd299;
	}
	{
	.reg .b32 %temp; 
	mov.b64 	{%r107, %temp}, %fd299;
	}
	mov.b32 	%r108, -1077;
$L__BB3_16:
	add.s32 	%r75, %r106, -1;
	setp.gt.u32 	%p13, %r75, 2146435070;
	@%p13 bra 	$L__BB3_20;
	shr.u32 	%r78, %r106, 20;
	add.s32 	%r109, %r108, %r78;
	and.b32  	%r79, %r106, 1048575;
	or.b32  	%r80, %r79, 1072693248;
	mov.b64 	%fd300, {%r107, %r80};
	setp.lt.u32 	%p15, %r80, 1073127583;
	@%p15 bra 	$L__BB3_19;
	{
	.reg .b32 %temp; 
	mov.b64 	{%r81, %temp}, %fd300;
	}
	{
	.reg .b32 %temp; 
	mov.b64 	{%temp, %r82}, %fd300;
	}
	add.s32 	%r83, %r82, -1048576;
	mov.b64 	%fd300, {%r81, %r83};
	add.s32 	%r109, %r109, 1;
$L__BB3_19:
	add.f64 	%fd191, %fd300, 0dBFF0000000000000;
	add.f64 	%fd192, %fd300, 0d3FF0000000000000;
	rcp.approx.ftz.f64 	%fd193, %fd192;
	neg.f64 	%fd194, %fd192;
	fma.rn.f64 	%fd195, %fd194, %fd193, 0d3FF0000000000000;
	fma.rn.f64 	%fd196, %fd195, %fd195, %fd195;
	fma.rn.f64 	%fd197, %fd196, %fd193, %fd193;
	mul.f64 	%fd198, %fd191, %fd197;
	fma.rn.f64 	%fd199, %fd191, %fd197, %fd198;
	mul.f64 	%fd200, %fd199, %fd199;
	fma.rn.f64 	%fd201, %fd200, 0d3EB1380B3AE80F1E, 0d3ED0EE258B7A8B04;
	fma.rn.f64 	%fd202, %fd201, %fd200, 0d3EF3B2669F02676F;
	fma.rn.f64 	%fd203, %fd202, %fd200, 0d3F1745CBA9AB0956;
	fma.rn.f64 	%fd204, %fd203, %fd200, 0d3F3C71C72D1B5154;
	fma.rn.f64 	%fd205, %fd204, %fd200, 0d3F624924923BE72D;
	fma.rn.f64 	%fd206, %fd205, %fd200, 0d3F8999999999A3C4;
	fma.rn.f64 	%fd207, %fd206, %fd200, 0d3FB5555555555554;
	sub.f64 	%fd208, %fd191, %fd199;
	add.f64 	%fd209, %fd208, %fd208;
	neg.f64 	%fd210, %fd199;
	fma.rn.f64 	%fd211, %fd210, %fd191, %fd209;
	mul.f64 	%fd212, %fd197, %fd211;
	mul.f64 	%fd213, %fd200, %fd207;
	fma.rn.f64 	%fd214, %fd213, %fd199, %fd212;
	xor.b32  	%r84, %r109, -2147483648;
	mov.b32 	%r85, 1127219200;
	mov.b64 	%fd215, {%r84, %r85};
	mov.b32 	%r86, -2147483648;
	mov.b64 	%fd216, {%r86, %r85};
	sub.f64 	%fd217, %fd215, %fd216;
	fma.rn.f64 	%fd218, %fd217, 0d3FE62E42FEFA39EF, %fd199;
	fma.rn.f64 	%fd219, %fd217, 0dBFE62E42FEFA39EF, %fd218;
	sub.f64 	%fd220, %fd219, %fd199;
	sub.f64 	%fd221, %fd214, %fd220;
	fma.rn.f64 	%fd222, %fd217, 0d3C7ABC9E3B39803F, %fd221;
	add.f64 	%fd301, %fd218, %fd222;
	bra.uni 	$L__BB3_21;
$L__BB3_20:
	fma.rn.f64 	%fd190, %fd299, 0d7FF0000000000000, 0d7FF0000000000000;
	{
	.reg .b32 %temp; 
	mov.b64 	{%temp, %r76}, %fd299;
	}
	and.b32  	%r77, %r76, 2147483647;
	setp.eq.s32 	%p14, %r77, 0;
	selp.f64 	%fd301, 0dFFF0000000000000, %fd190, %p14;
$L__BB3_21:
	rcp.rn.f64 	%fd223, %fd50;
	add.f64 	%fd306, %fd306, %fd301;
	mul.f64 	%fd295, %fd295, %fd223;
	mul.f64 	%fd296, %fd296, %fd223;
	mul.f64 	%fd297, %fd297, %fd223;
	mul.f64 	%fd298, %fd298, %fd223;
$L__BB3_22:
	ld.const.f64 	%fd224, [c_root_probs];
	ld.const.f64 	%fd225, [c_root_probs+8];
	mul.f64 	%fd226, %fd297, %fd225;
	fma.rn.f64 	%fd227, %fd298, %fd224, %fd226;
	ld.const.f64 	%fd228, [c_root_probs+16];
	fma.rn.f64 	%fd229, %fd296, %fd228, %fd227;
	ld.const.f64 	%fd230, [c_root_probs+24];
	fma.rn.f64 	%fd307, %fd295, %fd230, %fd229;
	{
	.reg .b32 %temp; 
	mov.b64 	{%temp, %r110}, %fd307;
	}
	{
	.reg .b32 %temp; 
	mov.b64 	{%r111, %temp}, %fd307;
	}
	setp.gt.s32 	%p16, %r110, 1048575;
	mov.b32 	%r112, -1023;
	@%p16 bra 	$L__BB3_24;
	mul.f64 	%fd307, %fd307, 0d4350000000000000;
	{
	.reg .b32 %temp; 
	mov.b64 	{%temp, %r110}, %fd307;
	}
	{
	.reg .b32 %temp; 
	mov.b64 	{%r111, %temp}, %fd307;
	}
	mov.b32 	%r112, -1077;
$L__BB3_24:
	add.s32 	%r89, %r110, -1;
	setp.gt.u32 	%p17, %r89, 2146435070;
	@%p17 bra 	$L__BB3_28;
	shr.u32 	%r92, %r110, 20;
	add.s32 	%r113, %r112, %r92;
	and.b32  	%r93, %r110, 1048575;
	or.b32  	%r94, %r93, 1072693248;
	mov.b64 	%fd308, {%r111, %r94};
	setp.lt.u32 	%p19, %r94, 1073127583;
	@%p19 bra 	$L__BB3_27;
	{
	.reg .b32 %temp; 
	mov.b64 	{%r95, %temp}, %fd308;
	}
	{
	.reg .b32 %temp; 
	mov.b64 	{%temp, %r96}, %fd308;
	}
	add.s32 	%r97, %r96, -1048576;
	mov.b64 	%fd308, {%r95, %r97};
	add.s32 	%r113, %r113, 1;
$L__BB3_27:
	add.f64 	%fd232, %fd308, 0dBFF0000000000000;
	add.f64 	%fd233, %fd308, 0d3FF0000000000000;
	rcp.approx.ftz.f64 	%fd234, %fd233;
	neg.f64 	%fd235, %fd233;
	fma.rn.f64 	%fd236, %fd235, %fd234, 0d3FF0000000000000;
	fma.rn.f64 	%fd237, %fd236, %fd236, %fd236;
	fma.rn.f64 	%fd238, %fd237, %fd234, %fd234;
	mul.f64 	%fd239, %fd232, %fd238;
	fma.rn.f64 	%fd240, %fd232, %fd238, %fd239;
	mul.f64 	%fd241, %fd240, %fd240;
	fma.rn.f64 	%fd242, %fd241, 0d3EB1380B3AE80F1E, 0d3ED0EE258B7A8B04;
	fma.rn.f64 	%fd243, %fd242, %fd241, 0d3EF3B2669F02676F;
	fma.rn.f64 	%fd244, %fd243, %fd241, 0d3F1745CBA9AB0956;
	fma.rn.f64 	%fd245, %fd244, %fd241, 0d3F3C71C72D1B5154;
	fma.rn.f64 	%fd246, %fd245, %fd241, 0d3F624924923BE72D;
	fma.rn.f64 	%fd247, %fd246, %fd241, 0d3F8999999999A3C4;
	fma.rn.f64 	%fd248, %fd247, %fd241, 0d3FB5555555555554;
	sub.f64 	%fd249, %fd232, %fd240;
	add.f64 	%fd250, %fd249, %fd249;
	neg.f64 	%fd251, %fd240;
	fma.rn.f64 	%fd252, %fd251, %fd232, %fd250;
	mul.f64 	%fd253, %fd238, %fd252;
	mul.f64 	%fd254, %fd241, %fd248;
	fma.rn.f64 	%fd255, %fd254, %fd240, %fd253;
	xor.b32  	%r98, %r113, -2147483648;
	mov.b32 	%r99, 1127219200;
	mov.b64 	%fd256, {%r98, %r99};
	mov.b32 	%r100, -2147483648;
	mov.b64 	%fd257, {%r100, %r99};
	sub.f64 	%fd258, %fd256, %fd257;
	fma.rn.f64 	%fd259, %fd258, 0d3FE62E42FEFA39EF, %fd240;
	fma.rn.f64 	%fd260, %fd258, 0dBFE62E42FEFA39EF, %fd259;
	sub.f64 	%fd261, %fd260, %fd240;
	sub.f64 	%fd262, %fd255, %fd261;
	fma.rn.f64 	%fd263, %fd258, 0d3C7ABC9E3B39803F, %fd262;
	add.f64 	%fd309, %fd259, %fd263;
	bra.uni 	$L__BB3_29;
$L__BB3_28:
	fma.rn.f64 	%fd231, %fd307, 0d7FF0000000000000, 0d7FF0000000000000;
	{
	.reg .b32 %temp; 
	mov.b64 	{%temp, %r90}, %fd307;
	}
	and.b32  	%r91, %r90, 2147483647;
	setp.eq.s32 	%p18, %r91, 0;
	selp.f64 	%fd309, 0dFFF0000000000000, %fd231, %p18;
$L__BB3_29:
	add.f64 	%fd264, %fd306, %fd309;
	cvta.to.global.u64 	%rd54, %rd6;
	mul.wide.s32 	%rd55, %r1, 4;
	add.s64 	%rd56, %rd54, %rd55;
	ld.global.nc.u32 	%r101, [%rd56];
	cvt.rn.f64.s32 	%fd265, %r101;
	mul.f64 	%fd266, %fd264, %fd265;
	cvta.to.global.u64 	%rd57, %rd7;
	add.s64 	%rd59, %rd57, %rd11;
	st.global.f64 	[%rd59], %fd266;
$L__BB3_30:
	ret;

}


// ===== COMPILED SASS (sm_100) =====

	.target	sm_100

	.elftype	@"ET_EXEC"


//--------------------- .note.nv.tkinfo           --------------------------
	.section	.note.nv.tkinfo,"",@"SHT_NOTE"
	.sectionflags	@"SHF_NOTE_NV_TKINFO"
	.tkinfo
        /*0018*/ 	.word	0x00000002
        /*0030*/ 	.string	""
        /*0030*/ 	.string	"ptxas"
        /*0030*/ 	.string	"Cuda compilation tools, release 13.0, V13.0.88"
        /*0030*/ 	.string	"Build cuda_13.0.r13.0/compiler.36424714_0"
        /*0030*/ 	.string	"-arch sm_100 -m 64 "



//--------------------- .note.nv.cuinfo           --------------------------
	.section	.note.nv.cuinfo,"",@"SHT_NOTE"
	.sectionflags	@"SHF_NOTE_NV_CUINFO"
        /*0018*/ 	.short	0x0002
        /*001a*/ 	.short	0x0064
        /*001c*/ 	.short	0x0082
	.zero		2


//--------------------- .nv.info                  --------------------------
	.section	.nv.info,"",@"SHT_CUDA_INFO"
	.align	4


	//----- nvinfo : EIATTR_REGCOUNT
	.align		4
        /*0000*/ 	.byte	0x04, 0x2f
        /*0002*/ 	.short	(.L_4 - .L_3)
	.align		4
.L_3:
        /*0004*/ 	.word	index@(_Z22forward_pass_kernel_v2iiiPKiS0_PKbS0_PKhPKdS0_S0_S0_PdS7_)
        /*0008*/ 	.word	0x00000020


	//----- nvinfo : EIATTR_FRAME_SIZE
	.align		4
.L_4:
        /*000c*/ 	.byte	0x04, 0x11
        /*000e*/ 	.short	(.L_6 - .L_5)
	.align		4
.L_5:
        /*0010*/ 	.word	index@($__internal_3_$__cuda_sm20_dblrcp_rn_slowpath_v3)
        /*0014*/ 	.word	0x00000000


	//----- nvinfo : EIATTR_FRAME_SIZE
	.align		4
.L_6:
        /*0018*/ 	.byte	0x04, 0x11
        /*001a*/ 	.short	(.L_8 - .L_7)
	.align		4
.L_7:
        /*001c*/ 	.word	index@(_Z22forward_pass_kernel_v2iiiPKiS0_PKbS0_PKhPKdS0_S0_S0_PdS7_)
        /*0020*/ 	.word	0x00000000


	//----- nvinfo : EIATTR_REGCOUNT
	.align		4
.L_8:
        /*0024*/ 	.byte	0x04, 0x2f
        /*0026*/ 	.short	(.L_10 - .L_9)
	.align		4
.L_9:
        /*0028*/ 	.word	index@(_Z23backward_pass_kernel_v2iiPKiS0_S0_PKdS0_S0_S0_S0_S2_Pd)
        /*002c*/ 	.word	0x00000022


	//----- nvinfo : EIATTR_FRAME_SIZE
	.align		4
.L_10:
        /*0030*/ 	.byte	0x04, 0x11
        /*0032*/ 	.short	(.L_12 - .L_11)
	.align		4
.L_11:
        /*0034*/ 	.word	index@($__internal_2_$__cuda_sm20_dblrcp_rn_slowpath_v3)
        /*0038*/ 	.word	0x00000000


	//----- nvinfo : EIATTR_FRAME_SIZE
	.align		4
.L_12:
        /*003c*/ 	.byte	0x04, 0x11
        /*003e*/ 	.short	(.L_14 - .L_13)
	.align		4
.L_13:
        /*0040*/ 	.word	index@(_Z23backward_pass_kernel_v2iiPKiS0_S0_PKdS0_S0_S0_S0_S2_Pd)
        /*0044*/ 	.word	0x00000000


	//----- nvinfo : EIATTR_REGCOUNT
	.align		4
.L_14:
        /*0048*/ 	.byte	0x04, 0x2f
        /*004a*/ 	.short	(.L_16 - .L_15)
	.align		4
.L_15:
        /*004c*/ 	.word	index@(_Z36expected_counts_edge_parallel_kerneliiiiibiiiPKhPKiPKdS4_S4_S2_Pd)
        /*0050*/ 	.word	0x0000007a


	//----- nvinfo : EIATTR_FRAME_SIZE
	.align		4
.L_16:
        /*0054*/ 	.byte	0x04, 0x11
        /*0056*/ 	.short	(.L_18 - .L_17)
	.align		4
.L_17:
        /*0058*/ 	.word	index@($__internal_1_$__cuda_sm20_div_rn_f64_full)
        /*005c*/ 	.word	0x00000080


	//----- nvinfo : EIATTR_FRAME_SIZE
	.align		4
.L_18:
        /*0060*/ 	.byte	0x04, 0x11
        /*0062*/ 	.short	(.L_20 - .L_19)
	.align		4
.L_19:
        /*0064*/ 	.word	index@(_Z36expected_counts_edge_parallel_kerneliiiiibiiiPKhPKiPKdS4_S4_S2_Pd)
        /*0068*/ 	.word	0x00000080


	//----- nvinfo : EIATTR_REGCOUNT
	.align		4
.L_20:
        /*006c*/ 	.byte	0x04, 0x2f
        /*006e*/ 	.short	(.L_22 - .L_21)
	.align		4
.L_21:
        /*0070*/ 	.word	index@(_Z28compute_pattern_ll_kernel_v2iiPKdS0_PKiPd)
        /*0074*/ 	.word	0x00000020


	//----- nvinfo : EIATTR_FRAME_SIZE
	.align		4
.L_22:
        /*0078*/ 	.byte	0x04, 0x11
        /*007a*/ 	.short	(.L_24 - .L_23)
	.align		4
.L_23:
        /*007c*/ 	.word	index@($__internal_0_$__cuda_sm20_dblrcp_rn_slowpath_v3)
        /*0080*/ 	.word	0x00000000


	//----- nvinfo : EIATTR_FRAME_SIZE
	.align		4
.L_24:
        /*0084*/ 	.byte	0x04, 0x11
        /*0086*/ 	.short	(.L_26 - .L_25)
	.align		4
.L_25:
        /*0088*/ 	.word	index@(_Z28compute_pattern_ll_kernel_v2iiPKdS0_PKiPd)
        /*008c*/ 	.word	0x00000000


	//----- nvinfo : EIATTR_MIN_STACK_SIZE
	.align		4
.L_26:
        /*0090*/ 	.byte	0x04, 0x12
        /*0092*/ 	.short	(.L_28 - .L_27)
	.align		4
.L_27:
        /*0094*/ 	.word	index@(_Z28compute_pattern_ll_kernel_v2iiPKdS0_PKiPd)
        /*0098*/ 	.word	0x00000000


	//----- nvinfo : EIATTR_MIN_STACK_SIZE
	.align		4
.L_28:
        /*009c*/ 	.byte	0x04, 0x12
        /*009e*/ 	.short	(.L_30 - .L_29)
	.align		4
.L_29:
        /*00a0*/ 	.word	index@(_Z36expected_counts_edge_parallel_kerneliiiiibiiiPKhPKiPKdS4_S4_S2_Pd)
        /*00a4*/ 	.word	0x00000080


	//----- nvinfo : EIATTR_MIN_STACK_SIZE
	.align		4
.L_30:
        /*00a8*/ 	.byte	0x04, 0x12
        /*00aa*/ 	.short	(.L_32 - .L_31)
	.align		4
.L_31:
        /*00ac*/ 	.word	index@(_Z23backward_pass_kernel_v2iiPKiS0_S0_PKdS0_S0_S0_S0_S2_Pd)
        /*00b0*/ 	.word	0x00000000


	//----- nvinfo : EIATTR_MIN_STACK_SIZE
	.align		4
.L_32:
        /*00b4*/ 	.byte	0x04, 0x12
        /*00b6*/ 	.short	(.L_34 - .L_33)
	.align		4
.L_33:
        /*00b8*/ 	.word	index@(_Z22forward_pass_kernel_v2iiiPKiS0_PKbS0_PKhPKdS0_S0_S0_PdS7_)
        /*00bc*/ 	.word	0x00000000
.L_34:


//--------------------- .nv.compat                --------------------------
	.section	.nv.compat,"",@"SHT_CUDA_COMPAT_INFO"
	.align	4
        /*0000*/ 	.byte	0x02, 0x09, 0x00, 0x00, 0x02, 0x02, 0x01, 0x00, 0x02, 0x05, 0x05, 0x00, 0x03, 0x07, 0x01, 0x01
        /*0010*/ 	.byte	0x02, 0x03, 0x00, 0x00, 0x02, 0x06, 0x01, 0x00, 0x04, 0x0b, 0x08, 0x00, 0x01, 0x00, 0x00, 0x00
        /*0020*/ 	.byte	0x00, 0x00, 0x00, 0x00


//--------------------- .nv.info._Z28compute_pattern_ll_kernel_v2iiPKdS0_PKiPd --------------------------
	.section	.nv.info._Z28compute_pattern_ll_kernel_v2iiPKdS0_PKiPd,"",@"SHT_CUDA_INFO"
	.sectionflags	@""
	.align	4


	//----- nvinfo : EIATTR_CUDA_API_VERSION
	.align		4
        /*0000*/ 	.byte	0x04, 0x37
        /*0002*/ 	.short	(.L_36 - .L_35)
.L_35:
        /*0004*/ 	.word	0x00000082


	//----- nvinfo : EIATTR_KPARAM_INFO
	.align		4
.L_36:
        /*0008*/ 	.byte	0x04, 0x17
        /*000a*/ 	.short	(.L_38 - .L_37)
.L_37:
        /*000c*/ 	.word	0x00000000
        /*0010*/ 	.short	0x0005
        /*0012*/ 	.short	0x0020
        /*0014*/ 	.byte	0x00, 0xf5, 0x21, 0x00


	//----- nvinfo : EIATTR_KPARAM_INFO
	.align		4
.L_38:
        /*0018*/ 	.byte	0x04, 0x17
        /*001a*/ 	.short	(.L_40 - .L_39)
.L_39:
        /*001c*/ 	.word	0x00000000
        /*0020*/ 	.short	0x0004
        /*0022*/ 	.short	0x0018
        /*0024*/ 	.byte	0x00, 0xf5, 0x21, 0x00


	//----- nvinfo : EIATTR_KPARAM_INFO
	.align		4
.L_40:
        /*0028*/ 	.byte	0x04, 0x17
        /*002a*/ 	.short	(.L_42 - .L_41)
.L_41:
        /*002c*/ 	.word	0x00000000
        /*0030*/ 	.short	0x0003
        /*0032*/ 	.short	0x0010
        /*0034*/ 	.byte	0x00, 0xf5, 0x21, 0x00


	//----- nvinfo : EIATTR_KPARAM_INFO
	.align		4
.L_42:
        /*0038*/ 	.byte	0x04, 0x17
        /*003a*/ 	.short	(.L_44 - .L_43)
.L_43:
        /*003c*/ 	.word	0x00000000
        /*0040*/ 	.short	0x0002
        /*0042*/ 	.short	0x0008
        /*0044*/ 	.byte	0x00, 0xf5, 0x21, 0x00


	//----- nvinfo : EIATTR_KPARAM_INFO
	.align		4
.L_44:
        /*0048*/ 	.byte	0x04, 0x17
        /*004a*/ 	.short	(.L_46 - .L_45)
.L_45:
        /*004c*/ 	.word	0x00000000
        /*0050*/ 	.short	0x0001
        /*0052*/ 	.short	0x0004
        /*0054*/ 	.byte	0x00, 0xf0, 0x11, 0x00


	//----- nvinfo : EIATTR_KPARAM_INFO
	.align		4
.L_46:
        /*0058*/ 	.byte	0x04, 0x17
        /*005a*/ 	.short	(.L_48 - .L_47)
.L_47:
        /*005c*/ 	.word	0x00000000
        /*0060*/ 	.short	0x0000
        /*0062*/ 	.short	0x0000
        /*0064*/ 	.byte	0x00, 0xf0, 0x11, 0x00


	//----- nvinfo : EIATTR_SPARSE_MMA_MASK
	.align		4
.L_48:
        /*0068*/ 	.byte	0x03, 0x50
        /*006a*/ 	.short	0x0000


	//----- nvinfo : EIATTR_MAXREG_COUNT
	.align		4
        /*006c*/ 	.byte	0x03, 0x1b
        /*006e*/ 	.short	0x00ff


	//----- nvinfo : EIATTR_MERCURY_ISA_VERSION
	.align		4
        /*0070*/ 	.byte	0x03, 0x5f
        /*0072*/ 	.short	0x0101


	//----- nvinfo : EIATTR_VRC_CTA_INIT_COUNT
	.align		4
        /*0074*/ 	.byte	0x02, 0x4a
	.zero		1
	.zero		1


	//----- nvinfo : EIATTR_EXIT_INSTR_OFFSETS
	.align		4
        /*0078*/ 	.byte	0x04, 0x1c
        /*007a*/ 	.short	(.L_50 - .L_49)


	//   ....[0]....
.L_49:
        /*007c*/ 	.word	0x00000070


	//   ....[1]....
        /*0080*/ 	.word	0x00001ce0


	//----- nvinfo : EIATTR_CRS_STACK_SIZE
	.align		4
.L_50:
        /*0084*/ 	.byte	0x04, 0x1e
        /*0086*/ 	.short	(.L_52 - .L_51)
.L_51:
        /*0088*/ 	.word	0x00000000


	//----- nvinfo : EIATTR_CBANK_PARAM_SIZE
	.align		4
.L_52:
        /*008c*/ 	.byte	0x03, 0x19
        /*008e*/ 	.short	0x0028


	//----- nvinfo : EIATTR_PARAM_CBANK
	.align		4
        /*0090*/ 	.byte	0x04, 0x0a
        /*0092*/ 	.short	(.L_54 - .L_53)
	.align		4
.L_53:
        /*0094*/ 	.word	index@(.nv.constant0._Z28compute_pattern_ll_kernel_v2iiPKdS0_PKiPd)
        /*0098*/ 	.short	0x0380
        /*009a*/ 	.short	0x0028


	//----- nvinfo : EIATTR_SW_WAR
	.align		4
.L_54:
        /*009c*/ 	.byte	0x04, 0x36
        /*009e*/ 	.short	(.L_56 - .L_55)
.L_55:
        /*00a0*/ 	.word	0x00000008
.L_56:


//--------------------- .nv.info._Z36expected_counts_edge_parallel_kerneliiiiibiiiPKhPKiPKdS4_S4_S2_Pd --------------------------
	.section	.nv.info._Z36expected_counts_edge_parallel_kerneliiiiibiiiPKhPKiPKdS4_S4_S2_Pd,"",@"SHT_CUDA_INFO"
	.sectionflags	@""
	.align	4


	//----- nvinfo : EIATTR_CUDA_API_VERSION
	.align		4
        /*0000*/ 	.byte	0x04, 0x37
        /*0002*/ 	.short	(.L_58 - .L_57)
.L_57:
        /*0004*/ 	.word	0x00000082


	//----- nvinfo : EIATTR_KPARAM_INFO
	.align		4
.L_58:
        /*0008*/ 	.byte	0x04, 0x17
        /*000a*/ 	.short	(.L_60 - .L_59)
.L_59:
        /*000c*/ 	.word	0x00000000
        /*0010*/ 	.short	0x000f
        /*0012*/ 	.short	0x0058
        /*0014*/ 	.byte	0x00, 0xf5, 0x21, 0x00


	//----- nvinfo : EIATTR_KPARAM_INFO
	.align		4
.L_60:
        /*0018*/ 	.byte	0x04, 0x17
        /*001a*/ 	.short	(.L_62 - .L_61)
.L_61:
        /*001c*/ 	.word	0x00000000
        /*0020*/ 	.short	0x000e
        /*0022*/ 	.short	0x0050
        /*0024*/ 	.byte	0x00, 0xf5, 0x21, 0x00


	//----- nvinfo : EIATTR_KPARAM_INFO
	.align		4
.L_62:
        /*0028*/ 	.byte	0x04, 0x17
        /*002a*/ 	.short	(.L_64 - .L_63)
.L_63:
        /*002c*/ 	.word	0x00000000
        /*0030*/ 	.short	0x000d
        /*0032*/ 	.short	0x0048
        /*0034*/ 	.byte	0x00, 0xf5, 0x21, 0x00


	//----- nvinfo : EIATTR_KPARAM_INFO
	.align		4
.L_64:
        /*0038*/ 	.byte	0x04, 0x17
        /*003a*/ 	.short	(.L_66 - .L_65)
.L_65:
        /*003c*/ 	.word	0x00000000
        /*0040*/ 	.short	0x000c
        /*0042*/ 	.short	0x0040
        /*0044*/ 	.byte	0x00, 0xf5, 0x21, 0x00


	//----- nvinfo : EIATTR_KPARAM_INFO
	.align		4
.L_66:
        /*0048*/ 	.byte	0x04, 0x17
        /*004a*/ 	.short	(.L_68 - .L_67)
.L_67:
        /*004c*/ 	.word	0x00000000
        /*0050*/ 	.short	0x000b
        /*0052*/ 	.short	0x0038
        /*0054*/ 	.byte	0x00, 0xf5, 0x21, 0x00


	//----- nvinfo : EIATTR_KPARAM_INFO
	.align		4
.L_68:
        /*0058*/ 	.byte	0x04, 0x17
        /*005a*/ 	.short	(.L_70 - .L_69)
.L_69:
        /*005c*/ 	.word	0x00000000
        /*0060*/ 	.short	0x000a
        /*0062*/ 	.short	0x0030
        /*0064*/ 	.byte	0x00, 0xf5, 0x21, 0x00


	//----- nvinfo : EIATTR_KPARAM_INFO
	.align		4
.L_70:
        /*0068*/ 	.byte	0x04, 0x17
        /*006a*/ 	.short	(.L_72 - .L_71)
.L_71:
        /*006c*/ 	.word	0x00000000
        /*0070*/ 	.short	0x0009
        /*0072*/ 	.short	0x0028
        /*0074*/ 	.byte	0x00, 0xf5, 0x21, 0x00


	//----- nvinfo : EIATTR_KPARAM_INFO
	.align		4
.L_72:
        /*0078*/ 	.byte	0x04, 0x17
        /*007a*/ 	.short	(.L_74 - .L_73)
.L_73:
        /*007c*/ 	.word	0x00000000
        /*0080*/ 	.short	0x0008
        /*0082*/ 	.short	0x0020
        /*0084*/ 	.byte	0x00, 0xf0, 0x11, 0x00


	//----- nvinfo : EIATTR_KPARAM_INFO
	.align		4
.L_74:
        /*0088*/ 	.byte	0x04, 0x17
        /*008a*/ 	.short	(.L_76 - .L_75)
.L_75:
        /*008c*/ 	.word	0x00000000
        /*0090*/ 	.short	0x0007
        /*0092*/ 	.short	0x001c
        /*0094*/ 	.byte	0x00, 0xf0, 0x11, 0x00


	//----- nvinfo : EIATTR_KPARAM_INFO
	.align		4
.L_76:
        /*0098*/ 	.byte	0x04, 0x17
        /*009a*/ 	.short	(.L_78 - .L_77)
.L_77:
        /*009c*/ 	.word	0x00000000
        /*00a0*/ 	.short	0x0006
        /*00a2*/ 	.short	0x0018
        /*00a4*/ 	.byte	0x00, 0xf0, 0x11, 0x00


	//----- nvinfo : EIATTR_KPARAM_INFO
	.align		4
.L_78:
        /*00a8*/ 	.byte	0x04, 0x17
        /*00aa*/ 	.short	(.L_80 - .L_79)
.L_79:
        /*00ac*/ 	.word	0x00000000
        /*00b0*/ 	.short	0x0005
        /*00b2*/ 	.short	0x0014
        /*00b4*/ 	.byte	0x00, 0xf0, 0x05, 0x00


	//----- nvinfo : EIATTR_KPARAM_INFO
	.align		4
.L_80:
        /*00b8*/ 	.byte	0x04, 0x17
        /*00ba*/ 	.short	(.L_82 - .L_81)
.L_81:
        /*00bc*/ 	.word	0x00000000
        /*00c0*/ 	.short	0x0004
        /*00c2*/ 	.short	0x0010
        /*00c4*/ 	.byte	0x00, 0xf0, 0x11, 0x00


	//----- nvinfo : EIATTR_KPARAM_INFO
	.align		4
.L_82:
        /*00c8*/ 	.byte	0x04, 0x17
        /*00ca*/ 	.short	(.L_84 - .L_83)
.L_83:
        /*00cc*/ 	.word	0x00000000
        /*00d0*/ 	.short	0x0003
        /*00d2*/ 	.short	0x000c
        /*00d4*/ 	.byte	0x00, 0xf0, 0x11, 0x00


	//----- nvinfo : EIATTR_KPARAM_INFO
	.align		4
.L_84:
        /*00d8*/ 	.byte	0x04, 0x17
        /*00da*/ 	.short	(.L_86 - .L_85)
.L_85:
        /*00dc*/ 	.word	0x00000000
        /*00e0*/ 	.short	0x0002
        /*00e2*/ 	.short	0x0008
        /*00e4*/ 	.byte	0x00, 0xf0, 0x11, 0x00


	//----- nvinfo : EIATTR_KPARAM_INFO
	.align		4
.L_86:
        /*00e8*/ 	.byte	0x04, 0x17
        /*00ea*/ 	.short	(.L_88 - .L_87)
.L_87:
        /*00ec*/ 	.word	0x00000000
        /*00f0*/ 	.short	0x0001
        /*00f2*/ 	.short	0x0004
        /*00f4*/ 	.byte	0x00, 0xf0, 0x11, 0x00


	//----- nvinfo : EIATTR_KPARAM_INFO
	.align		4
.L_88:
        /*00f8*/ 	.byte	0x04, 0x17
        /*00fa*/ 	.short	(.L_90 - .L_89)
.L_89:
        /*00fc*/ 	.word	0x00000000
        /*0100*/ 	.short	0x0000
        /*0102*/ 	.short	0x0000
        /*0104*/ 	.byte	0x00, 0xf0, 0x11, 0x00


	//----- nvinfo : EIATTR_SPARSE_MMA_MASK
	.align		4
.L_90:
        /*0108*/ 	.byte	0x03, 0x50
        /*010a*/ 	.short	0x0000


	//----- nvinfo : EIATTR_MAXREG_COUNT
	.align		4
        /*010c*/ 	.byte	0x03, 0x1b
        /*010e*/ 	.short	0x00ff


	//----- nvinfo : EIATTR_NUM_BARRIERS
	.align		4
        /*0110*/ 	.byte	0x02, 0x4c
        /*0112*/ 	.byte	0x01
	.zero		1


	//----- nvinfo : EIATTR_MERCURY_ISA_VERSION
	.align		4
        /*0114*/ 	.byte	0x03, 0x5f
        /*0116*/ 	.short	0x0101


	//----- nvinfo : EIATTR_COOP_GROUP_MASK_REGIDS
	.align		4
        /*0118*/ 	.byte	0x04, 0x29
        /*011a*/ 	.short	(.L_92 - .L_91)


	//   ....[0]....
.L_91:
        /*011c*/ 	.word	0xffffffff


	//   ....[1]....
        /*0120*/ 	.word	0xffffffff


	//   ....[2]....
        /*0124*/ 	.word	0xffffffff


	//   ....[3]....
        /*0128*/ 	.word	0xffffffff


	//   ....[4]....
        /*012c*/ 	.word	0xffffffff


	//   ....[5]....
        /*0130*/ 	.word	0xffffffff


	//   ....[6]....
        /*0134*/ 	.word	0xffffffff


	//   ....[7]....
        /*0138*/ 	.word	0xffffffff


	//   ....[8]....
        /*013c*/ 	.word	0xffffffff


	//   ....[9]....
        /*0140*/ 	.word	0xffffffff


	//   ....[10]....
        /*0144*/ 	.word	0xffffffff


	//   ....[11]....
        /*0148*/ 	.word	0xffffffff


	//   ....[12]....
        /*014c*/ 	.word	0xffffffff


	//   ....[13]....
        /*0150*/ 	.word	0xffffffff


	//   ....[14]....
        /*0154*/ 	.word	0xffffffff


	//   ....[15]....
        /*0158*/ 	.word	0xffffffff


	//   ....[16]....
        /*015c*/ 	.word	0xffffffff


	//   ....[17]....
        /*0160*/ 	.word	0xffffffff


	//   ....[18]....
        /*0164*/ 	.word	0xffffffff


	//   ....[19]....
        /*0168*/ 	.word	0xffffffff


	//   ....[20]....
        /*016c*/ 	.word	0xffffffff


	//   ....[21]....
        /*0170*/ 	.word	0xffffffff


	//   ....[22]....
        /*0174*/ 	.word	0xffffffff


	//   ....[23]....
        /*0178*/ 	.word	0xffffffff


	//   ....[24]....
        /*017c*/ 	.word	0xffffffff


	//   ....[25]....
        /*0180*/ 	.word	0xffffffff


	//   ....[26]....
        /*0184*/ 	.word	0xffffffff


	//   ....[27]....
        /*0188*/ 	.word	0xffffffff


	//   ....[28]....
        /*018c*/ 	.word	0xffffffff


	//   ....[29]....
        /*0190*/ 	.word	0xffffffff


	//   ....[30]....
        /*0194*/ 	.word	0xffffffff


	//   ....[31]....
        /*0198*/ 	.word	0xffffffff


	//   ....[32]....
        /*019c*/ 	.word	0xffffffff


	//   ....[33]....
        /*01a0*/ 	.word	0xffffffff


	//   ....[34]....
        /*01a4*/ 	.word	0xffffffff


	//   ....[35]....
        /*01a8*/ 	.word	0xffffffff


	//   ....[36]....
        /*01ac*/ 	.word	0xffffffff


	//   ....[37]....
        /*01b0*/ 	.word	0xffffffff


	//   ....[38]....
        /*01b4*/ 	.word	0xffffffff


	//   ....[39]....
        /*01b8*/ 	.word	0xffffffff


	//   ....[40]....
        /*01bc*/ 	.word	0xffffffff


	//   ....[41]....
        /*01c0*/ 	.word	0xffffffff


	//   ....[42]....
        /*01c4*/ 	.word	0xffffffff


	//   ....[43]....
        /*01c8*/ 	.word	0xffffffff


	//   ....[44]....
        /*01cc*/ 	.word	0xffffffff


	//   ....[45]....
        /*01d0*/ 	.word	0xffffffff


	//   ....[46]....
        /*01d4*/ 	.word	0xffffffff


	//   ....[47]....
        /*01d8*/ 	.word	0xffffffff


	//   ....[48]....
        /*01dc*/ 	.word	0xffffffff


	//   ....[49]....
        /*01e0*/ 	.word	0xffffffff


	//   ....[50]....
        /*01e4*/ 	.word	0xffffffff


	//   ....[51]....
        /*01e8*/ 	.word	0xffffffff


	//   ....[52]....
        /*01ec*/ 	.word	0xffffffff


	//   ....[53]....
        /*01f0*/ 	.word	0xffffffff


	//   ....[54]....
        /*01f4*/ 	.word	0xffffffff


	//   ....[55]....
        /*01f8*/ 	.word	0xffffffff


	//   ....[56]....
        /*01fc*/ 	.word	0xffffffff


	//   ....[57]....
        /*0200*/ 	.word	0xffffffff


	//   ....[58]....
        /*0204*/ 	.word	0xffffffff


	//   ....[59]....
        /*0208*/ 	.word	0xffffffff


	//   ....[60]....
        /*020c*/ 	.word	0xffffffff


	//   ....[61]....
        /*0210*/ 	.word	0xffffffff


	//   ....[62]....
        /*0214*/ 	.word	0xffffffff


	//   ....[63]....
        /*0218*/ 	.word	0xffffffff


	//   ....[64]....
        /*021c*/ 	.word	0xffffffff


	//   ....[65]....
        /*0220*/ 	.word	0xffffffff


	//   ....[66]....
        /*0224*/ 	.word	0xffffffff


	//   ....[67]....
        /*0228*/ 	.word	0xffffffff


	//   ....[68]....
        /*022c*/ 	.word	0xffffffff


	//   ....[69]....
        /*0230*/ 	.word	0xffffffff


	//   ....[70]....
        /*0234*/ 	.word	0xffffffff


	//   ....[71]....
        /*0238*/ 	.word	0xffffffff


	//   ....[72]....
        /*023c*/ 	.word	0xffffffff


	//   ....[73]....
        /*0240*/ 	.word	0xffffffff


	//   ....[74]....
        /*0244*/ 	.word	0xffffffff


	//   ....[75]....
        /*0248*/ 	.word	0xffffffff


	//   ....[76]....
        /*024c*/ 	.word	0xffffffff


	//   ....[77]....
        /*0250*/ 	.word	0xffffffff


	//   ....[78]....
        /*0254*/ 	.word	0xffffffff


	//   ....[79]....
        /*0258*/ 	.word	0xffffffff


	//   ....[80]....
        /*025c*/ 	.word	0xffffffff


	//   ....[81]....
        /*0260*/ 	.word	0xffffffff


	//   ....[82]....
        /*0264*/ 	.word	0xffffffff


	//   ....[83]....
        /*0268*/ 	.word	0xffffffff


	//   ....[84]....
        /*026c*/ 	.word	0xffffffff


	//   ....[85]....
        /*0270*/ 	.word	0xffffffff


	//   ....[86]....
        /*0274*/ 	.word	0xffffffff


	//   ....[87]....
        /*0278*/ 	.word	0xffffffff


	//   ....[88]....
        /*027c*/ 	.word	0xffffffff


	//   ....[89]....
        /*0280*/ 	.word	0xffffffff


	//   ....[90]....
        /*0284*/ 	.word	0xffffffff


	//   ....[91]....
        /*0288*/ 	.word	0xffffffff


	//   ....[92]....
        /*028c*/ 	.word	0xffffffff


	//   ....[93]....
        /*0290*/ 	.word	0xffffffff


	//   ....[94]....
        /*0294*/ 	.word	0xffffffff


	//   ....[95]....
        /*0298*/ 	.word	0xffffffff


	//   ....[96]....
        /*029c*/ 	.word	0xffffffff


	//   ....[97]....
        /*02a0*/ 	.word	0xffffffff


	//   ....[98]....
        /*02a4*/ 	.word	0xffffffff


	//   ....[99]....
        /*02a8*/ 	.word	0xffffffff


	//   ....[100]....
        /*02ac*/ 	.word	0xffffffff


	//   ....[101]....
        /*02b0*/ 	.word	0xffffffff


	//   ....[102]....
        /*02b4*/ 	.word	0xffffffff


	//   ....[103]....
        /*02b8*/ 	.word	0xffffffff


	//   ....[104]....
        /*02bc*/ 	.word	0xffffffff


	//   ....[105]....
        /*02c0*/ 	.word	0xffffffff


	//   ....[106]....
        /*02c4*/ 	.word	0xffffffff


	//   ....[107]....
        /*02c8*/ 	.word	0xffffffff


	//   ....[108]....
        /*02cc*/ 	.word	0xffffffff


	//   ....[109]....
        /*02d0*/ 	.word	0xffffffff


	//   ....[110]....
        /*02d4*/ 	.word	0xffffffff


	//   ....[111]....
        /*02d8*/ 	.word	0xffffffff


	//   ....[112]....
        /*02dc*/ 	.word	0xffffffff


	//   ....[113]....
        /*02e0*/ 	.word	0xffffffff


	//   ....[114]....
        /*02e4*/ 	.word	0xffffffff


	//   ....[115]....
        /*02e8*/ 	.word	0xffffffff


	//   ....[116]....
        /*02ec*/ 	.word	0xffffffff


	//   ....[117]....
        /*02f0*/ 	.word	0xffffffff


	//   ....[118]....
        /*02f4*/ 	.word	0xffffffff


	//   ....[119]....
        /*02f8*/ 	.word	0xffffffff


	//   ....[120]....
        /*02fc*/ 	.word	0xffffffff


	//   ....[121]....
        /*0300*/ 	.word	0xffffffff


	//   ....[122]....
        /*0304*/ 	.word	0xffffffff


	//   ....[123]....
        /*0308*/ 	.word	0xffffffff


	//   ....[124]....
        /*030c*/ 	.word	0xffffffff


	//   ....[125]....
        /*0310*/ 	.word	0xffffffff


	//   ....[126]....
        /*0314*/ 	.word	0xffffffff


	//   ....[127]....
        /*0318*/ 	.word	0xffffffff


	//   ....[128]....
        /*031c*/ 	.word	0xffffffff


	//   ....[129]....
        /*0320*/ 	.word	0xffffffff


	//   ....[130]....
        /*0324*/ 	.word	0xffffffff


	//   ....[131]....
        /*0328*/ 	.word	0xffffffff


	//   ....[132]....
        /*032c*/ 	.word	0xffffffff


	//   ....[133]....
        /*0330*/ 	.word	0xffffffff


	//   ....[134]....
        /*0334*/ 	.word	0xffffffff


	//   ....[135]....
        /*0338*/ 	.word	0xffffffff


	//   ....[136]....
        /*033c*/ 	.word	0xffffffff


	//   ....[137]....
        /*0340*/ 	.word	0xffffffff


	//   ....[138]....
        /*0344*/ 	.word	0xffffffff


	//   ....[139]....
        /*0348*/ 	.word	0xffffffff


	//   ....[140]....
        /*034c*/ 	.word	0xffffffff


	//   ....[141]....
        /*0350*/ 	.word	0xffffffff


	//   ....[142]....
        /*0354*/ 	.word	0xffffffff


	//   ....[143]....
        /*0358*/ 	.word	0xffffffff


	//   ....[144]....
        /*035c*/ 	.word	0xffffffff


	//   ....[145]....
        /*0360*/ 	.word	0xffffffff


	//   ....[146]....
        /*0364*/ 	.word	0xffffffff


	//   ....[147]....
        /*0368*/ 	.word	0xffffffff


	//   ....[148]....
        /*036c*/ 	.word	0xffffffff


	//   ....[149]....
        /*0370*/ 	.word	0xffffffff


	//   ....[150]....
        /*0374*/ 	.word	0xffffffff


	//   ....[151]....
        /*0378*/ 	.word	0xffffffff


	//   ....[152]....
        /*037c*/ 	.word	0xffffffff


	//   ....[153]....
        /*0380*/ 	.word	0xffffffff


	//   ....[154]....
        /*0384*/ 	.word	0xffffffff


	//   ....[155]....
        /*0388*/ 	.word	0xffffffff


	//   ....[156]....
        /*038c*/ 	.word	0xffffffff


	//   ....[157]....
        /*0390*/ 	.word	0xffffffff


	//   ....[158]....
        /*0394*/ 	.word	0xffffffff


	//   ....[159]....
        /*0398*/ 	.word	0xffffffff


	//   ....[160]....
        /*039c*/ 	.word	0xffffffff


	//   ....[161]....
        /*03a0*/ 	.word	0xffffffff


	//   ....[162]....
        /*03a4*/ 	.word	0xffffffff


	//   ....[163]....
        /*03a8*/ 	.word	0xffffffff


	//   ....[164]....
        /*03ac*/ 	.word	0xffffffff


	//   ....[165]....
        /*03b0*/ 	.word	0xffffffff


	//   ....[166]....
        /*03b4*/ 	.word	0xffffffff


	//   ....[167]....
        /*03b8*/ 	.word	0xffffffff


	//   ....[168]....
        /*03bc*/ 	.word	0xffffffff


	//   ....[169]....
        /*03c0*/ 	.word	0xffffffff


	//   ....[170]....
        /*03c4*/ 	.word	0xffffffff


	//   ....[171]....
        /*03c8*/ 	.word	0xffffffff


	//   ....[172]....
        /*03cc*/ 	.word	0xffffffff


	//   ....[173]....
        /*03d0*/ 	.word	0xffffffff


	//   ....[174]....
        /*03d4*/ 	.word	0xffffffff


	//   ....[175]....
        /*03d8*/ 	.word	0xffffffff


	//   ....[176]....
        /*03dc*/ 	.word	0xffffffff


	//   ....[177]....
        /*03e0*/ 	.word	0xffffffff


	//   ....[178]....
        /*03e4*/ 	.word	0xffffffff


	//   ....[179]....
        /*03e8*/ 	.word	0xffffffff


	//   ....[180]....
        /*03ec*/ 	.word	0xffffffff


	//   ....[181]....
        /*03f0*/ 	.word	0xffffffff


	//   ....[182]....
        /*03f4*/ 	.word	0xffffffff


	//   ....[183]....
        /*03f8*/ 	.word	0xffffffff


	//   ....[184]....
        /*03fc*/ 	.word	0xffffffff


	//   ....[185]....
        /*0400*/ 	.word	0xffffffff


	//   ....[186]....
        /*0404*/ 	.word	0xffffffff


	//   ....[187]....
        /*0408*/ 	.word	0xffffffff


	//   ....[188]....
        /*040c*/ 	.word	0xffffffff


	//   ....[189]....
        /*0410*/ 	.word	0xffffffff


	//   ....[190]....
        /*0414*/ 	.word	0xffffffff


	//   ....[191]....
        /*0418*/ 	.word	0xffffffff


	//   ....[192]....
        /*041c*/ 	.word	0xffffffff


	//   ....[193]....
        /*0420*/ 	.word	0xffffffff


	//   ....[194]....
        /*0424*/ 	.word	0xffffffff


	//   ....[195]....
        /*0428*/ 	.word	0xffffffff


	//   ....[196]....
        /*042c*/ 	.word	0xffffffff


	//   ....[197]....
        /*0430*/ 	.word	0xffffffff


	//   ....[198]....
        /*0434*/ 	.word	0xffffffff


	//   ....[199]....
        /*0438*/ 	.word	0xffffffff


	//   ....[200]....
        /*043c*/ 	.word	0xffffffff


	//   ....[201]....
        /*0440*/ 	.word	0xffffffff


	//   ....[202]....
        /*0444*/ 	.word	0xffffffff


	//   ....[203]....
        /*0448*/ 	.word	0xffffffff


	//   ....[204]....
        /*044c*/ 	.word	0xffffffff


	//   ....[205]....
        /*0450*/ 	.word	0xffffffff


	//   ....[206]....
        /*0454*/ 	.word	0xffffffff


	//   ....[207]....
        /*0458*/ 	.word	0xffffffff


	//   ....[208]....
        /*045c*/ 	.word	0xffffffff


	//   ....[209]....
        /*0460*/ 	.word	0xffffffff


	//   ....[210]....
        /*0464*/ 	.word	0xffffffff


	//   ....[211]....
        /*0468*/ 	.word	0xffffffff


	//   ....[212]....
        /*046c*/ 	.word	0xffffffff


	//   ....[213]....
        /*0470*/ 	.word	0xffffffff


	//   ....[214]....
        /*0474*/ 	.word	0xffffffff


	//   ....[215]....
        /*0478*/ 	.word	0xffffffff


	//   ....[216]....
        /*047c*/ 	.word	0xffffffff


	//   ....[217]....
        /*0480*/ 	.word	0xffffffff


	//   ....[218]....
        /*0484*/ 	.word	0xffffffff


	//   ....[219]....
        /*0488*/ 	.word	0xffffffff


	//   ....[220]....
        /*048c*/ 	.word	0xffffffff


	//   ....[221]....
        /*0490*/ 	.word	0xffffffff


	//   ....[222]....
        /*0494*/ 	.word	0xffffffff


	//   ....[223]....
        /*0498*/ 	.word	0xffffffff


	//   ....[224]....
        /*049c*/ 	.word	0xffffffff


	//   ....[225]....
        /*04a0*/ 	.word	0xffffffff


	//   ....[226]....
        /*04a4*/ 	.word	0xffffffff


	//   ....[227]....
        /*04a8*/ 	.word	0xffffffff


	//   ....[228]....
        /*04ac*/ 	.word	0xffffffff


	//   ....[229]....
        /*04b0*/ 	.word	0xffffffff


	//   ....[230]....
        /*04b4*/ 	.word	0xffffffff


	//   ....[231]....
        /*04b8*/ 	.word	0xffffffff


	//   ....[232]....
        /*04bc*/ 	.word	0xffffffff


	//   ....[233]....
        /*04c0*/ 	.word	0xffffffff


	//   ....[234]....
        /*04c4*/ 	.word	0xffffffff


	//   ....[235]....
        /*04c8*/ 	.word	0xffffffff


	//   ....[236]....
        /*04cc*/ 	.word	0xffffffff


	//   ....[237]....
        /*04d0*/ 	.word	0xffffffff


	//   ....[238]....
        /*04d4*/ 	.word	0xffffffff


	//   ....[239]....
        /*04d8*/ 	.word	0xffffffff


	//   ....[240]....
        /*04dc*/ 	.word	0xffffffff


	//   ....[241]....
        /*04e0*/ 	.word	0xffffffff


	//   ....[242]....
        /*04e4*/ 	.word	0xffffffff


	//   ....[243]....
        /*04e8*/ 	.word	0xffffffff


	//   ....[244]....
        /*04ec*/ 	.word	0xffffffff


	//   ....[245]....
        /*04f0*/ 	.word	0xffffffff


	//   ....[246]....
        /*04f4*/ 	.word	0xffffffff


	//   ....[247]....
        /*04f8*/ 	.word	0xffffffff


	//   ....[248]....
        /*04fc*/ 	.word	0xffffffff


	//   ....[249]....
        /*0500*/ 	.word	0xffffffff


	//   ....[250]....
        /*0504*/ 	.word	0xffffffff


	//   ....[251]....
        /*0508*/ 	.word	0xffffffff


	//   ....[252]....
        /*050c*/ 	.word	0xffffffff


	//   ....[253]....
        /*0510*/ 	.word	0xffffffff


	//   ....[254]....
        /*0514*/ 	.word	0xffffffff


	//   ....[255]....
        /*0518*/ 	.word	0xffffffff


	//   ....[0]....
        /*051c*/ 	.word	0xffffffff


	//   ....[1]....
        /*0520*/ 	.word	0xffffffff


	//   ....[2]....
        /*0524*/ 	.word	0xffffffff


	//   ....[3]....
        /*0528*/ 	.word	0xffffffff


	//   ....[4]....
        /*052c*/ 	.word	0xffffffff


	//   ....[5]....
        /*0530*/ 	.word	0xffffffff


	//   ....[6]....
        /*0534*/ 	.word	0xffffffff


	//   ....[7]....
        /*0538*/ 	.word	0xffffffff


	//   ....[8]....
        /*053c*/ 	.word	0xffffffff


	//   ....[9]....
        /*0540*/ 	.word	0xffffffff


	//   ....[10]....
        /*0544*/ 	.word	0xffffffff


	//   ....[11]....
        /*0548*/ 	.word	0xffffffff


	//   ....[12]....
        /*054c*/ 	.word	0xffffffff


	//   ....[13]....
        /*0550*/ 	.word	0xffffffff


	//   ....[14]....
        /*0554*/ 	.word	0xffffffff


	//   ....[15]....
        /*0558*/ 	.word	0xffffffff


	//   ....[16]....
        /*055c*/ 	.word	0xffffffff


	//   ....[17]....
        /*0560*/ 	.word	0xffffffff


	//   ....[18]....
        /*0564*/ 	.word	0xffffffff


	//   ....[19]....
        /*0568*/ 	.word	0xffffffff


	//   ....[20]....
        /*056c*/ 	.word	0xffffffff


	//   ....[21]....
        /*0570*/ 	.word	0xffffffff


	//   ....[22]....
        /*0574*/ 	.word	0xffffffff


	//   ....[23]....
        /*0578*/ 	.word	0xffffffff


	//   ....[24]....
        /*057c*/ 	.word	0xffffffff


	//   ....[25]....
        /*0580*/ 	.word	0xffffffff


	//   ....[26]....
        /*0584*/ 	.word	0xffffffff


	//   ....[27]....
        /*0588*/ 	.word	0xffffffff


	//   ....[28]....
        /*058c*/ 	.word	0xffffffff


	//   ....[29]....
        /*0590*/ 	.word	0xffffffff


	//   ....[30]....
        /*0594*/ 	.word	0xffffffff


	//   ....[31]....
        /*0598*/ 	.word	0xffffffff


	//   ....[32]....
        /*059c*/ 	.word	0xffffffff


	//   ....[33]....
        /*05a0*/ 	.word	0xffffffff


	//   ....[34]....
        /*05a4*/ 	.word	0xffffffff


	//   ....[35]....
        /*05a8*/ 	.word	0xffffffff


	//   ....[36]....
        /*05ac*/ 	.word	0xffffffff


	//   ....[37]....
        /*05b0*/ 	.word	0xffffffff


	//   ....[38]....
        /*05b4*/ 	.word	0xffffffff


	//   ....[39]....
        /*05b8*/ 	.word	0xffffffff


	//   ....[40]....
        /*05bc*/ 	.word	0xffffffff


	//   ....[41]....
        /*05c0*/ 	.word	0xffffffff


	//   ....[42]....
        /*05c4*/ 	.word	0xffffffff


	//   ....[43]....
        /*05c8*/ 	.word	0xffffffff


	//   ....[44]....
        /*05cc*/ 	.word	0xffffffff


	//   ....[45]....
        /*05d0*/ 	.word	0xffffffff


	//   ....[46]....
        /*05d4*/ 	.word	0xffffffff


	//   ....[47]....
        /*05d8*/ 	.word	0xffffffff


	//   ....[48]....
        /*05dc*/ 	.word	0xffffffff


	//   ....[49]....
        /*05e0*/ 	.word	0xffffffff


	//   ....[50]....
        /*05e4*/ 	.word	0xffffffff


	//   ....[51]....
        /*05e8*/ 	.word	0xffffffff


	//   ....[52]....
        /*05ec*/ 	.word	0xffffffff


	//   ....[53]....
        /*05f0*/ 	.word	0xffffffff


	//   ....[54]....
        /*05f4*/ 	.word	0xffffffff


	//   ....[55]....
        /*05f8*/ 	.word	0xffffffff


	//   ....[56]....
        /*05fc*/ 	.word	0xffffffff


	//   ....[57]....
        /*0600*/ 	.word	0xffffffff


	//   ....[58]....
        /*0604*/ 	.word	0xffffffff


	//   ....[59]....
        /*0608*/ 	.word	0xffffffff


	//   ....[60]....
        /*060c*/ 	.word	0xffffffff


	//   ....[61]....
        /*0610*/ 	.word	0xffffffff


	//   ....[62]....
        /*0614*/ 	.word	0xffffffff


	//   ....[63]....
        /*0618*/ 	.word	0xffffffff


	//   ....[64]....
        /*061c*/ 	.word	0x05000006


	//   ....[65]....
        /*0620*/ 	.word	0x05000006


	//   ....[66]....
        /*0624*/ 	.word	0x05000006


	//   ....[67]....
        /*0628*/ 	.word	0x05000006


	//   ....[68]....
        /*062c*/ 	.word	0x05000006


	//   ....[69]....
        /*0630*/ 	.word	0x05000006


	//   ....[70]....
        /*0634*/ 	.word	0x05000006


	//   ....[71]....
        /*0638*/ 	.word	0x05000006


	//   ....[72]....
        /*063c*/ 	.word	0x05000006


	//   ....[73]....
        /*0640*/ 	.word	0x05000006


	//   ....[74]....
        /*0644*/ 	.word	0x05000006


	//   ....[75]....
        /*0648*/ 	.word	0x05000006


	//   ....[76]....
        /*064c*/ 	.word	0x05000006


	//   ....[77]....
        /*0650*/ 	.word	0x05000006


	//   ....[78]....
        /*0654*/ 	.word	0x05000006


	//   ....[79]....
        /*0658*/ 	.word	0x05000006


	//   ....[80]....
        /*065c*/ 	.word	0x05000006


	//   ....[81]....
        /*0660*/ 	.word	0x05000006


	//   ....[82]....
        /*0664*/ 	.word	0x05000006


	//   ....[83]....
        /*0668*/ 	.word	0x05000006


	//   ....[84]....
        /*066c*/ 	.word	0x05000006


	//   ....[85]....
        /*0670*/ 	.word	0x05000006


	//   ....[86]....
        /*0674*/ 	.word	0x05000006


	//   ....[87]....
        /*0678*/ 	.word	0x05000006


	//   ....[88]....
        /*067c*/ 	.word	0x05000006


	//   ....[89]....
        /*0680*/ 	.word	0x05000006


	//   ....[90]....
        /*0684*/ 	.word	0x05000006


	//   ....[91]....
        /*0688*/ 	.word	0x05000006


	//   ....[92]....
        /*068c*/ 	.word	0x05000006


	//   ....[93]....
        /*0690*/ 	.word	0x05000006


	//   ....[94]....
        /*0694*/ 	.word	0x05000006


	//   ....[95]....
        /*0698*/ 	.word	0x05000006


	//   ....[96]....
        /*069c*/ 	.word	0x05000006


	//   ....[97]....
        /*06a0*/ 	.word	0x05000006


	//   ....[98]....
        /*06a4*/ 	.word	0x05000006


	//   ....[99]....
        /*06a8*/ 	.word	0x05000006


	//   ....[100]....
        /*06ac*/ 	.word	0x05000006


	//   ....[101]....
        /*06b0*/ 	.word	0x05000006


	//   ....[102]....
        /*06b4*/ 	.word	0x05000006


	//   ....[103]....
        /*06b8*/ 	.word	0x05000006


	//   ....[104]....
        /*06bc*/ 	.word	0x05000006


	//   ....[105]....
        /*06c0*/ 	.word	0x05000006


	//   ....[106]....
        /*06c4*/ 	.word	0x05000006


	//   ....[107]....
        /*06c8*/ 	.word	0x05000006


	//   ....[108]....
        /*06cc*/ 	.word	0x05000006


	//   ....[109]....
        /*06d0*/ 	.word	0x05000006


	//   ....[110]....
        /*06d4*/ 	.word	0x05000006


	//   ....[111]....
        /*06d8*/ 	.word	0x05000006


	//   ....[112]....
        /*06dc*/ 	.word	0x05000006


	//   ....[113]....
        /*06e0*/ 	.word	0x05000006


	//   ....[114]....
        /*06e4*/ 	.word	0x05000006


	//   ....[115]....
        /*06e8*/ 	.word	0x05000006


	//   ....[116]....
        /*06ec*/ 	.word	0x05000006


	//   ....[117]....
        /*06f0*/ 	.word	0x05000006


	//   ....[118]....
        /*06f4*/ 	.word	0x05000006


	//   ....[119]....
        /*06f8*/ 	.word	0x05000006


	//   ....[120]....
        /*06fc*/ 	.word	0x05000006


	//   ....[121]....
        /*0700*/ 	.word	0x05000006


	//   ....[122]....
        /*0704*/ 	.word	0x05000006


	//   ....[123]....
        /*0708*/ 	.word	0x05000006


	//   ....[124]....
        /*070c*/ 	.word	0x05000006


	//   ....[125]....
        /*0710*/ 	.word	0x05000006


	//   ....[126]....
        /*0714*/ 	.word	0x05000006


	//   ....[127]....
        /*0718*/ 	.word	0x05000006


	//   ....[128]....
        /*071c*/ 	.word	0x05000006


	//   ....[129]....
        /*0720*/ 	.word	0x05000006


	//   ....[130]....
        /*0724*/ 	.word	0x05000006


	//   ....[131]....
        /*0728*/ 	.word	0x05000006


	//   ....[132]....
        /*072c*/ 	.word	0x05000006


	//   ....[133]....
        /*0730*/ 	.word	0x05000006


	//   ....[134]....
        /*0734*/ 	.word	0x05000006


	//   ....[135]....
        /*0738*/ 	.word	0x05000006


	//   ....[136]....
        /*073c*/ 	.word	0x05000006


	//   ....[137]....
        /*0740*/ 	.word	0x05000006


	//   ....[138]....
        /*0744*/ 	.word	0x05000006


	//   ....[139]....
        /*0748*/ 	.word	0x05000006


	//   ....[140]....
        /*074c*/ 	.word	0x05000006


	//   ....[141]....
        /*0750*/ 	.word	0x05000006


	//   ....[142]....
        /*0754*/ 	.word	0x05000006


	//   ....[143]....
        /*0758*/ 	.word	0x05000006


	//   ....[144]....
        /*075c*/ 	.word	0x05000006


	//   ....[145]....
        /*0760*/ 	.word	0x05000006


	//   ....[146]....
        /*0764*/ 	.word	0x05000006


	//   ....[147]....
        /*0768*/ 	.word	0x05000006


	//   ....[148]....
        /*076c*/ 	.word	0x05000006


	//   ....[149]....
        /*0770*/ 	.word	0x05000006


	//   ....[150]....
        /*0774*/ 	.word	0x05000006


	//   ....[151]....
        /*0778*/ 	.word	0x05000006


	//   ....[152]....
        /*077c*/ 	.word	0x05000006


	//   ....[153]....
        /*0780*/ 	.word	0x05000006


	//   ....[154]....
        /*0784*/ 	.word	0x05000006


	//   ....[155]....
        /*0788*/ 	.word	0x05000006


	//   ....[156]....
        /*078c*/ 	.word	0x05000006


	//   ....[157]....
        /*0790*/ 	.word	0x05000006


	//   ....[158]....
        /*0794*/ 	.word	0x05000006


	//   ....[159]....
        /*0798*/ 	.word	0x05000006


	//   ....[160]....
        /*079c*/ 	.word	0x05000006


	//   ....[161]....
        /*07a0*/ 	.word	0x05000006


	//   ....[162]....
        /*07a4*/ 	.word	0x05000006


	//   ....[163]....
        /*07a8*/ 	.word	0x05000006


	//   ....[164]....
        /*07ac*/ 	.word	0x05000006


	//   ....[165]....
        /*07b0*/ 	.word	0x05000006


	//   ....[166]....
        /*07b4*/ 	.word	0x05000006


	//   ....[167]....
        /*07b8*/ 	.word	0x05000006


	//   ....[168]....
        /*07bc*/ 	.word	0x05000006


	//   ....[169]....
        /*07c0*/ 	.word	0x05000006


	//   ....[170]....
        /*07c4*/ 	.word	0x05000006


	//   ....[171]....
        /*07c8*/ 	.word	0x05000006


	//   ....[172]....
        /*07cc*/ 	.word	0x05000006


	//   ....[173]....
        /*07d0*/ 	.word	0x05000006


	//   ....[174]....
        /*07d4*/ 	.word	0x05000006


	//   ....[175]....
        /*07d8*/ 	.word	0x05000006


	//   ....[176]....
        /*07dc*/ 	.word	0x05000006


	//   ....[177]....
        /*07e0*/ 	.word	0x05000006


	//   ....[178]....
        /*07e4*/ 	.word	0x05000006


	//   ....[179]....
        /*07e8*/ 	.word	0x05000006


	//   ....[180]....
        /*07ec*/ 	.word	0x05000006


	//   ....[181]....
        /*07f0*/ 	.word	0x05000006


	//   ....[182]....
        /*07f4*/ 	.word	0x05000006


	//   ....[183]....
        /*07f8*/ 	.word	0x05000006


	//   ....[184]....
        /*07fc*/ 	.word	0x05000006


	//   ....[185]....
        /*0800*/ 	.word	0x05000006


	//   ....[186]....
        /*0804*/ 	.word	0x05000006


	//   ....[187]....
        /*0808*/ 	.word	0x05000006


	//   ....[188]....
        /*080c*/ 	.word	0x05000006


	//   ....[189]....
        /*0810*/ 	.word	0x05000006


	//   ....[190]....
        /*0814*/ 	.word	0x05000006


	//   ....[191]....
        /*0818*/ 	.word	0x05000006


	//   ....[192]....
        /*081c*/ 	.word	0x05000006


	//   ....[193]....
        /*0820*/ 	.word	0x05000006


	//   ....[194]....
        /*0824*/ 	.word	0x05000006


	//   ....[195]....
        /*0828*/ 	.word	0x05000006


	//   ....[196]....
        /*082c*/ 	.word	0x05000006


	//   ....[197]....
        /*0830*/ 	.word	0x05000006


	//   ....[198]....
        /*0834*/ 	.word	0x05000006


	//   ....[199]....
        /*0838*/ 	.word	0x05000006


	//   ....[200]....
        /*083c*/ 	.word	0x05000006


	//   ....[201]....
        /*0840*/ 	.word	0x05000006


	//   ....[202]....
        /*0844*/ 	.word	0x05000006


	//   ....[203]....
        /*0848*/ 	.word	0x05000006


	//   ....[204]....
        /*084c*/ 	.word	0x05000006


	//   ....[205]....
        /*0850*/ 	.word	0x05000006


	//   ....[206]....
        /*0854*/ 	.word	0x05000006


	//   ....[207]....
        /*0858*/ 	.word	0x05000006


	//   ....[208]....
        /*085c*/ 	.word	0x05000006


	//   ....[209]....
        /*0860*/ 	.word	0x05000006


	//   ....[210]....
        /*0864*/ 	.word	0x05000006


	//   ....[211]....
        /*0868*/ 	.word	0x05000006


	//   ....[212]....
        /*086c*/ 	.word	0x05000006


	//   ....[213]....
        /*0870*/ 	.word	0x05000006


	//   ....[214]....
        /*0874*/ 	.word	0x05000006


	//   ....[215]....
        /*0878*/ 	.word	0x05000006


	//   ....[216]....
        /*087c*/ 	.word	0x05000006


	//   ....[217]....
        /*0880*/ 	.word	0x05000006


	//   ....[218]....
        /*0884*/ 	.word	0x05000006


	//   ....[219]....
        /*0888*/ 	.word	0x05000006


	//   ....[220]....
        /*088c*/ 	.word	0x05000006


	//   ....[221]....
        /*0890*/ 	.word	0x05000006


	//   ....[222]....
        /*0894*/ 	.word	0x05000006


	//   ....[223]....
        /*0898*/ 	.word	0x05000006


	//----- nvinfo : EIATTR_COOP_GROUP_INSTR_OFFSETS
	.align		4
.L_92:
        /*089c*/ 	.byte	0x04, 0x28
        /*089e*/ 	.short	(.L_94 - .L_93)


	//   ....[0]....
.L_93:
        /*08a0*/ 	.word	0x00004c30


	//   ....[1]....
        /*08a4*/ 	.word	0x00004c70


	//   ....[2]....
        /*08a8*/ 	.word	0x00004cd0


	//   ....[3]....
        /*08ac*/ 	.word	0x00004ce0


	//   ....[4]....
        /*08b0*/ 	.word	0x00004d30


	//   ....[5]....
        /*08b4*/ 	.word	0x00004d40


	//   ....[6]....
        /*08b8*/ 	.word	0x00004d60


	//   ....[7]....
        /*08bc*/ 	.word	0x00004d70


	//   ....[8]....
        /*08c0*/ 	.word	0x00004d90


	//   ....[9]....
        /*08c4*/ 	.word	0x00004da0


	//   ....[10]....
        /*08c8*/ 	.word	0x00004e60


	//   ....[11]....
        /*08cc*/ 	.word	0x00004e70


	//   ....[12]....
        /*08d0*/ 	.word	0x00004eb0


	//   ....[13]....
        /*08d4*/ 	.word	0x00004ec0


	//   ....[14]....
        /*08d8*/ 	.word	0x00004f00


	//   ....[15]....
        /*08dc*/ 	.word	0x00004f10


	//   ....[16]....
        /*08e0*/ 	.word	0x00004f50


	//   ....[17]....
        /*08e4*/ 	.word	0x00004f60


	//   ....[18]....
        /*08e8*/ 	.word	0x00004fa0


	//   ....[19]....
        /*08ec*/ 	.word	0x00004fb0


	//   ....[20]....
        /*08f0*/ 	.word	0x00005030


	//   ....[21]....
        /*08f4*/ 	.word	0x00005060


	//   ....[22]....
        /*08f8*/ 	.word	0x00005080


	//   ....[23]....
        /*08fc*/ 	.word	0x00005090


	//   ....[24]....
        /*0900*/ 	.word	0x000050b0


	//   ....[25]....
        /*0904*/ 	.word	0x000050c0


	//   ....[26]....
        /*0908*/ 	.word	0x000050e0


	//   ....[27]....
        /*090c*/ 	.word	0x000050f0


	//   ....[28]....
        /*0910*/ 	.word	0x00005110


	//   ....[29]....
        /*0914*/ 	.word	0x00005120


	//   ....[30]....
        /*0918*/ 	.word	0x000051c0


	//   ....[31]....
        /*091c*/ 	.word	0x000051d0


	//   ....[32]....
        /*0920*/ 	.word	0x00005210


	//   ....[33]....
        /*0924*/ 	.word	0x00005220


	//   ....[34]....
        /*0928*/ 	.word	0x00005260


	//   ....[35]....
        /*092c*/ 	.word	0x00005270


	//   ....[36]....
        /*0930*/ 	.word	0x000052b0


	//   ....[37]....
        /*0934*/ 	.word	0x000052c0


	//   ....[38]....
        /*0938*/ 	.word	0x00005300


	//   ....[39]....
        /*093c*/ 	.word	0x00005310


	//   ....[40]....
        /*0940*/ 	.word	0x000053d0


	//   ....[41]....
        /*0944*/ 	.word	0x000053e0


	//   ....[42]....
        /*0948*/ 	.word	0x00005410


	//   ....[43]....
        /*094c*/ 	.word	0x00005420


	//   ....[44]....
        /*0950*/ 	.word	0x00005440


	//   ....[45]....
        /*0954*/ 	.word	0x00005450


	//   ....[46]....
        /*0958*/ 	.word	0x00005470


	//   ....[47]....
        /*095c*/ 	.word	0x00005480


	//   ....[48]....
        /*0960*/ 	.word	0x000054a0


	//   ....[49]....
        /*0964*/ 	.word	0x000054b0


	//   ....[50]....
        /*0968*/ 	.word	0x00005550


	//   ....[51]....
        /*096c*/ 	.word	0x00005560


	//   ....[52]....
        /*0970*/ 	.word	0x000055a0


	//   ....[53]....
        /*0974*/ 	.word	0x000055b0


	//   ....[54]....
        /*0978*/ 	.word	0x000055f0


	//   ....[55]....
        /*097c*/ 	.word	0x00005600


	//   ....[56]....
        /*0980*/ 	.word	0x00005640


	//   ....[57]....
        /*0984*/ 	.word	0x00005650


	//   ....[58]....
        /*0988*/ 	.word	0x00005690


	//   ....[59]....
        /*098c*/ 	.word	0x000056a0


	//   ....[60]....
        /*0990*/ 	.word	0x00005760


	//   ....[61]....
        /*0994*/ 	.word	0x00005770


	//   ....[62]....
        /*0998*/ 	.word	0x000057a0


	//   ....[63]....
        /*099c*/ 	.word	0x000057b0


	//   ....[64]....
        /*09a0*/ 	.word	0x000057d0


	//   ....[65]....
        /*09a4*/ 	.word	0x000057e0


	//   ....[66]....
        /*09a8*/ 	.word	0x00005800


	//   ....[67]....
        /*09ac*/ 	.word	0x00005810


	//   ....[68]....
        /*09b0*/ 	.word	0x00005830


	//   ....[69]....
        /*09b4*/ 	.word	0x00005840


	//   ....[70]....
        /*09b8*/ 	.word	0x000058e0


	//   ....[71]....
        /*09bc*/ 	.word	0x000058f0


	//   ....[72]....
        /*09c0*/ 	.word	0x00005930


	//   ....[73]....
        /*09c4*/ 	.word	0x00005940


	//   ....[74]....
        /*09c8*/ 	.word	0x00005980


	//   ....[75]....
        /*09cc*/ 	.word	0x00005990


	//   ....[76]....
        /*09d0*/ 	.word	0x000059d0


	//   ....[77]....
        /*09d4*/ 	.word	0x000059e0


	//   ....[78]....
        /*09d8*/ 	.word	0x00005a20


	//   ....[79]....
        /*09dc*/ 	.word	0x00005a30


	//   ....[80]....
        /*09e0*/ 	.word	0x00005af0


	//   ....[81]....
        /*09e4*/ 	.word	0x00005b00


	//   ....[82]....
        /*09e8*/ 	.word	0x00005b30


	//   ....[83]....
        /*09ec*/ 	.word	0x00005b40


	//   ....[84]....
        /*09f0*/ 	.word	0x00005b60


	//   ....[85]....
        /*09f4*/ 	.word	0x00005b70


	//   ....[86]....
        /*09f8*/ 	.word	0x00005b90


	//   ....[87]....
        /*09fc*/ 	.word	0x00005ba0


	//   ....[88]....
        /*0a00*/ 	.word	0x00005bc0


	//   ....[89]....
        /*0a04*/ 	.word	0x00005bd0


	//   ....[90]....
        /*0a08*/ 	.word	0x00005c70


	//   ....[91]....
        /*0a0c*/ 	.word	0x00005c80


	//   ....[92]....
        /*0a10*/ 	.word	0x00005cc0


	//   ....[93]....
        /*0a14*/ 	.word	0x00005cd0


	//   ....[94]....
        /*0a18*/ 	.word	0x00005d10


	//   ....[95]....
        /*0a1c*/ 	.word	0x00005d20


	//   ....[96]....
        /*0a20*/ 	.word	0x00005d60


	//   ....[97]....
        /*0a24*/ 	.word	0x00005d70


	//   ....[98]....
        /*0a28*/ 	.word	0x00005db0


	//   ....[99]....
        /*0a2c*/ 	.word	0x00005dc0


	//   ....[100]....
        /*0a30*/ 	.word	0x00005e80


	//   ....[101]....
        /*0a34*/ 	.word	0x00005e90


	//   ....[102]....
        /*0a38*/ 	.word	0x00005ec0


	//   ....[103]....
        /*0a3c*/ 	.word	0x00005ed0


	//   ....[104]....
        /*0a40*/ 	.word	0x00005ef0


	//   ....[105]....
        /*0a44*/ 	.word	0x00005f00


	//   ....[106]....
        /*0a48*/ 	.word	0x00005f20


	//   ....[107]....
        /*0a4c*/ 	.word	0x00005f30


	//   ....[108]....
        /*0a50*/ 	.word	0x00005f50


	//   ....[109]....
        /*0a54*/ 	.word	0x00005f60


	//   ....[110]....
        /*0a58*/ 	.word	0x00006000


	//   ....[111]....
        /*0a5c*/ 	.word	0x00006010


	//   ....[112]....
        /*0a60*/ 	.word	0x00006050


	//   ....[113]....
        /*0a64*/ 	.word	0x00006060


	//   ....[114]....
        /*0a68*/ 	.word	0x000060a0


	//   ....[115]....
        /*0a6c*/ 	.word	0x000060b0


	//   ....[116]....
        /*0a70*/ 	.word	0x000060f0


	//   ....[117]....
        /*0a74*/ 	.word	0x00006100


	//   ....[118]....
        /*0a78*/ 	.word	0x00006140


	//   ....[119]....
        /*0a7c*/ 	.word	0x00006150


	//   ....[120]....
        /*0a80*/ 	.word	0x00006210


	//   ....[121]....
        /*0a84*/ 	.word	0x00006220


	//   ....[122]....
        /*0a88*/ 	.word	0x00006250


	//   ....[123]....
        /*0a8c*/ 	.word	0x00006260


	//   ....[124]....
        /*0a90*/ 	.word	0x00006280


	//   ....[125]....
        /*0a94*/ 	.word	0x00006290


	//   ....[126]....
        /*0a98*/ 	.word	0x000062b0


	//   ....[127]....
        /*0a9c*/ 	.word	0x000062c0


	//   ....[128]....
        /*0aa0*/ 	.word	0x000062e0


	//   ....[129]....
        /*0aa4*/ 	.word	0x000062f0


	//   ....[130]....
        /*0aa8*/ 	.word	0x00006390


	//   ....[131]....
        /*0aac*/ 	.word	0x000063a0


	//   ....[132]....
        /*0ab0*/ 	.word	0x000063e0


	//   ....[133]....
        /*0ab4*/ 	.word	0x000063f0


	//   ....[134]....
        /*0ab8*/ 	.word	0x00006430


	//   ....[135]....
        /*0abc*/ 	.word	0x00006440


	//   ....[136]....
        /*0ac0*/ 	.word	0x00006480


	//   ....[137]....
        /*0ac4*/ 	.word	0x00006490


	//   ....[138]....
        /*0ac8*/ 	.word	0x000064d0


	//   ....[139]....
        /*0acc*/ 	.word	0x000064e0


	//   ....[140]....
        /*0ad0*/ 	.word	0x000065a0


	//   ....[141]....
        /*0ad4*/ 	.word	0x000065b0


	//   ....[142]....
        /*0ad8*/ 	.word	0x000065e0


	//   ....[143]....
        /*0adc*/ 	.word	0x000065f0


	//   ....[144]....
        /*0ae0*/ 	.word	0x00006610


	//   ....[145]....
        /*0ae4*/ 	.word	0x00006620


	//   ....[146]....
        /*0ae8*/ 	.word	0x00006640


	//   ....[147]....
        /*0aec*/ 	.word	0x00006650


	//   ....[148]....
        /*0af0*/ 	.word	0x00006670


	//   ....[149]....
        /*0af4*/ 	.word	0x00006680


	//   ....[150]....
        /*0af8*/ 	.word	0x00006720


	//   ....[151]....
        /*0afc*/ 	.word	0x00006730


	//   ....[152]....
        /*0b00*/ 	.word	0x00006770


	//   ....[153]....
        /*0b04*/ 	.word	0x00006780


	//   ....[154]....
        /*0b08*/ 	.word	0x000067c0


	//   ....[155]....
        /*0b0c*/ 	.word	0x000067d0


	//   ....[156]....
        /*0b10*/ 	.word	0x00006810


	//   ....[157]....
        /*0b14*/ 	.word	0x00006820


	//   ....[158]....
        /*0b18*/ 	.word	0x00006860


	//   ....[159]....
        /*0b1c*/ 	.word	0x00006870


	//   ....[160]....
        /*0b20*/ 	.word	0x00006930


	//   ....[161]....
        /*0b24*/ 	.word	0x00006940


	//   ....[162]....
        /*0b28*/ 	.word	0x00006970


	//   ....[163]....
        /*0b2c*/ 	.word	0x00006980


	//   ....[164]....
        /*0b30*/ 	.word	0x000069a0


	//   ....[165]....
        /*0b34*/ 	.word	0x000069b0


	//   ....[166]....
        /*0b38*/ 	.word	0x000069d0


	//   ....[167]....
        /*0b3c*/ 	.word	0x000069e0


	//   ....[168]....
        /*0b40*/ 	.word	0x00006a00


	//   ....[169]....
        /*0b44*/ 	.word	0x00006a10


	//   ....[170]....
        /*0b48*/ 	.word	0x00006ab0


	//   ....[171]....
        /*0b4c*/ 	.word	0x00006ac0


	//   ....[172]....
        /*0b50*/ 	.word	0x00006b00


	//   ....[173]....
        /*0b54*/ 	.word	0x00006b10


	//   ....[174]....
        /*0b58*/ 	.word	0x00006b50


	//   ....[175]....
        /*0b5c*/ 	.word	0x00006b60


	//   ....[176]....
        /*0b60*/ 	.word	0x00006ba0


	//   ....[177]....
        /*0b64*/ 	.word	0x00006bb0


	//   ....[178]....
        /*0b68*/ 	.word	0x00006bf0


	//   ....[179]....
        /*0b6c*/ 	.word	0x00006c00


	//   ....[180]....
        /*0b70*/ 	.word	0x00006cc0


	//   ....[181]....
        /*0b74*/ 	.word	0x00006cd0


	//   ....[182]....
        /*0b78*/ 	.word	0x00006d00


	//   ....[183]....
        /*0b7c*/ 	.word	0x00006d10


	//   ....[184]....
        /*0b80*/ 	.word	0x00006d30


	//   ....[185]....
        /*0b84*/ 	.word	0x00006d40


	//   ....[186]....
        /*0b88*/ 	.word	0x00006d60


	//   ....[187]....
        /*0b8c*/ 	.word	0x00006d70


	//   ....[188]....
        /*0b90*/ 	.word	0x00006d90


	//   ....[189]....
        /*0b94*/ 	.word	0x00006da0


	//   ....[190]....
        /*0b98*/ 	.word	0x00006e40


	//   ....[191]....
        /*0b9c*/ 	.word	0x00006e50


	//   ....[192]....
        /*0ba0*/ 	.word	0x00006e90


	//   ....[193]....
        /*0ba4*/ 	.word	0x00006ea0


	//   ....[194]....
        /*0ba8*/ 	.word	0x00006ee0


	//   ....[195]....
        /*0bac*/ 	.word	0x00006ef0


	//   ....[196]....
        /*0bb0*/ 	.word	0x00006f30


	//   ....[197]....
        /*0bb4*/ 	.word	0x00006f40


	//   ....[198]....
        /*0bb8*/ 	.word	0x00006f60


	//   ....[199]....
        /*0bbc*/ 	.word	0x00006f70


	//   ....[200]....
        /*0bc0*/ 	.word	0x00007030


	//   ....[201]....
        /*0bc4*/ 	.word	0x00007040


	//   ....[202]....
        /*0bc8*/ 	.word	0x00007070


	//   ....[203]....
        /*0bcc*/ 	.word	0x00007080


	//   ....[204]....
        /*0bd0*/ 	.word	0x000070b0


	//   ....[205]....
        /*0bd4*/ 	.word	0x000070c0


	//   ....[206]....
        /*0bd8*/ 	.word	0x000070e0


	//   ....[207]....
        /*0bdc*/ 	.word	0x000070f0


	//   ....[208]....
        /*0be0*/ 	.word	0x00007110


	//   ....[209]....
        /*0be4*/ 	.word	0x00007120


	//   ....[210]....
        /*0be8*/ 	.word	0x000071b0


	//   ....[211]....
        /*0bec*/ 	.word	0x000071c0


	//   ....[212]....
        /*0bf0*/ 	.word	0x00007200


	//   ....[213]....
        /*0bf4*/ 	.word	0x00007210


	//   ....[214]....
        /*0bf8*/ 	.word	0x00007250


	//   ....[215]....
        /*0bfc*/ 	.word	0x00007260


	//   ....[216]....
        /*0c00*/ 	.word	0x000072a0


	//   ....[217]....
        /*0c04*/ 	.word	0x000072b0


	//   ....[218]....
        /*0c08*/ 	.word	0x000072d0


	//   ....[219]....
        /*0c0c*/ 	.word	0x000072e0


	//   ....[220]....
        /*0c10*/ 	.word	0x000073a0


	//   ....[221]....
        /*0c14*/ 	.word	0x000073b0


	//   ....[222]....
        /*0c18*/ 	.word	0x000073e0


	//   ....[223]....
        /*0c1c*/ 	.word	0x000073f0


	//   ....[224]....
        /*0c20*/ 	.word	0x00007420


	//   ....[225]....
        /*0c24*/ 	.word	0x00007430


	//   ....[226]....
        /*0c28*/ 	.word	0x00007450


	//   ....[227]....
        /*0c2c*/ 	.word	0x00007460


	//   ....[228]....
        /*0c30*/ 	.word	0x00007480


	//   ....[229]....
        /*0c34*/ 	.word	0x00007490


	//   ....[230]....
        /*0c38*/ 	.word	0x00007520


	//   ....[231]....
        /*0c3c*/ 	.word	0x00007530


	//   ....[232]....
        /*0c40*/ 	.word	0x00007570


	//   ....[233]....
        /*0c44*/ 	.word	0x00007580


	//   ....[234]....
        /*0c48*/ 	.word	0x000075c0


	//   ....[235]....
        /*0c4c*/ 	.word	0x000075d0


	//   ....[236]....
        /*0c50*/ 	.word	0x00007610


	//   ....[237]....
        /*0c54*/ 	.word	0x00007620


	//   ....[238]....
        /*0c58*/ 	.word	0x00007640


	//   ....[239]....
        /*0c5c*/ 	.word	0x00007650


	//   ....[240]....
        /*0c60*/ 	.word	0x00007710


	//   ....[241]....
        /*0c64*/ 	.word	0x00007720


	//   ....[242]....
        /*0c68*/ 	.word	0x00007750


	//   ....[243]....
        /*0c6c*/ 	.word	0x00007760


	//   ....[244]....
        /*0c70*/ 	.word	0x00007790


	//   ....[245]....
        /*0c74*/ 	.word	0x000077a0


	//   ....[246]....
        /*0c78*/ 	.word	0x000077c0


	//   ....[247]....
        /*0c7c*/ 	.word	0x000077d0


	//   ....[248]....
        /*0c80*/ 	.word	0x000077f0


	//   ....[249]....
        /*0c84*/ 	.word	0x00007800


	//   ....[250]....
        /*0c88*/ 	.word	0x00007890


	//   ....[251]....
        /*0c8c*/ 	.word	0x000078a0


	//   ....[252]....
        /*0c90*/ 	.word	0x000078e0


	//   ....[253]....
        /*0c94*/ 	.word	0x000078f0


	//   ....[254]....
        /*0c98*/ 	.word	0x00007930


	//   ....[255]....
        /*0c9c*/ 	.word	0x00007940


	//   ....[0]....
        /*0ca0*/ 	.word	0x00007980


	//   ....[1]....
        /*0ca4*/ 	.word	0x00007990


	//   ....[2]....
        /*0ca8*/ 	.word	0x000079b0


	//   ....[3]....
        /*0cac*/ 	.word	0x000079c0


	//   ....[4]....
        /*0cb0*/ 	.word	0x00007a80


	//   ....[5]....
        /*0cb4*/ 	.word	0x00007a90


	//   ....[6]....
        /*0cb8*/ 	.word	0x00007ac0


	//   ....[7]....
        /*0cbc*/ 	.word	0x00007ad0


	//   ....[8]....
        /*0cc0*/ 	.word	0x00007b00


	//   ....[9]....
        /*0cc4*/ 	.word	0x00007b10


	//   ....[10]....
        /*0cc8*/ 	.word	0x00007b30


	//   ....[11]....
        /*0ccc*/ 	.word	0x00007b40


	//   ....[12]....
        /*0cd0*/ 	.word	0x00007b60


	//   ....[13]....
        /*0cd4*/ 	.word	0x00007b70


	//   ....[14]....
        /*0cd8*/ 	.word	0x00007c00


	//   ....[15]....
        /*0cdc*/ 	.word	0x00007c10


	//   ....[16]....
        /*0ce0*/ 	.word	0x00007c50


	//   ....[17]....
        /*0ce4*/ 	.word	0x00007c60


	//   ....[18]....
        /*0ce8*/ 	.word	0x00007ca0


	//   ....[19]....
        /*0cec*/ 	.word	0x00007cb0


	//   ....[20]....
        /*0cf0*/ 	.word	0x00007cf0


	//   ....[21]....
        /*0cf4*/ 	.word	0x00007d00


	//   ....[22]....
        /*0cf8*/ 	.word	0x00007d20


	//   ....[23]....
        /*0cfc*/ 	.word	0x00007d30


	//   ....[24]....
        /*0d00*/ 	.word	0x00007df0


	//   ....[25]....
        /*0d04*/ 	.word	0x00007e00


	//   ....[26]....
        /*0d08*/ 	.word	0x00007e30


	//   ....[27]....
        /*0d0c*/ 	.word	0x00007e40


	//   ....[28]....
        /*0d10*/ 	.word	0x00007e70


	//   ....[29]....
        /*0d14*/ 	.word	0x00007e80


	//   ....[30]....
        /*0d18*/ 	.word	0x00007ea0


	//   ....[31]....
        /*0d1c*/ 	.word	0x00007eb0


	//   ....[32]....
        /*0d20*/ 	.word	0x00007ed0


	//   ....[33]....
        /*0d24*/ 	.word	0x00007ee0


	//   ....[34]....
        /*0d28*/ 	.word	0x00007f70


	//   ....[35]....
        /*0d2c*/ 	.word	0x00007f80


	//   ....[36]....
        /*0d30*/ 	.word	0x00007fc0


	//   ....[37]....
        /*0d34*/ 	.word	0x00007fd0


	//   ....[38]....
        /*0d38*/ 	.word	0x00008010


	//   ....[39]....
        /*0d3c*/ 	.word	0x00008020


	//   ....[40]....
        /*0d40*/ 	.word	0x00008060


	//   ....[41]....
        /*0d44*/ 	.word	0x00008070


	//   ....[42]....
        /*0d48*/ 	.word	0x00008090


	//   ....[43]....
        /*0d4c*/ 	.word	0x000080a0


	//   ....[44]....
        /*0d50*/ 	.word	0x00008160


	//   ....[45]....
        /*0d54*/ 	.word	0x00008170


	//   ....[46]....
        /*0d58*/ 	.word	0x000081a0


	//   ....[47]....
        /*0d5c*/ 	.word	0x000081b0


	//   ....[48]....
        /*0d60*/ 	.word	0x000081e0


	//   ....[49]....
        /*0d64*/ 	.word	0x000081f0


	//   ....[50]....
        /*0d68*/ 	.word	0x00008210


	//   ....[51]....
        /*0d6c*/ 	.word	0x00008220


	//   ....[52]....
        /*0d70*/ 	.word	0x00008240


	//   ....[53]....
        /*0d74*/ 	.word	0x00008250


	//   ....[54]....
        /*0d78*/ 	.word	0x000082e0


	//   ....[55]....
        /*0d7c*/ 	.word	0x000082f0


	//   ....[56]....
        /*0d80*/ 	.word	0x00008310


	//   ....[57]....
        /*0d84*/ 	.word	0x00008320


	//   ....[58]....
        /*0d88*/ 	.word	0x00008360


	//   ....[59]....
        /*0d8c*/ 	.word	0x00008370


	//   ....[60]....
        /*0d90*/ 	.word	0x000083b0


	//   ....[61]....
        /*0d94*/ 	.word	0x000083c0


	//   ....[62]....
        /*0d98*/ 	.word	0x000083e0


	//   ....[63]....
        /*0d9c*/ 	.word	0x000083f0


	//   ....[64]....
        /*0da0*/ 	.word	0x00008500


	//   ....[65]....
        /*0da4*/ 	.word	0x00008550


	//   ....[66]....
        /*0da8*/ 	.word	0x000085c0


	//   ....[67]....
        /*0dac*/ 	.word	0x00008610


	//   ....[68]....
        /*0db0*/ 	.word	0x00008680


	//   ....[69]....
        /*0db4*/ 	.word	0x000086d0


	//   ....[70]....
        /*0db8*/ 	.word	0x00008740


	//   ....[71]....
        /*0dbc*/ 	.word	0x00008790


	//   ....[72]....
        /*0dc0*/ 	.word	0x00008800


	//   ....[73]....
        /*0dc4*/ 	.word	0x00008850


	//   ....[74]....
        /*0dc8*/ 	.word	0x000088d0


	//   ....[75]....
        /*0dcc*/ 	.word	0x00008920


	//   ....[76]....
        /*0dd0*/ 	.word	0x00008990


	//   ....[77]....
        /*0dd4*/ 	.word	0x000089e0


	//   ....[78]....
        /*0dd8*/ 	.word	0x00008a50


	//   ....[79]....
        /*0ddc*/ 	.word	0x00008aa0


	//   ....[80]....
        /*0de0*/ 	.word	0x00008b10


	//   ....[81]....
        /*0de4*/ 	.word	0x00008b60


	//   ....[82]....
        /*0de8*/ 	.word	0x00008bd0


	//   ....[83]....
        /*0dec*/ 	.word	0x00008c20


	//   ....[84]....
        /*0df0*/ 	.word	0x00008ca0


	//   ....[85]....
        /*0df4*/ 	.word	0x00008cf0


	//   ....[86]....
        /*0df8*/ 	.word	0x00008d60


	//   ....[87]....
        /*0dfc*/ 	.word	0x00008db0


	//   ....[88]....
        /*0e00*/ 	.word	0x00008e20


	//   ....[89]....
        /*0e04*/ 	.word	0x00008e70


	//   ....[90]....
        /*0e08*/ 	.word	0x00008ee0


	//   ....[91]....
        /*0e0c*/ 	.word	0x00008f30


	//   ....[92]....
        /*0e10*/ 	.word	0x00008fa0


	//   ....[93]....
        /*0e14*/ 	.word	0x00008ff0


	//   ....[94]....
        /*0e18*/ 	.word	0x00009070


	//   ....[95]....
        /*0e1c*/ 	.word	0x000090c0


	//   ....[96]....
        /*0e20*/ 	.word	0x00009130


	//   ....[97]....
        /*0e24*/ 	.word	0x00009180


	//   ....[98]....
        /*0e28*/ 	.word	0x000091f0


	//   ....[99]....
        /*0e2c*/ 	.word	0x00009240


	//   ....[100]....
        /*0e30*/ 	.word	0x000092b0


	//   ....[101]....
        /*0e34*/ 	.word	0x00009300


	//   ....[102]....
        /*0e38*/ 	.word	0x00009370


	//   ....[103]....
        /*0e3c*/ 	.word	0x000093c0


	//   ....[104]....
        /*0e40*/ 	.word	0x00009440


	//   ....[105]....
        /*0e44*/ 	.word	0x00009490


	//   ....[106]....
        /*0e48*/ 	.word	0x00009500


	//   ....[107]....
        /*0e4c*/ 	.word	0x00009550


	//   ....[108]....
        /*0e50*/ 	.word	0x000095c0


	//   ....[109]....
        /*0e54*/ 	.word	0x00009610


	//   ....[110]....
        /*0e58*/ 	.word	0x00009680


	//   ....[111]....
        /*0e5c*/ 	.word	0x000096d0


	//   ....[112]....
        /*0e60*/ 	.word	0x00009740


	//   ....[113]....
        /*0e64*/ 	.word	0x00009790


	//   ....[114]....
        /*0e68*/ 	.word	0x00009810


	//   ....[115]....
        /*0e6c*/ 	.word	0x00009860


	//   ....[116]....
        /*0e70*/ 	.word	0x000098d0


	//   ....[117]....
        /*0e74*/ 	.word	0x00009920


	//   ....[118]....
        /*0e78*/ 	.word	0x00009990


	//   ....[119]....
        /*0e7c*/ 	.word	0x000099e0


	//   ....[120]....
        /*0e80*/ 	.word	0x00009a50


	//   ....[121]....
        /*0e84*/ 	.word	0x00009aa0


	//   ....[122]....
        /*0e88*/ 	.word	0x00009b10


	//   ....[123]....
        /*0e8c*/ 	.word	0x00009b60


	//   ....[124]....
        /*0e90*/ 	.word	0x00009be0


	//   ....[125]....
        /*0e94*/ 	.word	0x00009c30


	//   ....[126]....
        /*0e98*/ 	.word	0x00009ca0


	//   ....[127]....
        /*0e9c*/ 	.word	0x00009cf0


	//   ....[128]....
        /*0ea0*/ 	.word	0x00009d60


	//   ....[129]....
        /*0ea4*/ 	.word	0x00009db0


	//   ....[130]....
        /*0ea8*/ 	.word	0x00009e20


	//   ....[131]....
        /*0eac*/ 	.word	0x00009e70


	//   ....[132]....
        /*0eb0*/ 	.word	0x00009ee0


	//   ....[133]....
        /*0eb4*/ 	.word	0x00009f30


	//   ....[134]....
        /*0eb8*/ 	.word	0x00009fb0


	//   ....[135]....
        /*0ebc*/ 	.word	0x0000a000


	//   ....[136]....
        /*0ec0*/ 	.word	0x0000a070


	//   ....[137]....
        /*0ec4*/ 	.word	0x0000a0c0


	//   ....[138]....
        /*0ec8*/ 	.word	0x0000a130


	//   ....[139]....
        /*0ecc*/ 	.word	0x0000a180


	//   ....[140]....
        /*0ed0*/ 	.word	0x0000a1f0


	//   ....[141]....
        /*0ed4*/ 	.word	0x0000a240


	//   ....[142]....
        /*0ed8*/ 	.word	0x0000a2b0


	//   ....[143]....
        /*0edc*/ 	.word	0x0000a300


	//   ....[144]....
        /*0ee0*/ 	.word	0x0000a380


	//   ....[145]....
        /*0ee4*/ 	.word	0x0000a3d0


	//   ....[146]....
        /*0ee8*/ 	.word	0x0000a440


	//   ....[147]....
        /*0eec*/ 	.word	0x0000a490


	//   ....[148]....
        /*0ef0*/ 	.word	0x0000a500


	//   ....[149]....
        /*0ef4*/ 	.word	0x0000a550


	//   ....[150]....
        /*0ef8*/ 	.word	0x0000a5c0


	//   ....[151]....
        /*0efc*/ 	.word	0x0000a610


	//   ....[152]....
        /*0f00*/ 	.word	0x0000a680


	//   ....[153]....
        /*0f04*/ 	.word	0x0000a6d0


	//   ....[154]....
        /*0f08*/ 	.word	0x0000a750


	//   ....[155]....
        /*0f0c*/ 	.word	0x0000a7a0


	//   ....[156]....
        /*0f10*/ 	.word	0x0000a810


	//   ....[157]....
        /*0f14*/ 	.word	0x0000a860


	//   ....[158]....
        /*0f18*/ 	.word	0x0000a8d0


	//   ....[159]....
        /*0f1c*/ 	.word	0x0000a920


	//   ....[160]....
        /*0f20*/ 	.word	0x0000a990


	//   ....[161]....
        /*0f24*/ 	.word	0x0000a9e0


	//   ....[162]....
        /*0f28*/ 	.word	0x0000aa50


	//   ....[163]....
        /*0f2c*/ 	.word	0x0000aaa0


	//   ....[164]....
        /*0f30*/ 	.word	0x0000ab20


	//   ....[165]....
        /*0f34*/ 	.word	0x0000ab70


	//   ....[166]....
        /*0f38*/ 	.word	0x0000abe0


	//   ....[167]....
        /*0f3c*/ 	.word	0x0000ac30


	//   ....[168]....
        /*0f40*/ 	.word	0x0000aca0


	//   ....[169]....
        /*0f44*/ 	.word	0x0000acf0


	//   ....[170]....
        /*0f48*/ 	.word	0x0000ad60


	//   ....[171]....
        /*0f4c*/ 	.word	0x0000adb0


	//   ....[172]....
        /*0f50*/ 	.word	0x0000ae20


	//   ....[173]....
        /*0f54*/ 	.word	0x0000ae70


	//   ....[174]....
        /*0f58*/ 	.word	0x0000aef0


	//   ....[175]....
        /*0f5c*/ 	.word	0x0000af40


	//   ....[176]....
        /*0f60*/ 	.word	0x0000afb0


	//   ....[177]....
        /*0f64*/ 	.word	0x0000b000


	//   ....[178]....
        /*0f68*/ 	.word	0x0000b070


	//   ....[179]....
        /*0f6c*/ 	.word	0x0000b0c0


	//   ....[180]....
        /*0f70*/ 	.word	0x0000b130


	//   ....[181]....
        /*0f74*/ 	.word	0x0000b180


	//   ....[182]....
        /*0f78*/ 	.word	0x0000b1f0


	//   ....[183]....
        /*0f7c*/ 	.word	0x0000b240


	//   ....[184]....
        /*0f80*/ 	.word	0x0000b2c0


	//   ....[185]....
        /*0f84*/ 	.word	0x0000b310


	//   ....[186]....
        /*0f88*/ 	.word	0x0000b380


	//   ....[187]....
        /*0f8c*/ 	.word	0x0000b3d0


	//   ....[188]....
        /*0f90*/ 	.word	0x0000b440


	//   ....[189]....
        /*0f94*/ 	.word	0x0000b490


	//   ....[190]....
        /*0f98*/ 	.word	0x0000b500


	//   ....[191]....
        /*0f9c*/ 	.word	0x0000b550


	//   ....[192]....
        /*0fa0*/ 	.word	0x0000b5c0


	//   ....[193]....
        /*0fa4*/ 	.word	0x0000b610


	//   ....[194]....
        /*0fa8*/ 	.word	0x0000b690


	//   ....[195]....
        /*0fac*/ 	.word	0x0000b6e0


	//   ....[196]....
        /*0fb0*/ 	.word	0x0000b750


	//   ....[197]....
        /*0fb4*/ 	.word	0x0000b7a0


	//   ....[198]....
        /*0fb8*/ 	.word	0x0000b810


	//   ....[199]....
        /*0fbc*/ 	.word	0x0000b860


	//   ....[200]....
        /*0fc0*/ 	.word	0x0000b8d0


	//   ....[201]....
        /*0fc4*/ 	.word	0x0000b920


	//   ....[202]....
        /*0fc8*/ 	.word	0x0000b990


	//   ....[203]....
        /*0fcc*/ 	.word	0x0000b9e0


	//   ....[204]....
        /*0fd0*/ 	.word	0x0000ba60


	//   ....[205]....
        /*0fd4*/ 	.word	0x0000bab0


	//   ....[206]....
        /*0fd8*/ 	.word	0x0000bb20


	//   ....[207]....
        /*0fdc*/ 	.word	0x0000bb70


	//   ....[208]....
        /*0fe0*/ 	.word	0x0000bbe0


	//   ....[209]....
        /*0fe4*/ 	.word	0x0000bc30


	//   ....[210]....
        /*0fe8*/ 	.word	0x0000bca0


	//   ....[211]....
        /*0fec*/ 	.word	0x0000bcf0


	//   ....[212]....
        /*0ff0*/ 	.word	0x0000bd60


	//   ....[213]....
        /*0ff4*/ 	.word	0x0000bdb0


	//   ....[214]....
        /*0ff8*/ 	.word	0x0000be30


	//   ....[215]....
        /*0ffc*/ 	.word	0x0000be80


	//   ....[216]....
        /*1000*/ 	.word	0x0000bef0


	//   ....[217]....
        /*1004*/ 	.word	0x0000bf40


	//   ....[218]....
        /*1008*/ 	.word	0x0000bfb0


	//   ....[219]....
        /*100c*/ 	.word	0x0000c000


	//   ....[220]....
        /*1010*/ 	.word	0x0000c070


	//   ....[221]....
        /*1014*/ 	.word	0x0000c0c0


	//   ....[222]....
        /*1018*/ 	.word	0x0000c130


	//   ....[223]....
        /*101c*/ 	.word	0x0000c180


	//----- nvinfo : EIATTR_VRC_CTA_INIT_COUNT
	.align		4
.L_94:
        /*1020*/ 	.byte	0x02, 0x4a
	.zero		1
	.zero		1


	//----- nvinfo : EIATTR_EXIT_INSTR_OFFSETS
	.align		4
        /*1024*/ 	.byte	0x04, 0x1c
        /*1026*/ 	.short	(.L_96 - .L_95)


	//   ....[0]....
.L_95:
        /*1028*/ 	.word	0x000084a0


	//----- nvinfo : EIATTR_CRS_STACK_SIZE
	.align		4
.L_96:
        /*102c*/ 	.byte	0x04, 0x1e
        /*102e*/ 	.short	(.L_98 - .L_97)
.L_97:
        /*1030*/ 	.word	0x00000000


	//----- nvinfo : EIATTR_CBANK_PARAM_SIZE
	.align		4
.L_98:
        /*1034*/ 	.byte	0x03, 0x19
        /*1036*/ 	.short	0x0060


	//----- nvinfo : EIATTR_PARAM_CBANK
	.align		4
        /*1038*/ 	.byte	0x04, 0x0a
        /*103a*/ 	.short	(.L_100 - .L_99)
	.align		4
.L_99:
        /*103c*/ 	.word	index@(.nv.constant0._Z36expected_counts_edge_parallel_kerneliiiiibiiiPKhPKiPKdS4_S4_S2_Pd)
        /*1040*/ 	.short	0x0380
        /*1042*/ 	.short	0x0060


	//----- nvinfo : EIATTR_SW_WAR
	.align		4
.L_100:
        /*1044*/ 	.byte	0x04, 0x36
        /*1046*/ 	.short	(.L_102 - .L_101)
.L_101:
        /*1048*/ 	.word	0x00000008
.L_102:


//--------------------- .nv.info._Z23backward_pass_kernel_v2iiPKiS0_S0_PKdS0_S0_S0_S0_S2_Pd --------------------------
	.section	.nv.info._Z23backward_pass_kernel_v2iiPKiS0_S0_PKdS0_S0_S0_S0_S2_Pd,"",@"SHT_CUDA_INFO"
	.sectionflags	@""
	.align	4


	//----- nvinfo : EIATTR_CUDA_API_VERSION
	.align		4
        /*0000*/ 	.byte	0x04, 0x37
        /*0002*/ 	.short	(.L_104 - .L_103)
.L_103:
        /*0004*/ 	.word	0x00000082


	//----- nvinfo : EIATTR_KPARAM_INFO
	.align		4
.L_104:
        /*0008*/ 	.byte	0x04, 0x17
        /*000a*/ 	.short	(.L_106 - .L_105)
.L_105:
        /*000c*/ 	.word	0x00000000
        /*0010*/ 	.short	0x000b
        /*0012*/ 	.short	0x0050
        /*0014*/ 	.byte	0x00, 0xf5, 0x21, 0x00


	//----- nvinfo : EIATTR_KPARAM_INFO
	.align		4
.L_106:
        /*0018*/ 	.byte	0x04, 0x17
        /*001a*/ 	.short	(.L_108 - .L_107)
.L_107:
        /*001c*/ 	.word	0x00000000
        /*0020*/ 	.short	0x000a
        /*0022*/ 	.short	0x0048
        /*0024*/ 	.byte	0x00, 0xf5, 0x21, 0x00


	//----- nvinfo : EIATTR_KPARAM_INFO
	.align		4
.L_108:
        /*0028*/ 	.byte	0x04, 0x17
        /*002a*/ 	.short	(.L_110 - .L_109)
.L_109:
        /*002c*/ 	.word	0x00000000
        /*0030*/ 	.short	0x0009
        /*0032*/ 	.short	0x0040
        /*0034*/ 	.byte	0x00, 0xf5, 0x21, 0x00


	//----- nvinfo : EIATTR_KPARAM_INFO
	.align		4
.L_110:
        /*0038*/ 	.byte	0x04, 0x17
        /*003a*/ 	.short	(.L_112 - .L_111)
.L_111:
        /*003c*/ 	.word	0x00000000
        /*0040*/ 	.short	0x0008
        /*0042*/ 	.short	0x0038
        /*0044*/ 	.byte	0x00, 0xf5, 0x21, 0x00


	//----- nvinfo : EIATTR_KPARAM_INFO
	.align		4
.L_112:
        /*0048*/ 	.byte	0x04, 0x17
        /*004a*/ 	.short	(.L_114 - .L_113)
.L_113:
        /*004c*/ 	.word	0x00000000
        /*0050*/ 	.short	0x0007
        /*0052*/ 	.short	0x0030
        /*0054*/ 	.byte	0x00, 0xf5, 0x21, 0x00


	//----- nvinfo : EIATTR_KPARAM_INFO
	.align		4
.L_114:
        /*0058*/ 	.byte	0x04, 0x17
        /*005a*/ 	.short	(.L_116 - .L_115)
.L_115:
        /*005c*/ 	.word	0x00000000
        /*0060*/ 	.short	0x0006
        /*0062*/ 	.short	0x0028
        /*0064*/ 	.byte	0x00, 0xf5, 0x21, 0x00


	//----- nvinfo : EIATTR_KPARAM_INFO
	.align		4
.L_116:
        /*0068*/ 	.byte	0x04, 0x17
        /*006a*/ 	.short	(.L_118 - .L_117)
.L_117:
        /*006c*/ 	.word	0x00000000
        /*0070*/ 	.short	0x0005
        /*0072*/ 	.short	0x0020
        /*0074*/ 	.byte	0x00, 0xf5, 0x21, 0x00


	//----- nvinfo : EIATTR_KPARAM_INFO
	.align		4
.L_118:
        /*0078*/ 	.byte	0x04, 0x17
        /*007a*/ 	.short	(.L_120 - .L_119)
.L_119:
        /*007c*/ 	.word	0x00000000
        /*0080*/ 	.short	0x0004
        /*0082*/ 	.short	0x0018
        /*0084*/ 	.byte	0x00, 0xf5, 0x21, 0x00


	//----- nvinfo : EIATTR_KPARAM_INFO
	.align		4
.L_120:
        /*0088*/ 	.byte	0x04, 0x17
        /*008a*/ 	.short	(.L_122 - .L_121)
.L_121:
        /*008c*/ 	.word	0x00000000
        /*0090*/ 	.short	0x0003
        /*0092*/ 	.short	0x0010
        /*0094*/ 	.byte	0x00, 0xf5, 0x21, 0x00


	//----- nvinfo : EIATTR_KPARAM_INFO
	.align		4
.L_122:
        /*0098*/ 	.byte	0x04, 0x17
        /*009a*/ 	.short	(.L_124 - .L_123)
.L_123:
        /*009c*/ 	.word	0x00000000
        /*00a0*/ 	.short	0x0002
        /*00a2*/ 	.short	0x0008
        /*00a4*/ 	.byte	0x00, 0xf5, 0x21, 0x00


	//----- nvinfo : EIATTR_KPARAM_INFO
	.align		4
.L_124:
        /*00a8*/ 	.byte	0x04, 0x17
        /*00aa*/ 	.short	(.L_126 - .L_125)
.L_125:
        /*00ac*/ 	.word	0x00000000
        /*00b0*/ 	.short	0x0001
        /*00b2*/ 	.short	0x0004
        /*00b4*/ 	.byte	0x00, 0xf0, 0x11, 0x00


	//----- nvinfo : EIATTR_KPARAM_INFO
	.align		4
.L_126:
        /*00b8*/ 	.byte	0x04, 0x17
        /*00ba*/ 	.short	(.L_128 - .L_127)
.L_127:
        /*00bc*/ 	.word	0x00000000
        /*00c0*/ 	.short	0x0000
        /*00c2*/ 	.short	0x0000
        /*00c4*/ 	.byte	0x00, 0xf0, 0x11, 0x00


	//----- nvinfo : EIATTR_SPARSE_MMA_MASK
	.align		4
.L_128:
        /*00c8*/ 	.byte	0x03, 0x50
        /*00ca*/ 	.short	0x0000


	//----- nvinfo : EIATTR_MAXREG_COUNT
	.align		4
        /*00cc*/ 	.byte	0x03, 0x1b
        /*00ce*/ 	.short	0x00ff


	//----- nvinfo : EIATTR_MERCURY_ISA_VERSION
	.align		4
        /*00d0*/ 	.byte	0x03, 0x5f
        /*00d2*/ 	.short	0x0101


	//----- nvinfo : EIATTR_VRC_CTA_INIT_COUNT
	.align		4
        /*00d4*/ 	.byte	0x02, 0x4a
	.zero		1
	.zero		1


	//----- nvinfo : EIATTR_EXIT_INSTR_OFFSETS
	.align		4
        /*00d8*/ 	.byte	0x04, 0x1c
        /*00da*/ 	.short	(.L_130 - .L_129)


	//   ....[0]....
.L_129:
        /*00dc*/ 	.word	0x00000090


	//   ....[1]....
        /*00e0*/ 	.word	0x000000f0


	//   ....[2]....
        /*00e4*/ 	.word	0x00001400


	//   ....[3]....
        /*00e8*/ 	.word	0x00002b70


	//----- nvinfo : EIATTR_CRS_STACK_SIZE
	.align		4
.L_130:
        /*00ec*/ 	.byte	0x04, 0x1e
        /*00ee*/ 	.short	(.L_132 - .L_131)
.L_131:
        /*00f0*/ 	.word	0x00000000


	//----- nvinfo : EIATTR_CBANK_PARAM_SIZE
	.align		4
.L_132:
        /*00f4*/ 	.byte	0x03, 0x19
        /*00f6*/ 	.short	0x0058


	//----- nvinfo : EIATTR_PARAM_CBANK
	.align		4
        /*00f8*/ 	.byte	0x04, 0x0a
        /*00fa*/ 	.short	(.L_134 - .L_133)
	.align		4
.L_133:
        /*00fc*/ 	.word	index@(.nv.constant0._Z23backward_pass_kernel_v2iiPKiS0_S0_PKdS0_S0_S0_S0_S2_Pd)
        /*0100*/ 	.short	0x0380
        /*0102*/ 	.short	0x0058


	//----- nvinfo : EIATTR_SW_WAR
	.align		4
.L_134:
        /*0104*/ 	.byte	0x04, 0x36
        /*0106*/ 	.short	(.L_136 - .L_135)
.L_135:
        /*0108*/ 	.word	0x00000008
.L_136:


//--------------------- .nv.info._Z22forward_pass_kernel_v2iiiPKiS0_PKbS0_PKhPKdS0_S0_S0_PdS7_ --------------------------
	.section	.nv.info._Z22forward_pass_kernel_v2iiiPKiS0_PKbS0_PKhPKdS0_S0_S0_PdS7_,"",@"SHT_CUDA_INFO"
	.sectionflags	@""
	.align	4


	//----- nvinfo : EIATTR_CUDA_API_VERSION
	.align		4
        /*0000*/ 	.byte	0x04, 0x37
        /*0002*/ 	.short	(.L_138 - .L_137)
.L_137:
        /*0004*/ 	.word	0x00000082


	//----- nvinfo : EIATTR_KPARAM_INFO
	.align		4
.L_138:
        /*0008*/ 	.byte	0x04, 0x17
        /*000a*/ 	.short	(.L_140 - .L_139)
.L_139:
        /*000c*/ 	.word	0x00000000
        /*0010*/ 	.short	0x000d
        /*0012*/ 	.short	0x0060
        /*0014*/ 	.byte	0x00, 0xf5, 0x21, 0x00


	//----- nvinfo : EIATTR_KPARAM_INFO
	.align		4
.L_140:
        /*0018*/ 	.byte	0x04, 0x17
        /*001a*/ 	.short	(.L_142 - .L_141)
.L_141:
        /*001c*/ 	.word	0x00000000
        /*0020*/ 	.short	0x000c
        /*0022*/ 	.short	0x0058
        /*0024*/ 	.byte	0x00, 0xf5, 0x21, 0x00


	//----- nvinfo : EIATTR_KPARAM_INFO
	.align		4
.L_142:
        /*0028*/ 	.byte	0x04, 0x17
        /*002a*/ 	.short	(.L_144 - .L_143)
.L_143:
        /*002c*/ 	.word	0x00000000
        /*0030*/ 	.short	0x000b
        /*0032*/ 	.short	0x0050
        /*0034*/ 	.byte	0x00, 0xf5, 0x21, 0x00


	//----- nvinfo : EIATTR_KPARAM_INFO
	.align		4
.L_144:
        /*0038*/ 	.byte	0x04, 0x17
        /*003a*/ 	.short	(.L_146 - .L_145)
.L_145:
        /*003c*/ 	.word	0x00000000
        /*0040*/ 	.short	0x000a
        /*0042*/ 	.short	0x0048
        /*0044*/ 	.byte	0x00, 0xf5, 0x21, 0x00


	//----- nvinfo : EIATTR_KPARAM_INFO
	.align		4
.L_146:
        /*0048*/ 	.byte	0x04, 0x17
        /*004a*/ 	.short	(.L_148 - .L_147)
.L_147:
        /*004c*/ 	.word	0x00000000
        /*0050*/ 	.short	0x0009
        /*0052*/ 	.short	0x0040
        /*0054*/ 	.byte	0x00, 0xf5, 0x21, 0x00


	//----- nvinfo : EIATTR_KPARAM_INFO
	.align		4
.L_148:
        /*0058*/ 	.byte	0x04, 0x17
        /*005a*/ 	.short	(.L_150 - .L_149)
.L_149:
        /*005c*/ 	.word	0x00000000
        /*0060*/ 	.short	0x0008
        /*0062*/ 	.short	0x0038
        /*0064*/ 	.byte	0x00, 0xf5, 0x21, 0x00


	//----- nvinfo : EIATTR_KPARAM_INFO
	.align		4
.L_150:
        /*0068*/ 	.byte	0x04, 0x17
        /*006a*/ 	.short	(.L_152 - .L_151)
.L_151:
        /*006c*/ 	.word	0x00000000
        /*0070*/ 	.short	0x0007
        /*0072*/ 	.short	0x0030
        /*0074*/ 	.byte	0x00, 0xf5, 0x21, 0x00


	//----- nvinfo : EIATTR_KPARAM_INFO
	.align		4
.L_152:
        /*0078*/ 	.byte	0x04, 0x17
        /*007a*/ 	.short	(.L_154 - .L_153)
.L_153:
        /*007c*/ 	.word	0x00000000
        /*0080*/ 	.short	0x0006
        /*0082*/ 	.short	0x0028
        /*0084*/ 	.byte	0x00, 0xf5, 0x21, 0x00


	//----- nvinfo : EIATTR_KPARAM_INFO
	.align		4
.L_154:
        /*0088*/ 	.byte	0x04, 0x17
        /*008a*/ 	.short	(.L_156 - .L_155)
.L_155:
        /*008c*/ 	.word	0x00000000
        /*0090*/ 	.short	0x0005
        /*0092*/ 	.short	0x0020
        /*0094*/ 	.byte	0x00, 0xf5, 0x21, 0x00


	//----- nvinfo : EIATTR_KPARAM_INFO
	.align		4
.L_156:
        /*0098*/ 	.byte	0x04, 0x17
        /*009a*/ 	.short	(.L_158 - .L_157)
.L_157:
        /*009c*/ 	.word	0x00000000
        /*00a0*/ 	.short	0x0004
        /*00a2*/ 	.short	0x0018
        /*00a4*/ 	.byte	0x00, 0xf5, 0x21, 0x00


	//----- nvinfo : EIATTR_KPARAM_INFO
	.align		4
.L_158:
        /*00a8*/ 	.byte	0x04, 0x17
        /*00aa*/ 	.short	(.L_160 - .L_159)
.L_159:
        /*00ac*/ 	.word	0x00000000
        /*00b0*/ 	.short	0x0003
        /*00b2*/ 	.short	0x0010
        /*00b4*/ 	.byte	0x00, 0xf5, 0x21, 0x00


	//----- nvinfo : EIATTR_KPARAM_INFO
	.align		4
.L_160:
        /*00b8*/ 	.byte	0x04, 0x17
        /*00ba*/ 	.short	(.L_162 - .L_161)
.L_161:
        /*00bc*/ 	.word	0x00000000
        /*00c0*/ 	.short	0x0002
        /*00c2*/ 	.short	0x0008
        /*00c4*/ 	.byte	0x00, 0xf0, 0x11, 0x00


	//----- nvinfo : EIATTR_KPARAM_INFO
	.align		4
.L_162:
        /*00c8*/ 	.byte	0x04, 0x17
        /*00ca*/ 	.short	(.L_164 - .L_163)
.L_163:
        /*00cc*/ 	.word	0x00000000
        /*00d0*/ 	.short	0x0001
        /*00d2*/ 	.short	0x0004
        /*00d4*/ 	.byte	0x00, 0xf0, 0x11, 0x00


	//----- nvinfo : EIATTR_KPARAM_INFO
	.align		4
.L_164:
        /*00d8*/ 	.byte	0x04, 0x17
        /*00da*/ 	.short	(.L_166 - .L_165)
.L_165:
        /*00dc*/ 	.word	0x00000000
        /*00e0*/ 	.short	0x0000
        /*00e2*/ 	.short	0x0000
        /*00e4*/ 	.byte	0x00, 0xf0, 0x11, 0x00


	//----- nvinfo : EIATTR_SPARSE_MMA_MASK
	.align		4
.L_166:
        /*00e8*/ 	.byte	0x03, 0x50
        /*00ea*/ 	.short	0x0000


	//----- nvinfo : EIATTR_MAXREG_COUNT
	.align		4
        /*00ec*/ 	.byte	0x03, 0x1b
        /*00ee*/ 	.short	0x00ff


	//----- nvinfo : EIATTR_MERCURY_ISA_VERSION
	.align		4
        /*00f0*/ 	.byte	0x03, 0x5f
        /*00f2*/ 	.short	0x0101


	//----- nvinfo : EIATTR_VRC_CTA_INIT_COUNT
	.align		4
        /*00f4*/ 	.byte	0x02, 0x4a
	.zero		1
	.zero		1


	//----- nvinfo : EIATTR_EXIT_INSTR_OFFSETS
	.align		4
        /*00f8*/ 	.byte	0x04, 0x1c
        /*00fa*/ 	.short	(.L_168 - .L_167)


	//   ....[0]....
.L_167:
        /*00fc*/ 	.word	0x00000070


	//   ....[1]....
        /*0100*/ 	.word	0x000046f0


	//----- nvinfo : EIATTR_CRS_STACK_SIZE
	.align		4
.L_168:
        /*0104*/ 	.byte	0x04, 0x1e
        /*0106*/ 	.short	(.L_170 - .L_169)
.L_169:
        /*0108*/ 	.word	0x00000000


	//----- nvinfo : EIATTR_CBANK_PARAM_SIZE
	.align		4
.L_170:
        /*010c*/ 	.byte	0x03, 0x19
        /*010e*/ 	.short	0x0068


	//----- nvinfo : EIATTR_PARAM_CBANK
	.align		4
        /*0110*/ 	.byte	0x04, 0x0a
        /*0112*/ 	.short	(.L_172 - .L_171)
	.align		4
.L_171:
        /*0114*/ 	.word	index@(.nv.constant0._Z22forward_pass_kernel_v2iiiPKiS0_PKbS0_PKhPKdS0_S0_S0_PdS7_)
        /*0118*/ 	.short	0x0380
        /*011a*/ 	.short	0x0068


	//----- nvinfo : EIATTR_SW_WAR
	.align		4
.L_172:
        /*011c*/ 	.byte	0x04, 0x36
        /*011e*/ 	.short	(.L_174 - .L_173)
.L_173:
        /*0120*/ 	.word	0x00000008
.L_174:


//--------------------- .nv.callgraph             --------------------------
	.section	.nv.callgraph,"",@"SHT_CUDA_CALLGRAPH"
	.align	4
	.sectionentsize	8
	.align		4
        /*0000*/ 	.word	0x00000000
	.align		4
        /*0004*/ 	.word	0xffffffff
	.align		4
        /*0008*/ 	.word	0x00000000
	.align		4
        /*000c*/ 	.word	0xfffffffe
	.align		4
        /*0010*/ 	.word	0x00000000
	.align		4
        /*0014*/ 	.word	0xfffffffd
	.align		4
        /*0018*/ 	.word	0x00000000
	.align		4
        /*001c*/ 	.word	0xfffffffc


//--------------------- .nv.constant3             --------------------------
	.section	.nv.constant3,"a",@progbits
	.align	8
.nv.constant3:
	.type		c_root_probs,@object
	.size		c_root_probs,(c_root_edges - c_root_probs)
c_root_probs:
	.zero		32
	.type		c_root_edges,@object
	.size		c_root_edges,(c_num_root_edges - c_root_edges)
c_root_edges:
	.zero		64
	.type		c_num_root_edges,@object
	.size		c_num_root_edges,(.L_2 - c_num_root_edges)
c_num_root_edges:
	.zero		4
.L_2:


//--------------------- .text._Z28compute_pattern_ll_kernel_v2iiPKdS0_PKiPd --------------------------
	.section	.text._Z28compute_pattern_ll_kernel_v2iiPKdS0_PKiPd,"ax",@progbits
	.align	128
        .global         _Z28compute_pattern_ll_kernel_v2iiPKdS0_PKiPd
        .type           _Z28compute_pattern_ll_kernel_v2iiPKdS0_PKiPd,@function
        .size           _Z28compute_pattern_ll_kernel_v2iiPKdS0_PKiPd,(.L_x_356 - _Z28compute_pattern_ll_kernel_v2iiPKdS0_PKiPd)
        .other          _Z28compute_pattern_ll_kernel_v2iiPKdS0_PKiPd,@"STO_CUDA_ENTRY STV_DEFAULT"
_Z28compute_pattern_ll_kernel_v2iiPKdS0_PKiPd:
.text._Z28compute_pattern_ll_kernel_v2iiPKdS0_PKiPd:
[----:B------:R-:W-:Y:S01]  /*0000*/  LDC R1, c[0x0][0x37c] ;  /* 0x0000df00ff017b82 */ /* 0x000fe20000000800 */
[----:B------:R-:W0:Y:S07]  /*0010*/  S2R R3, SR_TID.X ;  /* 0x0000000000037919 */ /* 0x000e2e0000002100 */
[----:B------:R-:W0:Y:S01]  /*0020*/  S2UR UR4, SR_CTAID.X ;  /* 0x00000000000479c3 */ /* 0x000e220000002500 */
[----:B------:R-:W1:Y:S07]  /*0030*/  LDCU UR5, c[0x0][0x380] ;  /* 0x00007000ff0577ac */ /* 0x000e6e0008000800 */
[----:B------:R-:W0:Y:S02]  /*0040*/  LDC R0, c[0x0][0x360] ;  /* 0x0000d800ff007b82 */ /* 0x000e240000000800 */
[----:B0-----:R-:W-:-:S05]  /*0050*/  IMAD R0, R0, UR4, R3 ;  /* 0x0000000400007c24 */ /* 0x001fca000f8e0203 */
[----:B-1----:R-:W-:-:S13]  /*0060*/  ISETP.GE.AND P0, PT, R0, UR5, PT ;  /* 0x0000000500007c0c */ /* 0x002fda000bf06270 */
[----:B------:R-:W-:Y:S05]  /*0070*/  @P0 EXIT ;  /* 0x000000000000094d */ /* 0x000fea0003800000 */
[----:B------:R-:W0:Y:S01]  /*0080*/  LDC.64 R6, c[0x0][0x390] ;  /* 0x0000e400ff067b82 */ /* 0x000e220000000a00 */
[----:B------:R-:W1:Y:S01]  /*0090*/  LDCU.64 UR8, c[0x0][0x358] ;  /* 0x00006b00ff0877ac */ /* 0x000e620008000a00 */
[----:B------:R-:W2:Y:S06]  /*00a0*/  LDCU UR4, c[0x3][0x60] ;  /* 0x00c00c00ff0477ac */ /* 0x000eac0008000800 */
[----:B------:R-:W3:Y:S01]  /*00b0*/  LDC.64 R8, c[0x0][0x388] ;  /* 0x0000e200ff087b82 */ /* 0x000ee20000000a00 */
[----:B------:R-:W4:Y:S01]  /*00c0*/  LDCU UR5, c[0x0][0x384] ;  /* 0x00007080ff0577ac */ /* 0x000f220008000800 */
[----:B0-----:R-:W-:-:S06]  /*00d0*/  IMAD.WIDE R6, R0, 0x8, R6 ;  /* 0x0000000800067825 */ /* 0x001fcc00078e0206 */
[----:B-1----:R-:W5:Y:S01]  /*00e0*/  LDG.E.64.CONSTANT R6, desc[UR8][R6.64] ;  /* 0x0000000806067981 */ /* 0x002f62000c1e9b00 */
[----:B--2---:R-:W-:Y:S01]  /*00f0*/  UISETP.GE.AND UP0, UPT, UR4, 0x1, UPT ;  /* 0x000000010400788c */ /* 0x004fe2000bf06270 */
[----:B----4-:R-:W-:Y:S02]  /*0100*/  IMAD R2, R0, UR5, RZ ;  /* 0x0000000500027c24 */ /* 0x010fe4000f8e02ff */
[----:B------:R-:W-:Y:S02]  /*0110*/  HFMA2 R23, -RZ, RZ, 1.984375, 0 ;  /* 0x3ff00000ff177431 */ /* 0x000fe400000001ff */
[----:B------:R-:W-:Y:S02]  /*0120*/  IMAD.MOV.U32 R22, RZ, RZ, 0x0 ;  /* 0x00000000ff167424 */ /* 0x000fe400078e00ff */
[----:B------:R-:W-:Y:S02]  /*0130*/  HFMA2 R21, -RZ, RZ, 1.984375, 0 ;  /* 0x3ff00000ff157431 */ /* 0x000fe400000001ff */
[----:B------:R-:W-:Y:S01]  /*0140*/  IMAD.SHL.U32 R3, R2, 0x4, RZ ;  /* 0x0000000402037824 */ /* 0x000fe200078e00ff */
[----:B------:R-:W-:Y:S01]  /*0150*/  MOV R18, 0x0 ;  /* 0x0000000000127802 */ /* 0x000fe20000000f00 */
[----:B------:R-:W-:-:S02]  /*0160*/  IMAD.MOV.U32 R4, RZ, RZ, 0x0 ;  /* 0x00000000ff047424 */ /* 0x000fc400078e00ff */
[----:B---3--:R-:W-:-:S04]  /*0170*/  IMAD.WIDE R8, R3, 0x8, R8 ;  /* 0x0000000803087825 */ /* 0x008fc800078e0208 */
[----:B------:R-:W-:Y:S02]  /*0180*/  IMAD.MOV.U32 R5, RZ, RZ, 0x3ff00000 ;  /* 0x3ff00000ff057424 */ /* 0x000fe400078e00ff */
[----:B------:R-:W-:Y:S02]  /*0190*/  IMAD.MOV.U32 R19, RZ, RZ, 0x3ff00000 ;  /* 0x3ff00000ff137424 */ /* 0x000fe400078e00ff */
[----:B------:R-:W-:Y:S01]  /*01a0*/  IMAD.MOV.U32 R20, RZ, RZ, 0x0 ;  /* 0x00000000ff147424 */ /* 0x000fe200078e00ff */
[----:B------:R-:W-:Y:S06]  /*01b0*/  BRA.U !UP0, `(.L_x_0) ;  /* 0x0000000d082c7547 */ /* 0x000fec000b800000 */
[----:B------:R-:W-:Y:S01]  /*01c0*/  UISETP.GE.U32.AND UP1, UPT, UR4, 0x8, UPT ;  /* 0x000000080400788c */ /* 0x000fe2000bf26070 */
[----:B------:R-:W-:Y:S01]  /*01d0*/  IMAD.MOV.U32 R2, RZ, RZ, RZ ;  /* 0x000000ffff027224 */ /* 0x000fe200078e00ff */
[----:B------:R-:W-:Y:S01]  /*01e0*/  ULOP3.LUT UR5, UR4, 0x7, URZ, 0xc0, !UPT ;  /* 0x0000000704057892 */ /* 0x000fe2000f8ec0ff */
[----:B------:R-:W-:Y:S01]  /*01f0*/  IMAD.MOV.U32 R20, RZ, RZ, 0x0 ;  /* 0x00000000ff147424 */ /* 0x000fe200078e00ff */
[----:B------:R-:W-:Y:S01]  /*0200*/  MOV R21, 0x3ff00000 ;  /* 0x3ff0000000157802 */ /* 0x000fe20000000f00 */
[----:B------:R-:W-:Y:S01]  /*0210*/  IMAD.MOV.U32 R18, RZ, RZ, 0x0 ;  /* 0x00000000ff127424 */ /* 0x000fe200078e00ff */
[----:B------:R-:W-:Y:S01]  /*0220*/  MOV R4, 0x0 ;  /* 0x0000000000047802 */ /* 0x000fe20000000f00 */
[----:B------:R-:W-:Y:S01]  /*0230*/  IMAD.MOV.U32 R19, RZ, RZ, 0x3ff00000 ;  /* 0x3ff00000ff137424 */ /* 0x000fe200078e00ff */
[----:B------:R-:W-:Y:S01]  /*0240*/  MOV R23, 0x3ff00000 ;  /* 0x3ff0000000177802 */ /* 0x000fe20000000f00 */
[----:B------:R-:W-:Y:S01]  /*0250*/  IMAD.MOV.U32 R5, RZ, RZ, 0x3ff00000 ;  /* 0x3ff00000ff057424 */ /* 0x000fe200078e00ff */
[----:B------:R-:W-:Y:S01]  /*0260*/  UISETP.NE.AND UP0, UPT, UR5, URZ, UPT ;  /* 0x000000ff0500728c */ /* 0x000fe2000bf05270 */
[----:B------:R-:W-:Y:S01]  /*0270*/  IMAD.MOV.U32 R22, RZ, RZ, 0x0 ;  /* 0x00000000ff167424 */ /* 0x000fe200078e00ff */
[----:B------:R-:W-:Y:S09]  /*0280*/  BRA.U !UP1, `(.L_x_1) ;  /* 0x0000000509847547 */ /* 0x000ff2000b800000 */
[----:B------:R-:W-:Y:S01]  /*0290*/  ULOP3.LUT UR6, UR4, 0x7ffffff8, URZ, 0xc0, !UPT ;  /* 0x7ffffff804067892 */ /* 0x000fe2000f8ec0ff */
[----:B------:R-:W-:Y:S02]  /*02a0*/  IMAD.MOV.U32 R20, RZ, RZ, 0x0 ;  /* 0x00000000ff147424 */ /* 0x000fe400078e00ff */
[----:B------:R-:W-:Y:S01]  /*02b0*/  IMAD.MOV.U32 R21, RZ, RZ, 0x3ff00000 ;  /* 0x3ff00000ff157424 */ /* 0x000fe200078e00ff */
[----:B------:R-:W-:Y:S02]  /*02c0*/  UIADD3 UR7, UPT, UPT, -UR6, URZ, URZ ;  /* 0x000000ff06077290 */ /* 0x000fe4000fffe1ff */
[----:B------:R-:W-:Y:S01]  /*02d0*/  MOV R2, UR6 ;  /* 0x0000000600027c02 */ /* 0x000fe20008000f00 */
[----:B------:R-:W-:-:S09]  /*02e0*/  UMOV UR6, 0x30 ;  /* 0x0000003000067882 */ /* 0x000fd20000000000 */
.L_x_2:
[----:B------:R-:W-:-:S06]  /*02f0*/  IMAD.U32 R14, RZ, RZ, UR6 ;  /* 0x00000006ff0e7e24 */ /* 0x000fcc000f8e00ff */
[----:B------:R-:W0:Y:S02]  /*0300*/  LDC.64 R14, c[0x3][R14+-0x10] ;  /* 0x00fffc000e0e7b82 */ /* 0x000e240000000a00 */
[----:B0-----:R-:W-:-:S04]  /*0310*/  IMAD.SHL.U32 R11, R14, 0x4, RZ ;  /* 0x000000040e0b7824 */ /* 0x001fc800078e00ff */
[----:B------:R-:W-:-:S05]  /*0320*/  IMAD.WIDE R10, R11, 0x8, R8 ;  /* 0x000000080b0a7825 */ /* 0x000fca00078e0208 */
[----:B------:R-:W2:Y:S04]  /*0330*/  LDG.E.64.CONSTANT R16, desc[UR8][R10.64] ;  /* 0x000000080a107981 */ /* 0x000ea8000c1e9b00 */
[----:B------:R-:W3:Y:S04]  /*0340*/  LDG.E.64.CONSTANT R26, desc[UR8][R10.64+0x8] ;  /* 0x000008080a1a7981 */ /* 0x000ee8000c1e9b00 */
[----:B------:R-:W4:Y:S01]  /*0350*/  LDG.E.64.CONSTANT R12, desc[UR8][R10.64+0x10] ;  /* 0x000010080a0c7981 */ /* 0x000f22000c1e9b00 */
[----:B------:R-:W-:-:S05]  /*0360*/  SHF.L.U32 R15, R15, 0x2, RZ ;  /* 0x000000020f0f7819 */ /* 0x000fca00000006ff */
[----:B------:R-:W-:Y:S01]  /*0370*/  IMAD.WIDE R14, R15, 0x8, R8 ;  /* 0x000000080f0e7825 */ /* 0x000fe200078e0208 */
[----:B------:R-:W4:Y:S04]  /*0380*/  LDG.E.64.CONSTANT R10, desc[UR8][R10.64+0x18] ;  /* 0x000018080a0a7981 */ /* 0x000f28000c1e9b00 */
[----:B------:R-:W4:Y:S04]  /*0390*/  LDG.E.64.CONSTANT R24, desc[UR8][R14.64+0x8] ;  /* 0x000008080e187981 */ /* 0x000f28000c1e9b00 */
[----:B------:R-:W4:Y:S01]  /*03a0*/  LDG.E.64.CONSTANT R28, desc[UR8][R14.64+0x18] ;  /* 0x000018080e1c7981 */ /* 0x000f22000c1e9b00 */
[----:B--2---:R-:W-:-:S03]  /*03b0*/  DMUL R20, R16, R20 ;  /* 0x0000001410147228 */ /* 0x004fc60000000000 */
[----:B------:R-:W2:Y:S01]  /*03c0*/  LDG.E.64.CONSTANT R16, desc[UR8][R14.64] ;  /* 0x000000080e107981 */ /* 0x000ea2000c1e9b00 */
[----:B---3--:R-:W-:-:S03]  /*03d0*/  DMUL R26, R26, R18 ;  /* 0x000000121a1a7228 */ /* 0x008fc60000000000 */
[----:B------:R-:W3:Y:S01]  /*03e0*/  LDG.E.64.CONSTANT R18, desc[UR8][R14.64+0x10] ;  /* 0x000010080e127981 */ /* 0x000ee2000c1e9b00 */
[----:B----4-:R-:W-:Y:S01]  /*03f0*/  DMUL R12, R12, R4 ;  /* 0x000000040c0c7228 */ /* 0x010fe20000000000 */
[----:B------:R-:W-:-:S06]  /*0400*/  IMAD.U32 R4, RZ, RZ, UR6 ;  /* 0x00000006ff047e24 */ /* 0x000fcc000f8e00ff */
[----:B------:R-:W0:Y:S01]  /*0410*/  LDC.64 R4, c[0x3][R4+-0x8] ;  /* 0x00fffe0004047b82 */ /* 0x000e220000000a00 */
[----:B------:R-:W-:Y:S02]  /*0420*/  DMUL R22, R10, R22 ;  /* 0x000000160a167228 */ /* 0x000fe40000000000 */
[----:B------:R-:W-:Y:S01]  /*0430*/  DMUL R26, R26, R24 ;  /* 0x000000181a1a7228 */ /* 0x000fe20000000000 */
[----:B0-----:R-:W-:-:S04]  /*0440*/  IMAD.SHL.U32 R3, R4, 0x4, RZ ;  /* 0x0000000404037824 */ /* 0x001fc800078e00ff */
[----:B------:R-:W-:-:S05]  /*0450*/  IMAD.WIDE R10, R3, 0x8, R8 ;  /* 0x00000008030a7825 */ /* 0x000fca00078e0208 */
[----:B------:R-:W4:Y:S01]  /*0460*/  LDG.E.64.CONSTANT R24, desc[UR8][R10.64] ;  /* 0x000000080a187981 */ /* 0x000f22000c1e9b00 */
[----:B------:R-:W-:Y:S01]  /*0470*/  SHF.L.U32 R5, R5, 0x2, RZ ;  /* 0x0000000205057819 */ /* 0x000fe200000006ff */
[----:B------:R-:W-:Y:S02]  /*0480*/  DMUL R28, R22, R28 ;  /* 0x0000001c161c7228 */ /* 0x000fe40000000000 */
[----:B------:R-:W4:Y:S02]  /*0490*/  LDG.E.64.CONSTANT R14, desc[UR8][R10.64+0x18] ;  /* 0x000018080a0e7981 */ /* 0x000f24000c1e9b00 */
[----:B------:R-:W-:-:S05]  /*04a0*/  IMAD.WIDE R4, R5, 0x8, R8 ;  /* 0x0000000805047825 */ /* 0x000fca00078e0208 */
[----:B------:R-:W4:Y:S01]  /*04b0*/  LDG.E.64.CONSTANT R22, desc[UR8][R4.64] ;  /* 0x0000000804167981 */ /* 0x000f22000c1e9b00 */
[----:B--2---:R-:W-:-:S03]  /*04c0*/  DMUL R16, R20, R16 ;  /* 0x0000001014107228 */ /* 0x004fc60000000000 */
[----:B------:R-:W2:Y:S01]  /*04d0*/  LDG.E.64.CONSTANT R20, desc[UR8][R10.64+0x8] ;  /* 0x000008080a147981 */ /* 0x000ea2000c1e9b00 */
[----:B---3--:R-:W-:-:S03]  /*04e0*/  DMUL R18, R12, R18 ;  /* 0x000000120c127228 */ /* 0x008fc60000000000 */
[----:B------:R-:W3:Y:S01]  /*04f0*/  LDG.E.64.CONSTANT R12, desc[UR8][R10.64+0x10] ;  /* 0x000010080a0c7981 */ /* 0x000ee2000c1e9b00 */
[----:B------:R-:W-:-:S03]  /*0500*/  IMAD.U32 R3, RZ, RZ, UR6 ;  /* 0x00000006ff037e24 */ /* 0x000fc6000f8e00ff */
[----:B------:R-:W3:Y:S01]  /*0510*/  LDG.E.64.CONSTANT R10, desc[UR8][R4.64+0x10] ;  /* 0x00001008040a7981 */ /* 0x000ee2000c1e9b00 */
[----:B----4-:R-:W-:-:S03]  /*0520*/  DMUL R16, R16, R24 ;  /* 0x0000001810107228 */ /* 0x010fc60000000000 */
[----:B------:R-:W4:Y:S01]  /*0530*/  LDG.E.64.CONSTANT R24, desc[UR8][R4.64+0x8] ;  /* 0x0000080804187981 */ /* 0x000f22000c1e9b00 */
[----:B------:R-:W-:-:S03]  /*0540*/  DMUL R14, R28, R14 ;  /* 0x0000000e1c0e7228 */ /* 0x000fc60000000000 */
[----:B------:R-:W4:Y:S01]  /*0550*/  LDG.E.64.CONSTANT R28, desc[UR8][R4.64+0x18] ;  /* 0x00001808041c7981 */ /* 0x000f22000c1e9b00 */
[----:B------:R-:W-:Y:S02]  /*0560*/  DMUL R22, R16, R22 ;  /* 0x0000001610167228 */ /* 0x000fe40000000000 */
[----:B--2---:R-:W-:Y:S01]  /*0570*/  DMUL R26, R26, R20 ;  /* 0x000000141a1a7228 */ /* 0x004fe20000000000 */
[----:B------:R-:W0:Y:S01]  /*0580*/  LDC.64 R20, c[0x3][R3] ;  /* 0x00c0000003147b82 */ /* 0x000e220000000a00 */
[----:B---3--:R-:W-:Y:S01]  /*0590*/  DMUL R12, R18, R12 ;  /* 0x0000000c120c7228 */ /* 0x008fe20000000000 */
[----:B0-----:R-:W-:-:S04]  /*05a0*/  IMAD.SHL.U32 R19, R20, 0x4, RZ ;  /* 0x0000000414137824 */ /* 0x001fc800078e00ff */
[----:B------:R-:W-:-:S05]  /*05b0*/  IMAD.WIDE R18, R19, 0x8, R8 ;  /* 0x0000000813127825 */ /* 0x000fca00078e0208 */
[----:B------:R-:W2:Y:S01]  /*05c0*/  LDG.E.64.CONSTANT R16, desc[UR8][R18.64] ;  /* 0x0000000812107981 */ /* 0x000ea2000c1e9b00 */
[----:B----4-:R-:W-:Y:S01]  /*05d0*/  DMUL R26, R26, R24 ;  /* 0x000000181a1a7228 */ /* 0x010fe20000000000 */
[----:B------:R-:W-:Y:S02]  /*05e0*/  SHF.L.U32 R21, R21, 0x2, RZ ;  /* 0x0000000215157819 */ /* 0x000fe400000006ff */
[----:B------:R-:W3:Y:S01]  /*05f0*/  LDG.E.64.CONSTANT R24, desc[UR8][R18.64+0x8] ;  /* 0x0000080812187981 */ /* 0x000ee2000c1e9b00 */
[----:B------:R-:W-:-:S03]  /*0600*/  DMUL R10, R12, R10 ;  /* 0x0000000a0c0a7228 */ /* 0x000fc60000000000 */
[----:B------:R-:W4:Y:S01]  /*0610*/  LDG.E.64.CONSTANT R12, desc[UR8][R18.64+0x10] ;  /* 0x00001008120c7981 */ /* 0x000f22000c1e9b00 */
[----:B------:R-:W-:-:S03]  /*0620*/  IMAD.WIDE R20, R21, 0x8, R8 ;  /* 0x0000000815147825 */ /* 0x000fc600078e0208 */
[----:B------:R-:W4:Y:S01]  /*0630*/  LDG.E.64.CONSTANT R4, desc[UR8][R18.64+0x18] ;  /* 0x0000180812047981 */ /* 0x000f22000c1e9b00 */
[----:B------:R-:W-:-:S03]  /*0640*/  DMUL R14, R14, R28 ;  /* 0x0000001c0e0e7228 */ /* 0x000fc60000000000 */
[----:B------:R-:W4:Y:S01]  /*0650*/  LDG.E.64.CONSTANT R18, desc[UR8][R20.64+0x18] ;  /* 0x0000180814127981 */ /* 0x000f22000c1e9b00 */
[----:B--2---:R-:W-:-:S03]  /*0660*/  DMUL R28, R22, R16 ;  /* 0x00000010161c7228 */ /* 0x004fc60000000000 */
[----:B------:R-:W2:Y:S04]  /*0670*/  LDG.E.64.CONSTANT R22, desc[UR8][R20.64] ;  /* 0x0000000814167981 */ /* 0x000ea8000c1e9b00 */
[----:B------:R-:W2:Y:S01]  /*0680*/  LDG.E.64.CONSTANT R16, desc[UR8][R20.64+0x8] ;  /* 0x0000080814107981 */ /* 0x000ea2000c1e9b00 */
[----:B---3--:R-:W-:Y:S01]  /*0690*/  DMUL R24, R26, R24 ;  /* 0x000000181a187228 */ /* 0x008fe20000000000 */
[----:B------:R-:W0:Y:S01]  /*06a0*/  LDC.64 R26, c[0x3][R3+0x8] ;  /* 0x00c00200031a7b82 */ /* 0x000e220000000a00 */
[----:B----4-:R-:W-:Y:S02]  /*06b0*/  DMUL R10, R10, R12 ;  /* 0x0000000c0a0a7228 */ /* 0x010fe40000000000 */
[----:B------:R-:W-:Y:S01]  /*06c0*/  DMUL R14, R14, R4 ;  /* 0x000000040e0e7228 */ /* 0x000fe20000000000 */
[----:B------:R-:W3:Y:S01]  /*06d0*/  LDG.E.64.CONSTANT R4, desc[UR8][R20.64+0x10] ;  /* 0x0000100814047981 */ /* 0x000ee2000c1e9b00 */
[----:B0-----:R-:W-:-:S04]  /*06e0*/  IMAD.SHL.U32 R13, R26, 0x4, RZ ;  /* 0x000000041a0d7824 */ /* 0x001fc800078e00ff */
[----:B------:R-:W-:Y:S01]  /*06f0*/  IMAD.WIDE R12, R13, 0x8, R8 ;  /* 0x000000080d0c7825 */ /* 0x000fe200078e0208 */
[----:B--2---:R-:W-:Y:S02]  /*0700*/  DMUL R28, R28, R22 ;  /* 0x000000161c1c7228 */ /* 0x004fe40000000000 */
[----:B------:R-:W-:Y:S02]  /*0710*/  DMUL R24, R24, R16 ;  /* 0x0000001018187228 */ /* 0x000fe40000000000 */
[----:B------:R-:W2:Y:S04]  /*0720*/  LDG.E.64.CONSTANT R22, desc[UR8][R12.64] ;  /* 0x000000080c167981 */ /* 0x000ea8000c1e9b00 */
[----:B------:R-:W4:Y:S01]  /*0730*/  LDG.E.64.CONSTANT R16, desc[UR8][R12.64+0x8] ;  /* 0x000008080c107981 */ /* 0x000f22000c1e9b00 */
[----:B------:R-:W-:Y:S01]  /*0740*/  IMAD.SHL.U32 R27, R27, 0x4, RZ ;  /* 0x000000041b1b7824 */ /* 0x000fe200078e00ff */
[----:B------:R-:W-:-:S02]  /*0750*/  DMUL R18, R14, R18 ;  /* 0x000000120e127228 */ /* 0x000fc40000000000 */
[----:B------:R-:W4:Y:S01]  /*0760*/  LDG.E.64.CONSTANT R20, desc[UR8][R12.64+0x18] ;  /* 0x000018080c147981 */ /* 0x000f22000c1e9b00 */
[----:B------:R-:W-:-:S05]  /*0770*/  IMAD.WIDE R14, R27, 0x8, R8 ;  /* 0x000000081b0e7825 */ /* 0x000fca00078e0208 */
[----:B------:R-:W4:Y:S01]  /*0780*/  LDG.E.64.CONSTANT R26, desc[UR8][R14.64+0x8] ;  /* 0x000008080e1a7981 */ /* 0x000f22000c1e9b00 */
[----:B---3--:R-:W-:-:S03]  /*0790*/  DMUL R4, R10, R4 ;  /* 0x000000040a047228 */ /* 0x008fc60000000000 */
[----:B------:R-:W3:Y:S04]  /*07a0*/  LDG.E.64.CONSTANT R10, desc[UR8][R12.64+0x10] ;  /* 0x000010080c0a7981 */ /* 0x000ee8000c1e9b00 */
[----:B------:R-:W3:Y:S01]  /*07b0*/  LDG.E.64.CONSTANT R12, desc[UR8][R14.64] ;  /* 0x000000080e0c7981 */ /* 0x000ee2000c1e9b00 */
[----:B--2---:R-:W-:Y:S02]  /*07c0*/  DMUL R22, R28, R22 ;  /* 0x000000161c167228 */ /* 0x004fe40000000000 */
[----:B----4-:R-:W-:Y:S01]  /*07d0*/  DMUL R28, R24, R16 ;  /* 0x00000010181c7228 */ /* 0x010fe20000000000 */
[----:B------:R-:W2:Y:S04]  /*07e0*/  LDG.E.64.CONSTANT R16, desc[UR8][R14.64+0x10] ;  /* 0x000010080e107981 */ /* 0x000ea8000c1e9b00 */
[----:B------:R-:W4:Y:S01]  /*07f0*/  LDG.E.64.CONSTANT R24, desc[UR8][R14.64+0x18] ;  /* 0x000018080e187981 */ /* 0x000f22000c1e9b00 */
[----:B------:R-:W-:-:S04]  /*0800*/  UIADD3 UR7, UPT, UPT, UR7, 0x8, URZ ;  /* 0x0000000807077890 */ /* 0x000fc8000fffe0ff */
[----:B------:R-:W-:Y:S01]  /*0810*/  UISETP.NE.AND UP1, UPT, UR7, URZ, UPT ;  /* 0x000000ff0700728c */ /* 0x000fe2000bf25270 */
[----:B---3--:R-:W-:Y:S02]  /*0820*/  DMUL R4, R4, R10 ;  /* 0x0000000a04047228 */ /* 0x008fe40000000000 */
[----:B------:R-:W-:Y:S02]  /*0830*/  DMUL R10, R18, R20 ;  /* 0x00000014120a7228 */ /* 0x000fe40000000000 */
[----:B------:R-:W-:Y:S02]  /*0840*/  DMUL R18, R28, R26 ;  /* 0x0000001a1c127228 */ /* 0x000fe40000000000 */
[----:B------:R-:W-:Y:S01]  /*0850*/  DMUL R20, R22, R12 ;  /* 0x0000000c16147228 */ /* 0x000fe20000000000 */
[----:B------:R-:W-:Y:S01]  /*0860*/  UIADD3 UR6, UPT, UPT, UR6, 0x20, URZ ;  /* 0x0000002006067890 */ /* 0x000fe2000fffe0ff */
[----:B--2---:R-:W-:Y:S02]  /*0870*/  DMUL R4, R4, R16 ;  /* 0x0000001004047228 */ /* 0x004fe40000000000 */
[----:B----4-:R-:W-:Y:S01]  /*0880*/  DMUL R22, R10, R24 ;  /* 0x000000180a167228 */ /* 0x010fe20000000000 */
[----:B------:R-:W-:Y:S10]  /*0890*/  BRA.U UP1, `(.L_x_2) ;  /* 0xfffffff901947547 */ /* 0x000ff4000b83ffff */
.L_x_1:
[----:B------:R-:W-:Y:S05]  /*08a0*/  BRA.U !UP0, `(.L_x_0) ;  /* 0x0000000508707547 */ /* 0x000fea000b800000 */
[----:B------:R-:W-:Y:S02]  /*08b0*/  UISETP.GE.U32.AND UP0, UPT, UR5, 0x4, UPT ;  /* 0x000000040500788c */ /* 0x000fe4000bf06070 */
[----:B------:R-:W-:-:S04]  /*08c0*/  ULOP3.LUT UR6, UR4, 0x3, URZ, 0xc0, !UPT ;  /* 0x0000000304067892 */ /* 0x000fc8000f8ec0ff */
[----:B------:R-:W-:-:S03]  /*08d0*/  UISETP.NE.AND UP1, UPT, UR6, URZ, UPT ;  /* 0x000000ff0600728c */ /* 0x000fc6000bf25270 */
[----:B------:R-:W-:Y:S08]  /*08e0*/  BRA.U !UP0, `(.L_x_3) ;  /* 0x0000000108b47547 */ /* 0x000ff0000b800000 */
[----:B------:R-:W-:-:S05]  /*08f0*/  MOV R3, 0x20 ;  /* 0x0000002000037802 */ /* 0x000fca0000000f00 */
[----:B------:R-:W-:-:S04]  /*0900*/  IMAD R24, R2, 0x4, R3 ;  /* 0x0000000402187824 */ /* 0x000fc800078e0203 */
[----:B------:R0:W1:Y:S08]  /*0910*/  LDC.64 R10, c[0x3][R24] ;  /* 0x00c00000180a7b82 */ /* 0x0000700000000a00 */
[----:B0-----:R-:W0:Y:S01]  /*0920*/  LDC.64 R24, c[0x3][R24+0x8] ;  /* 0x00c0020018187b82 */ /* 0x001e220000000a00 */
[----:B-1----:R-:W-:-:S04]  /*0930*/  IMAD.SHL.U32 R29, R10, 0x4, RZ ;  /* 0x000000040a1d7824 */ /* 0x002fc800078e00ff */
[----:B------:R-:W-:-:S05]  /*0940*/  IMAD.WIDE R28, R29, 0x8, R8 ;  /* 0x000000081d1c7825 */ /* 0x000fca00078e0208 */
[----:B------:R-:W2:Y:S04]  /*0950*/  LDG.E.64.CONSTANT R16, desc[UR8][R28.64] ;  /* 0x000000081c107981 */ /* 0x000ea8000c1e9b00 */
[----:B------:R-:W3:Y:S01]  /*0960*/  LDG.E.64.CONSTANT R26, desc[UR8][R28.64+0x8] ;  /* 0x000008081c1a7981 */ /* 0x000ee2000c1e9b00 */
[----:B------:R-:W-:-:S03]  /*0970*/  SHF.L.U32 R13, R11, 0x2, RZ ;  /* 0x000000020b0d7819 */ /* 0x000fc600000006ff */
[----:B------:R-:W4:Y:S02]  /*0980*/  LDG.E.64.CONSTANT R10, desc[UR8][R28.64+0x18] ;  /* 0x000018081c0a7981 */ /* 0x000f24000c1e9b00 */
[----:B------:R-:W-:Y:S02]  /*0990*/  IMAD.WIDE R12, R13, 0x8, R8 ;  /* 0x000000080d0c7825 */ /* 0x000fe400078e0208 */
[----:B------:R1:W4:Y:S01]  /*09a0*/  LDG.E.64.CONSTANT R14, desc[UR8][R28.64+0x10] ;  /* 0x000010081c0e7981 */ /* 0x000322000c1e9b00 */
[----:B--2---:R-:W-:-:S03]  /*09b0*/  DMUL R20, R20, R16 ;  /* 0x0000001014147228 */ /* 0x004fc60000000000 */
[----:B------:R-:W2:Y:S01]  /*09c0*/  LDG.E.64.CONSTANT R16, desc[UR8][R12.64] ;  /* 0x000000080c107981 */ /* 0x000ea2000c1e9b00 */
[----:B---3--:R-:W-:-:S03]  /*09d0*/  DMUL R26, R18, R26 ;  /* 0x0000001a121a7228 */ /* 0x008fc60000000000 */
[----:B------:R-:W3:Y:S01]  /*09e0*/  LDG.E.64.CONSTANT R18, desc[UR8][R12.64+0x8] ;  /* 0x000008080c127981 */ /* 0x000ee2000c1e9b00 */
[----:B0-----:R-:W-:Y:S01]  /*09f0*/  IMAD.SHL.U32 R3, R24, 0x4, RZ ;  /* 0x0000000418037824 */ /* 0x001fe200078e00ff */
[----:B----4-:R-:W-:Y:S02]  /*0a00*/  DMUL R10, R22, R10 ;  /* 0x0000000a160a7228 */ /* 0x010fe40000000000 */
[----:B------:R-:W4:Y:S01]  /*0a10*/  LDG.E.64.CONSTANT R22, desc[UR8][R12.64+0x18] ;  /* 0x000018080c167981 */ /* 0x000f22000c1e9b00 */
[----:B-1----:R-:W-:Y:S01]  /*0a20*/  IMAD.WIDE R28, R3, 0x8, R8 ;  /* 0x00000008031c7825 */ /* 0x002fe200078e0208 */
[----:B------:R-:W-:Y:S02]  /*0a30*/  DMUL R14, R4, R14 ;  /* 0x0000000e040e7228 */ /* 0x000fe40000000000 */
[----:B------:R-:W4:Y:S01]  /*0a40*/  LDG.E.64.CONSTANT R4, desc[UR8][R12.64+0x10] ;  /* 0x000010080c047981 */ /* 0x000f22000c1e9b00 */
[----:B------:R-:W-:-:S03]  /*0a50*/  IMAD.SHL.U32 R25, R25, 0x4, RZ ;  /* 0x0000000419197824 */ /* 0x000fc600078e00ff */
[----:B------:R-:W4:Y:S01]  /*0a60*/  LDG.E.64.CONSTANT R12, desc[UR8][R28.64+0x18] ;  /* 0x000018081c0c7981 */ /* 0x000f22000c1e9b00 */
[----:B--2---:R-:W-:-:S03]  /*0a70*/  DMUL R16, R20, R16 ;  /* 0x0000001014107228 */ /* 0x004fc60000000000 */
[----:B------:R-:W2:Y:S01]  /*0a80*/  LDG.E.64.CONSTANT R20, desc[UR8][R28.64+0x8] ;  /* 0x000008081c147981 */ /* 0x000ea2000c1e9b00 */
[----:B---3--:R-:W-:-:S03]  /*0a90*/  DMUL R26, R26, R18 ;  /* 0x000000121a1a7228 */ /* 0x008fc60000000000 */
[----:B------:R-:W3:Y:S01]  /*0aa0*/  LDG.E.64.CONSTANT R18, desc[UR8][R28.64] ;  /* 0x000000081c127981 */ /* 0x000ee2000c1e9b00 */
[----:B----4-:R-:W-:-:S03]  /*0ab0*/  DMUL R22, R10, R22 ;  /* 0x000000160a167228 */ /* 0x010fc60000000000 */
[----:B------:R2:W4:Y:S01]  /*0ac0*/  LDG.E.64.CONSTANT R10, desc[UR8][R28.64+0x10] ;  /* 0x000010081c0a7981 */ /* 0x000522000c1e9b00 */
[----:B------:R-:W-:Y:S01]  /*0ad0*/  DMUL R4, R14, R4 ;  /* 0x000000040e047228 */ /* 0x000fe20000000000 */
[----:B------:R-:W-:-:S05]  /*0ae0*/  IMAD.WIDE R14, R25, 0x8, R8 ;  /* 0x00000008190e7825 */ /* 0x000fca00078e0208 */
[----:B------:R-:W4:Y:S01]  /*0af0*/  LDG.E.64.CONSTANT R24, desc[UR8][R14.64+0x10] ;  /* 0x000010080e187981 */ /* 0x000f22000c1e9b00 */
[----:B--2---:R-:W-:-:S03]  /*0b00*/  DMUL R28, R26, R20 ;  /* 0x000000141a1c7228 */ /* 0x004fc60000000000 */
[----:B------:R-:W2:Y:S01]  /*0b10*/  LDG.E.64.CONSTANT R20, desc[UR8][R14.64] ;  /* 0x000000080e147981 */ /* 0x000ea2000c1e9b00 */
[----:B---3--:R-:W-:-:S03]  /*0b20*/  DMUL R16, R16, R18 ;  /* 0x0000001210107228 */ /* 0x008fc60000000000 */
[----:B------:R-:W3:Y:S04]  /*0b30*/  LDG.E.64.CONSTANT R18, desc[UR8][R14.64+0x8] ;  /* 0x000008080e127981 */ /* 0x000ee8000c1e9b00 */
[----:B------:R-:W3:Y:S01]  /*0b40*/  LDG.E.64.CONSTANT R26, desc[UR8][R14.64+0x18] ;  /* 0x000018080e1a7981 */ /* 0x000ee2000c1e9b00 */
[----:B----4-:R-:W-:Y:S02]  /*0b50*/  DMUL R4, R4, R10 ;  /* 0x0000000a04047228 */ /* 0x010fe40000000000 */
[----:B------:R-:W-:Y:S01]  /*0b60*/  DMUL R22, R22, R12 ;  /* 0x0000000c16167228 */ /* 0x000fe20000000000 */
[----:B------:R-:W-:-:S05]  /*0b70*/  IADD3 R2, PT, PT, R2, 0x4, RZ ;  /* 0x0000000402027810 */ /* 0x000fca0007ffe0ff */
[----:B------:R-:W-:Y:S02]  /*0b80*/  DMUL R4, R4, R24 ;  /* 0x0000001804047228 */ /* 0x000fe40000000000 */
[----:B--2---:R-:W-:Y:S02]  /*0b90*/  DMUL R20, R16, R20 ;  /* 0x0000001410147228 */ /* 0x004fe40000000000 */
[----:B---3--:R-:W-:Y:S02]  /*0ba0*/  DMUL R18, R28, R18 ;  /* 0x000000121c127228 */ /* 0x008fe40000000000 */
[----:B------:R-:W-:-:S11]  /*0bb0*/  DMUL R22, R22, R26 ;  /* 0x0000001a16167228 */ /* 0x000fd60000000000 */
.L_x_3:
[----:B------:R-:W-:Y:S05]  /*0bc0*/  BRA.U !UP1, `(.L_x_0) ;  /* 0x0000000109a87547 */ /* 0x000fea000b800000 */
[----:B------:R-:W-:Y:S02]  /*0bd0*/  UISETP.NE.AND UP0, UPT, UR6, 0x1, UPT ;  /* 0x000000010600788c */ /* 0x000fe4000bf05270 */
[----:B------:R-:W-:-:S04]  /*0be0*/  ULOP3.LUT UR4, UR4, 0x1, URZ, 0xc0, !UPT ;  /* 0x0000000104047892 */ /* 0x000fc8000f8ec0ff */
[----:B------:R-:W-:-:S03]  /*0bf0*/  UISETP.NE.U32.AND UP1, UPT, UR4, 0x1, UPT ;  /* 0x000000010400788c */ /* 0x000fc6000bf25070 */
[----:B------:R-:W-:Y:S08]  /*0c00*/  BRA.U !UP0, `(.L_x_4) ;  /* 0x0000000108607547 */ /* 0x000ff0000b800000 */
[----:B------:R-:W-:-:S04]  /*0c10*/  IMAD.MOV.U32 R3, RZ, RZ, 0x20 ;  /* 0x00000020ff037424 */ /* 0x000fc800078e00ff */
[----:B------:R-:W-:-:S04]  /*0c20*/  IMAD R3, R2, 0x4, R3 ;  /* 0x0000000402037824 */ /* 0x000fc800078e0203 */
[----:B------:R-:W0:Y:S02]  /*0c30*/  LDC.64 R14, c[0x3][R3] ;  /* 0x00c00000030e7b82 */ /* 0x000e240000000a00 */
[----:B0-----:R-:W-:-:S05]  /*0c40*/  SHF.L.U32 R29, R14, 0x2, RZ ;  /* 0x000000020e1d7819 */ /* 0x001fca00000006ff */
[----:B------:R-:W-:-:S05]  /*0c50*/  IMAD.WIDE R28, R29, 0x8, R8 ;  /* 0x000000081d1c7825 */ /* 0x000fca00078e0208 */
[----:B------:R-:W2:Y:S04]  /*0c60*/  LDG.E.64.CONSTANT R12, desc[UR8][R28.64] ;  /* 0x000000081c0c7981 */ /* 0x000ea8000c1e9b00 */
[----:B------:R-:W3:Y:S01]  /*0c70*/  LDG.E.64.CONSTANT R10, desc[UR8][R28.64+0x8] ;  /* 0x000008081c0a7981 */ /* 0x000ee2000c1e9b00 */
[----:B------:R-:W-:-:S03]  /*0c80*/  IMAD.SHL.U32 R15, R15, 0x4, RZ ;  /* 0x000000040f0f7824 */ /* 0x000fc600078e00ff */
[----:B------:R-:W4:Y:S01]  /*0c90*/  LDG.E.64.CONSTANT R24, desc[UR8][R28.64+0x10] ;  /* 0x000010081c187981 */ /* 0x000f22000c1e9b00 */
[----:B------:R-:W-:-:S03]  /*0ca0*/  IMAD.WIDE R26, R15, 0x8, R8 ;  /* 0x000000080f1a7825 */ /* 0x000fc600078e0208 */
[----:B------:R-:W4:Y:S04]  /*0cb0*/  LDG.E.64.CONSTANT R16, desc[UR8][R28.64+0x18] ;  /* 0x000018081c107981 */ /* 0x000f28000c1e9b00 */
[----:B------:R-:W4:Y:S04]  /*0cc0*/  LDG.E.64.CONSTANT R14, desc[UR8][R26.64] ;  /* 0x000000081a0e7981 */ /* 0x000f28000c1e9b00 */
[----:B------:R-:W4:Y:S01]  /*0cd0*/  LDG.E.64.CONSTANT R28, desc[UR8][R26.64+0x18] ;  /* 0x000018081a1c7981 */ /* 0x000f22000c1e9b00 */
[----:B--2---:R-:W-:-:S03]  /*0ce0*/  DMUL R20, R20, R12 ;  /* 0x0000000c14147228 */ /* 0x004fc60000000000 */
[----:B------:R-:W2:Y:S01]  /*0cf0*/  LDG.E.64.CONSTANT R12, desc[UR8][R26.64+0x8] ;  /* 0x000008081a0c7981 */ /* 0x000ea2000c1e9b00 */
[----:B---3--:R-:W-:-:S03]  /*0d00*/  DMUL R18, R18, R10 ;  /* 0x0000000a12127228 */ /* 0x008fc60000000000 */
[----:B------:R-:W3:Y:S01]  /*0d10*/  LDG.E.64.CONSTANT R10, desc[UR8][R26.64+0x10] ;  /* 0x000010081a0a7981 */ /* 0x000ee2000c1e9b00 */
[----:B----4-:R-:W-:Y:S02]  /*0d20*/  DMUL R4, R4, R24 ;  /* 0x0000001804047228 */ /* 0x010fe40000000000 */
[----:B------:R-:W-:Y:S01]  /*0d30*/  DMUL R16, R22, R16 ;  /* 0x0000001016107228 */ /* 0x000fe20000000000 */
[----:B------:R-:W-:Y:S01]  /*0d40*/  VIADD R2, R2, 0x2 ;  /* 0x0000000202027836 */ /* 0x000fe20000000000 */
[----:B------:R-:W-:-:S06]  /*0d50*/  DMUL R20, R20, R14 ;  /* 0x0000000e14147228 */ /* 0x000fcc0000000000 */
[----:B------:R-:W-:Y:S02]  /*0d60*/  DMUL R22, R16, R28 ;  /* 0x0000001c10167228 */ /* 0x000fe40000000000 */
[----:B--2---:R-:W-:Y:S02]  /*0d70*/  DMUL R18, R18, R12 ;  /* 0x0000000c12127228 */ /* 0x004fe40000000000 */
[----:B---3--:R-:W-:-:S11]  /*0d80*/  DMUL R4, R4, R10 ;  /* 0x0000000a04047228 */ /* 0x008fd60000000000 */
.L_x_4:
[----:B------:R-:W-:Y:S05]  /*0d90*/  BRA.U UP1, `(.L_x_0) ;  /* 0x0000000101347547 */ /* 0x000fea000b800000 */
[----:B------:R-:W-:-:S05]  /*0da0*/  MOV R3, 0x20 ;  /* 0x0000002000037802 */ /* 0x000fca0000000f00 */
[----:B------:R-:W-:-:S06]  /*0db0*/  IMAD R16, R2, 0x4, R3 ;  /* 0x0000000402107824 */ /* 0x000fcc00078e0203 */
[----:B------:R-:W0:Y:S02]  /*0dc0*/  LDC R16, c[0x3][R16] ;  /* 0x00c0000010107b82 */ /* 0x000e240000000800 */
[----:B0-----:R-:W-:-:S05]  /*0dd0*/  SHF.L.U32 R3, R16, 0x2, RZ ;  /* 0x0000000210037819 */ /* 0x001fca00000006ff */
[----:B------:R-:W-:-:S05]  /*0de0*/  IMAD.WIDE R8, R3, 0x8, R8 ;  /* 0x0000000803087825 */ /* 0x000fca00078e0208 */
[----:B------:R-:W2:Y:S04]  /*0df0*/  LDG.E.64.CONSTANT R2, desc[UR8][R8.64] ;  /* 0x0000000808027981 */ /* 0x000ea8000c1e9b00 */
[----:B------:R-:W3:Y:S04]  /*0e00*/  LDG.E.64.CONSTANT R10, desc[UR8][R8.64+0x8] ;  /* 0x00000808080a7981 */ /* 0x000ee8000c1e9b00 */
[----:B------:R-:W4:Y:S04]  /*0e10*/  LDG.E.64.CONSTANT R12, desc[UR8][R8.64+0x10] ;  /* 0x00001008080c7981 */ /* 0x000f28000c1e9b00 */
[----:B------:R-:W4:Y:S01]  /*0e20*/  LDG.E.64.CONSTANT R14, desc[UR8][R8.64+0x18] ;  /* 0x00001808080e7981 */ /* 0x000f22000c1e9b00 */
[----:B--2---:R-:W-:-:S02]  /*0e30*/  DMUL R20, R20, R2 ;  /* 0x0000000214147228 */ /* 0x004fc40000000000 */
[----:B---3--:R-:W-:Y:S02]  /*0e40*/  DMUL R18, R18, R10 ;  /* 0x0000000a12127228 */ /* 0x008fe40000000000 */
[----:B----4-:R-:W-:Y:S02]  /*0e50*/  DMUL R4, R4, R12 ;  /* 0x0000000c04047228 */ /* 0x010fe40000000000 */
[----:B------:R-:W-:-:S11]  /*0e60*/  DMUL R22, R22, R14 ;  /* 0x0000000e16167228 */ /* 0x000fd60000000000 */
.L_x_0:
[----:B------:R-:W-:Y:S01]  /*0e70*/  DSETP.MAX.AND P2, P3, R22, R4, PT ;  /* 0x000000041600722a */ /* 0x000fe20003b4f000 */
[----:B------:R-:W-:Y:S01]  /*0e80*/  IMAD.MOV.U32 R9, RZ, RZ, R20 ;  /* 0x000000ffff097224 */ /* 0x000fe200078e0014 */
[----:B------:R-:W-:Y:S01]  /*0e90*/  DSETP.MAX.AND P0, P1, R18, R20, PT ;  /* 0x000000141200722a */ /* 0x000fe2000390f000 */
[----:B------:R-:W-:Y:S01]  /*0ea0*/  MOV R2, R18 ;  /* 0x0000001200027202 */ /* 0x000fe20000000f00 */
[----:B------:R-:W-:Y:S01]  /*0eb0*/  IMAD.MOV.U32 R3, RZ, RZ, R19 ;  /* 0x000000ffff037224 */ /* 0x000fe200078e0013 */
[----:B------:R-:W-:Y:S01]  /*0ec0*/  MOV R12, R5 ;  /* 0x00000005000c7202 */ /* 0x000fe20000000f00 */
[----:B------:R-:W-:Y:S01]  /*0ed0*/  IMAD.MOV.U32 R8, RZ, RZ, R22 ;  /* 0x000000ffff087224 */ /* 0x000fe200078e0016 */
[----:B------:R-:W-:Y:S01]  /*0ee0*/  MOV R10, R21 ;  /* 0x00000015000a7202 */ /* 0x000fe20000000f00 */
[----:B------:R-:W-:Y:S01]  /*0ef0*/  BSSY.RECONVERGENT B0, `(.L_x_5) ;  /* 0x000007a000007945 */ /* 0x000fe20003800200 */
[----:B------:R-:W-:Y:S01]  /*0f00*/  SEL R2, R2, R9, P0 ;  /* 0x0000000902027207 */ /* 0x000fe20000000000 */
[----:B------:R-:W-:Y:S01]  /*0f10*/  IMAD.MOV.U32 R9, RZ, RZ, R23 ;  /* 0x000000ffff097224 */ /* 0x000fe200078e0017 */
[----:B------:R-:W-:-:S04]  /*0f20*/  FSEL R3, R3, R10, P0 ;  /* 0x0000000a03037208 */ /* 0x000fc80000000000 */
[----:B------:R-:W-:Y:S02]  /*0f30*/  FSEL R11, R9, R12, P2 ;  /* 0x0000000c090b7208 */ /* 0x000fe40001000000 */
[----:B------:R-:W-:Y:S02]  /*0f40*/  MOV R9, R4 ;  /* 0x0000000400097202 */ /* 0x000fe40000000f00 */
[----:B------:R-:W-:Y:S02]  /*0f50*/  @P3 LOP3.LUT R11, R12, 0x80000, RZ, 0xfc, !PT ;  /* 0x000800000c0b3812 */ /* 0x000fe400078efcff */
[----:B------:R-:W-:Y:S02]  /*0f60*/  SEL R8, R8, R9, P2 ;  /* 0x0000000908087207 */ /* 0x000fe40001000000 */
[----:B------:R-:W-:Y:S01]  /*0f70*/  @P1 LOP3.LUT R3, R10, 0x80000, RZ, 0xfc, !PT ;  /* 0x000800000a031812 */ /* 0x000fe200078efcff */
[----:B------:R-:W-:-:S03]  /*0f80*/  IMAD.MOV.U32 R9, RZ, RZ, R11 ;  /* 0x000000ffff097224 */ /* 0x000fc600078e000b */
[----:B------:R-:W-:Y:S01]  /*0f90*/  MOV R10, R3 ;  /* 0x00000003000a7202 */ /* 0x000fe20000000f00 */
[----:B------:R-:W-:Y:S02]  /*0fa0*/  IMAD.MOV.U32 R11, RZ, RZ, R9 ;  /* 0x000000ffff0b7224 */ /* 0x000fe400078e0009 */
[----:B------:R-:W-:-:S06]  /*0fb0*/  DSETP.MAX.AND P0, P1, R2, R8, PT ;  /* 0x000000080200722a */ /* 0x000fcc000390f000 */
[----:B------:R-:W-:Y:S02]  /*0fc0*/  FSEL R13, R10, R11, P0 ;  /* 0x0000000b0a0d7208 */ /* 0x000fe40000000000 */
[----:B------:R-:W-:-:S06]  /*0fd0*/  SEL R2, R2, R8, P0 ;  /* 0x0000000802027207 */ /* 0x000fcc0000000000 */
[----:B------:R-:W-:-:S04]  /*0fe0*/  @P1 LOP3.LUT R13, R11, 0x80000, RZ, 0xfc, !PT ;  /* 0x000800000b0d1812 */ /* 0x000fc800078efcff */
[----:B------:R-:W-:-:S06]  /*0ff0*/  MOV R3, R13 ;  /* 0x0000000d00037202 */ /* 0x000fcc0000000f00 */
[----:B------:R-:W-:-:S14]  /*1000*/  DSETP.GT.AND P0, PT, R2, RZ, PT ;  /* 0x000000ff0200722a */ /* 0x000fdc0003f04000 */
[----:B------:R-:W-:Y:S05]  /*1010*/  @!P0 BRA `(.L_x_6) ;  /* 0x00000004009c8947 */ /* 0x000fea0003800000 */
[----:B------:R-:W-:Y:S01]  /*1020*/  ISETP.GT.AND P0, PT, R3, 0xfffff, PT ;  /* 0x000fffff0300780c */ /* 0x000fe20003f04270 */
[--C-:B------:R-:W-:Y:S01]  /*1030*/  IMAD.MOV.U32 R8, RZ, RZ, R2.reuse ;  /* 0x000000ffff087224 */ /* 0x100fe200078e0002 */
[----:B------:R-:W-:Y:S01]  /*1040*/  MOV R9, R3 ;  /* 0x0000000300097202 */ /* 0x000fe20000000f00 */
[----:B------:R-:W-:Y:S01]  /*1050*/  IMAD.MOV.U32 R16, RZ, RZ, R3 ;  /* 0x000000ffff107224 */ /* 0x000fe200078e0003 */
[----:B------:R-:W-:Y:S01]  /*1060*/  BSSY.RECONVERGENT B1, `(.L_x_7) ;  /* 0x000004e000017945 */ /* 0x000fe20003800200 */
[----:B------:R-:W-:Y:S01]  /*1070*/  MOV R17, 0xfffffc01 ;  /* 0xfffffc0100117802 */ /* 0x000fe20000000f00 */
[----:B------:R-:W-:-:S07]  /*1080*/  IMAD.MOV.U32 R14, RZ, RZ, R2 ;  /* 0x000000ffff0e7224 */ /* 0x000fce00078e0002 */
[----:B------:R-:W-:Y:S01]  /*1090*/  @!P0 DMUL R8, R2, 1.80143985094819840000e+16 ;  /* 0x4350000002088828 */ /* 0x000fe20000000000 */
[----:B------:R-:W-:-:S09]  /*10a0*/  @!P0 MOV R17, 0xfffffbcb ;  /* 0xfffffbcb00118802 */ /* 0x000fd20000000f00 */
[----:B------:R-:W-:Y:S01]  /*10b0*/  @!P0 MOV R16, R9 ;  /* 0x0000000900108202 */ /* 0x000fe20000000f00 */
[----:B------:R-:W-:-:S04]  /*10c0*/  @!P0 IMAD.MOV.U32 R14, RZ, RZ, R8 ;  /* 0x000000ffff0e8224 */ /* 0x000fc800078e0008 */
[----:B------:R-:W-:-:S05]  /*10d0*/  VIADD R10, R16, 0xffffffff ;  /* 0xffffffff100a7836 */ /* 0x000fca0000000000 */
[----:B------:R-:W-:-:S13]  /*10e0*/  ISETP.GT.U32.AND P1, PT, R10, 0x7feffffe, PT ;  /* 0x7feffffe0a00780c */ /* 0x000fda0003f24070 */
[----:B------:R-:W-:Y:S05]  /*10f0*/  @P1 BRA `(.L_x_8) ;  /* 0x0000000000f81947 */ /* 0x000fea0003800000 */
[C---:B------:R-:W-:Y:S01]  /*1100*/  LOP3.LUT R8, R16.reuse, 0xfffff, RZ, 0xc0, !PT ;  /* 0x000fffff10087812 */ /* 0x040fe200078ec0ff */
[----:B------:R-:W-:Y:S01]  /*1110*/  UMOV UR4, 0x3ae80f1e ;  /* 0x3ae80f1e00047882 */ /* 0x000fe20000000000 */
[----:B------:R-:W-:Y:S01]  /*1120*/  UMOV UR5, 0x3eb1380b ;  /* 0x3eb1380b00057882 */ /* 0x000fe20000000000 */
[----:B------:R-:W-:Y:S02]  /*1130*/  LEA.HI R17, R16, R17, RZ, 0xc ;  /* 0x0000001110117211 */ /* 0x000fe400078f60ff */
[----:B------:R-:W-:Y:S02]  /*1140*/  LOP3.LUT R15, R8, 0x3ff00000, RZ, 0xfc, !PT ;  /* 0x3ff00000080f7812 */ /* 0x000fe400078efcff */
[----:B------:R-:W-:Y:S02]  /*1150*/  MOV R8, RZ ;  /* 0x000000ff00087202 */ /* 0x000fe40000000f00 */
[----:B------:R-:W-:-:S13]  /*1160*/  ISETP.GE.U32.AND P0, PT, R15, 0x3ff6a09f, PT ;  /* 0x3ff6a09f0f00780c */ /* 0x000fda0003f06070 */
[----:B------:R-:W-:Y:S01]  /*1170*/  @P0 IADD3 R9, PT, PT, R15, -0x100000, RZ ;  /* 0xfff000000f090810 */ /* 0x000fe20007ffe0ff */
[----:B------:R-:W-:-:S04]  /*1180*/  @P0 VIADD R17, R17, 0x1 ;  /* 0x0000000111110836 */ /* 0x000fc80000000000 */
[----:B------:R-:W-:Y:S01]  /*1190*/  @P0 IMAD.MOV.U32 R15, RZ, RZ, R9 ;  /* 0x000000ffff0f0224 */ /* 0x000fe200078e0009 */
[----:B------:R-:W-:Y:S02]  /*11a0*/  LOP3.LUT R16, R17, 0x80000000, RZ, 0x3c, !PT ;  /* 0x8000000011107812 */ /* 0x000fe400078e3cff */
[----:B------:R-:W-:-:S03]  /*11b0*/  MOV R17, 0x43300000 ;  /* 0x4330000000117802 */ /* 0x000fc60000000f00 */
[C---:B------:R-:W-:Y:S02]  /*11c0*/  DADD R12, R14.reuse, 1 ;  /* 0x3ff000000e0c7429 */ /* 0x040fe40000000000 */
[----:B------:R-:W-:-:S04]  /*11d0*/  DADD R14, R14, -1 ;  /* 0xbff000000e0e7429 */ /* 0x000fc80000000000 */
[----:B------:R-:W0:Y:S02]  /*11e0*/  MUFU.RCP64H R9, R13 ;  /* 0x0000000d00097308 */ /* 0x000e240000001800 */
[----:B0-----:R-:W-:-:S08]  /*11f0*/  DFMA R10, -R12, R8, 1 ;  /* 0x3ff000000c0a742b */ /* 0x001fd00000000108 */
[----:B------:R-:W-:-:S08]  /*1200*/  DFMA R10, R10, R10, R10 ;  /* 0x0000000a0a0a722b */ /* 0x000fd0000000000a */
[----:B------:R-:W-:-:S08]  /*1210*/  DFMA R8, R8, R10, R8 ;  /* 0x0000000a0808722b */ /* 0x000fd00000000008 */
[----:B------:R-:W-:-:S08]  /*1220*/  DMUL R10, R14, R8 ;  /* 0x000000080e0a7228 */ /* 0x000fd00000000000 */
[----:B------:R-:W-:-:S08]  /*1230*/  DFMA R10, R14, R8, R10 ;  /* 0x000000080e0a722b */ /* 0x000fd0000000000a */
[----:B------:R-:W-:Y:S02]  /*1240*/  DADD R24, R14, -R10 ;  /* 0x000000000e187229 */ /* 0x000fe4000000080a */
[----:B------:R-:W-:-:S06]  /*1250*/  DMUL R12, R10, R10 ;  /* 0x0000000a0a0c7228 */ /* 0x000fcc0000000000 */
[----:B------:R-:W-:-:S08]  /*1260*/  DADD R24, R24, R24 ;  /* 0x0000000018187229 */ /* 0x000fd00000000018 */
[----:B------:R-:W-:Y:S01]  /*1270*/  DFMA R14, R14, -R10, R24 ;  /* 0x8000000a0e0e722b */ /* 0x000fe20000000018 */
[----:B------:R-:W-:Y:S01]  /*1280*/  IMAD.MOV.U32 R24, RZ, RZ, -0x748574fc ;  /* 0x8b7a8b04ff187424 */ /* 0x000fe200078e00ff */
[----:B------:R-:W-:-:S06]  /*1290*/  MOV R25, 0x3ed0ee25 ;  /* 0x3ed0ee2500197802 */ /* 0x000fcc0000000f00 */
[----:B------:R-:W-:Y:S02]  /*12a0*/  DMUL R14, R8, R14 ;  /* 0x0000000e080e7228 */ /* 0x000fe40000000000 */
[----:B------:R-:W-:Y:S01]  /*12b0*/  DFMA R24, R12, UR4, R24 ;  /* 0x000000040c187c2b */ /* 0x000fe20008000018 */
[----:B------:R-:W-:Y:S01]  /*12c0*/  UMOV UR4, 0x9f02676f ;  /* 0x9f02676f00047882 */ /* 0x000fe20000000000 */
[----:B------:R-:W-:-:S06]  /*12d0*/  UMOV UR5, 0x3ef3b266 ;  /* 0x3ef3b26600057882 */ /* 0x000fcc0000000000 */
[----:B------:R-:W-:Y:S01]  /*12e0*/  DFMA R24, R12, R24, UR4 ;  /* 0x000000040c187e2b */ /* 0x000fe20008000018 */
        /* <DEDUP_REMOVED lines=13> */
[----:B------:R-:W-:Y:S02]  /*13c0*/  UMOV UR5, 0x43300000 ;  /* 0x4330000000057882 */ /* 0x000fe40000000000 */
[----:B------:R-:W-:Y:S01]  /*13d0*/  DADD R16, R16, -UR4 ;  /* 0x8000000410107e29 */ /* 0x000fe20008000000 */
[----:B------:R-:W-:Y:S01]  /*13e0*/  UMOV UR4, 0x55555554 ;  /* 0x5555555400047882 */ /* 0x000fe20000000000 */
[----:B------:R-:W-:Y:S02]  /*13f0*/  UMOV UR5, 0x3fb55555 ;  /* 0x3fb5555500057882 */ /* 0x000fe40000000000 */
[----:B------:R-:W-:Y:S01]  /*1400*/  DFMA R24, R12, R24, UR4 ;  /* 0x000000040c187e2b */ /* 0x000fe20008000018 */
[----:B------:R-:W-:Y:S01]  /*1410*/  UMOV UR4, 0xfefa39ef ;  /* 0xfefa39ef00047882 */ /* 0x000fe20000000000 */
[----:B------:R-:W-:-:S02]  /*1420*/  UMOV UR5, 0x3fe62e42 ;  /* 0x3fe62e4200057882 */ /* 0x000fc40000000000 */
[----:B------:R-:W-:-:S04]  /*1430*/  DFMA R8, R16, UR4, R10 ;  /* 0x0000000410087c2b */ /* 0x000fc8000800000a */
[----:B------:R-:W-:-:S04]  /*1440*/  DMUL R24, R12, R24 ;  /* 0x000000180c187228 */ /* 0x000fc80000000000 */
[----:B------:R-:W-:Y:S01]  /*1450*/  DFMA R12, R16, -UR4, R8 ;  /* 0x80000004100c7c2b */ /* 0x000fe20008000008 */
[----:B------:R-:W-:Y:S01]  /*1460*/  UMOV UR4, 0x3b39803f ;  /* 0x3b39803f00047882 */ /* 0x000fe20000000000 */
[----:B------:R-:W-:Y:S02]  /*1470*/  UMOV UR5, 0x3c7abc9e ;  /* 0x3c7abc9e00057882 */ /* 0x000fe40000000000 */
[----:B------:R-:W-:-:S04]  /*1480*/  DFMA R14, R10, R24, R14 ;  /* 0x000000180a0e722b */ /* 0x000fc8000000000e */
[----:B------:R-:W-:-:S08]  /*1490*/  DADD R12, -R10, R12 ;  /* 0x000000000a0c7229 */ /* 0x000fd0000000010c */
[----:B------:R-:W-:-:S08]  /*14a0*/  DADD R12, R14, -R12 ;  /* 0x000000000e0c7229 */ /* 0x000fd0000000080c */
[----:B------:R-:W-:-:S08]  /*14b0*/  DFMA R12, R16, UR4, R12 ;  /* 0x00000004100c7c2b */ /* 0x000fd0000800000c */
[----:B------:R-:W-:Y:S01]  /*14c0*/  DADD R8, R8, R12 ;  /* 0x0000000008087229 */ /* 0x000fe2000000000c */
[----:B------:R-:W-:Y:S10]  /*14d0*/  BRA `(.L_x_9) ;  /* 0x0000000000187947 */ /* 0x000ff40003800000 */
.L_x_8:
[----:B------:R-:W-:Y:S01]  /*14e0*/  IMAD.MOV.U32 R10, RZ, RZ, 0x0 ;  /* 0x00000000ff0a7424 */ /* 0x000fe200078e00ff */
[----:B------:R-:W-:Y:S02]  /*14f0*/  MOV R11, 0x7ff00000 ;  /* 0x7ff00000000b7802 */ /* 0x000fe40000000f00 */
[----:B------:R-:W-:-:S04]  /*1500*/  LOP3.LUT P0, RZ, R9, 0x7fffffff, RZ, 0xc0, !PT ;  /* 0x7fffffff09ff7812 */ /* 0x000fc8000780c0ff */
[----:B------:R-:W-:-:S10]  /*1510*/  DFMA R10, R8, R10, +INF ;  /* 0x7ff00000080a742b */ /* 0x000fd4000000000a */
[----:B------:R-:W-:Y:S02]  /*1520*/  FSEL R8, R10, RZ, P0 ;  /* 0x000000ff0a087208 */ /* 0x000fe40000000000 */
[----:B------:R-:W-:-:S07]  /*1530*/  FSEL R9, R11, -QNAN , P0 ;  /* 0xfff000000b097808 */ /* 0x000fce0000000000 */
.L_x_9:
[----:B------:R-:W-:Y:S05]  /*1540*/  BSYNC.RECONVERGENT B1 ;  /* 0x0000000000017941 */ /* 0x000fea0003800200 */
.L_x_7:
[----:B------:R-:W0:Y:S01]  /*1550*/  MUFU.RCP64H R11, R3 ;  /* 0x00000003000b7308 */ /* 0x000e220000001800 */
[----:B------:R-:W-:Y:S01]  /*1560*/  VIADD R10, R3, 0x300402 ;  /* 0x00300402030a7836 */ /* 0x000fe20000000000 */
[----:B------:R-:W-:Y:S04]  /*1570*/  BSSY.RECONVERGENT B1, `(.L_x_10) ;  /* 0x000000c000017945 */ /* 0x000fe80003800200 */
[----:B------:R-:W-:Y:S01]  /*1580*/  FSETP.GEU.AND P0, PT, |R10|, 5.8789094863358348022e-39, PT ;  /* 0x004004020a00780b */ /* 0x000fe20003f0e200 */
[----:B0-----:R-:W-:-:S08]  /*1590*/  DFMA R12, -R2, R10, 1 ;  /* 0x3ff00000020c742b */ /* 0x001fd0000000010a */
[----:B------:R-:W-:-:S08]  /*15a0*/  DFMA R12, R12, R12, R12 ;  /* 0x0000000c0c0c722b */ /* 0x000fd0000000000c */
[----:B------:R-:W-:-:S08]  /*15b0*/  DFMA R12, R10, R12, R10 ;  /* 0x0000000c0a0c722b */ /* 0x000fd0000000000a */
[----:B------:R-:W-:-:S08]  /*15c0*/  DFMA R14, -R2, R12, 1 ;  /* 0x3ff00000020e742b */ /* 0x000fd0000000010c */
[----:B------:R-:W-:Y:S01]  /*15d0*/  DFMA R12, R12, R14, R12 ;  /* 0x0000000e0c0c722b */ /* 0x000fe2000000000c */
[----:B------:R-:W-:Y:S10]  /*15e0*/  @P0 BRA `(.L_x_11) ;  /* 0x0000000000100947 */ /* 0x000ff40003800000 */
[----:B------:R-:W-:Y:S02]  /*15f0*/  LOP3.LUT R14, R3, 0x7fffffff, RZ, 0xc0, !PT ;  /* 0x7fffffff030e7812 */ /* 0x000fe400078ec0ff */
[----:B------:R-:W-:Y:S02]  /*1600*/  MOV R10, 0x1630 ;  /* 0x00001630000a7802 */ /* 0x000fe40000000f00 */
[----:B------:R-:W-:-:S07]  /*1610*/  IADD3 R14, PT, PT, R14, -0x100000, RZ ;  /* 0xfff000000e0e7810 */ /* 0x000fce0007ffe0ff */
[----:B-----5:R-:W-:Y:S05]  /*1620*/  CALL.REL.NOINC `($__internal_0_$__cuda_sm20_dblrcp_rn_slowpath_v3) ;  /* 0x0000000400b07944 */ /* 0x020fea0003c00000 */
.L_x_11:
[----:B------:R-:W-:Y:S05]  /*1630*/  BSYNC.RECONVERGENT B1 ;  /* 0x0000000000017941 */ /* 0x000fea0003800200 */
.L_x_10:
[----:B-----5:R-:W-:Y:S02]  /*1640*/  DADD R6, R6, R8 ;  /* 0x0000000006067229 */ /* 0x020fe40000000008 */
[-C--:B------:R-:W-:Y:S02]  /*1650*/  DMUL R22, R22, R12.reuse ;  /* 0x0000000c16167228 */ /* 0x080fe40000000000 */
[-C--:B------:R-:W-:Y:S02]  /*1660*/  DMUL R4, R4, R12.reuse ;  /* 0x0000000c04047228 */ /* 0x080fe40000000000 */
[-C--:B------:R-:W-:Y:S02]  /*1670*/  DMUL R18, R18, R12.reuse ;  /* 0x0000000c12127228 */ /* 0x080fe40000000000 */
[----:B------:R-:W-:-:S11]  /*1680*/  DMUL R20, R20, R12 ;  /* 0x0000000c14147228 */ /* 0x000fd60000000000 */
.L_x_6:
[----:B------:R-:W-:Y:S05]  /*1690*/  BSYNC.RECONVERGENT B0 ;  /* 0x0000000000007941 */ /* 0x000fea0003800200 */
.L_x_5:
[----:B------:R-:W0:Y:S01]  /*16a0*/  LDCU.128 UR4, c[0x3][URZ] ;  /* 0x00c00000ff0477ac */ /* 0x000e220008000c00 */
[----:B------:R-:W-:Y:S01]  /*16b0*/  BSSY.RECONVERGENT B0, `(.L_x_12) ;  /* 0x0000059000007945 */ /* 0x000fe20003800200 */
[----:B------:R-:W1:Y:S01]  /*16c0*/  LDCU.128 UR12, c[0x3][0x10] ;  /* 0x00c00200ff0c77ac */ /* 0x000e620008000c00 */
[----:B0-----:R-:W-:-:S08]  /*16d0*/  DMUL R18, R18, UR6 ;  /* 0x0000000612127c28 */ /* 0x001fd00008000000 */
[----:B------:R-:W-:-:S08]  /*16e0*/  DFMA R18, R20, UR4, R18 ;  /* 0x0000000414127c2b */ /* 0x000fd00008000012 */
[----:B-1----:R-:W-:-:S08]  /*16f0*/  DFMA R18, R4, UR12, R18 ;  /* 0x0000000c04127c2b */ /* 0x002fd00008000012 */
[----:B------:R-:W-:-:S10]  /*1700*/  DFMA R18, R22, UR14, R18 ;  /* 0x0000000e16127c2b */ /* 0x000fd40008000012 */
[----:B------:R-:W-:Y:S01]  /*1710*/  ISETP.GT.AND P0, PT, R19, 0xfffff, PT ;  /* 0x000fffff1300780c */ /* 0x000fe20003f04270 */
[----:B------:R-:W-:Y:S01]  /*1720*/  IMAD.MOV.U32 R4, RZ, RZ, R18 ;  /* 0x000000ffff047224 */ /* 0x000fe200078e0012 */
[----:B------:R-:W-:Y:S01]  /*1730*/  MOV R5, R19 ;  /* 0x0000001300057202 */ /* 0x000fe20000000f00 */
[----:B------:R-:W-:-:S10]  /*1740*/  IMAD.MOV.U32 R3, RZ, RZ, R19 ;  /* 0x000000ffff037224 */ /* 0x000fd400078e0013 */
[----:B------:R-:W-:-:S10]  /*1750*/  @!P0 DMUL R4, R4, 1.80143985094819840000e+16 ;  /* 0x4350000004048828 */ /* 0x000fd40000000000 */
[----:B------:R-:W-:Y:S02]  /*1760*/  @!P0 MOV R3, R5 ;  /* 0x0000000500038202 */ /* 0x000fe40000000f00 */
[----:B------:R-:W-:-:S03]  /*1770*/  @!P0 MOV R18, R4 ;  /* 0x0000000400128202 */ /* 0x000fc60000000f00 */
[----:B------:R-:W-:-:S05]  /*1780*/  VIADD R2, R3, 0xffffffff ;  /* 0xffffffff03027836 */ /* 0x000fca0000000000 */
[----:B------:R-:W-:Y:S02]  /*1790*/  ISETP.GT.U32.AND P1, PT, R2, 0x7feffffe, PT ;  /* 0x7feffffe0200780c */ /* 0x000fe40003f24070 */
[----:B------:R-:W-:Y:S01]  /*17a0*/  MOV R2, 0xfffffc01 ;  /* 0xfffffc0100027802 */ /* 0x000fe20000000f00 */
[----:B------:R-:W-:-:S10]  /*17b0*/  @!P0 IMAD.MOV.U32 R2, RZ, RZ, -0x435 ;  /* 0xfffffbcbff028424 */ /* 0x000fd400078e00ff */
[----:B------:R-:W-:Y:S05]  /*17c0*/  @P1 BRA `(.L_x_13) ;  /* 0x0000000400041947 */ /* 0x000fea0003800000 */
[----:B------:R-:W-:Y:S01]  /*17d0*/  LOP3.LUT R4, R3, 0xfffff, RZ, 0xc0, !PT ;  /* 0x000fffff03047812 */ /* 0x000fe200078ec0ff */
[----:B------:R-:W-:Y:S01]  /*17e0*/  IMAD.MOV.U32 R16, RZ, RZ, -0x748574fc ;  /* 0x8b7a8b04ff107424 */ /* 0x000fe200078e00ff */
[----:B------:R-:W-:Y:S01]  /*17f0*/  MOV R8, RZ ;  /* 0x000000ff00087202 */ /* 0x000fe20000000f00 */
[----:B------:R-:W-:Y:S01]  /*1800*/  UMOV UR4, 0x3ae80f1e ;  /* 0x3ae80f1e00047882 */ /* 0x000fe20000000000 */
[----:B------:R-:W-:Y:S01]  /*1810*/  LOP3.LUT R5, R4, 0x3ff00000, RZ, 0xfc, !PT ;  /* 0x3ff0000004057812 */ /* 0x000fe200078efcff */
[----:B------:R-:W-:Y:S01]  /*1820*/  IMAD.MOV.U32 R4, RZ, RZ, R18 ;  /* 0x000000ffff047224 */ /* 0x000fe200078e0012 */
[----:B------:R-:W-:Y:S01]  /*1830*/  MOV R17, 0x3ed0ee25 ;  /* 0x3ed0ee2500117802 */ /* 0x000fe20000000f00 */
[----:B------:R-:W-:Y:S01]  /*1840*/  UMOV UR5, 0x3eb1380b ;  /* 0x3eb1380b00057882 */ /* 0x000fe20000000000 */
[----:B------:R-:W-:Y:S01]  /*1850*/  ISETP.GE.U32.AND P0, PT, R5, 0x3ff6a09f, PT ;  /* 0x3ff6a09f0500780c */ /* 0x000fe20003f06070 */
[----:B------:R-:W-:Y:S01]  /*1860*/  UMOV UR6, 0x80000000 ;  /* 0x8000000000067882 */ /* 0x000fe20000000000 */
[----:B------:R-:W-:Y:S01]  /*1870*/  LEA.HI R18, R3, R2, RZ, 0xc ;  /* 0x0000000203127211 */ /* 0x000fe200078f60ff */
[----:B------:R-:W-:Y:S01]  /*1880*/  UMOV UR7, 0x43300000 ;  /* 0x4330000000077882 */ /* 0x000fe20000000000 */
[----:B------:R-:W-:-:S09]  /*1890*/  MOV R19, 0x43300000 ;  /* 0x4330000000137802 */ /* 0x000fd20000000f00 */
[----:B------:R-:W-:Y:S01]  /*18a0*/  @P0 IADD3 R9, PT, PT, R5, -0x100000, RZ ;  /* 0xfff0000005090810 */ /* 0x000fe20007ffe0ff */
[----:B------:R-:W-:-:S04]  /*18b0*/  @P0 VIADD R18, R18, 0x1 ;  /* 0x0000000112120836 */ /* 0x000fc80000000000 */
[----:B------:R-:W-:Y:S01]  /*18c0*/  @P0 IMAD.MOV.U32 R5, RZ, RZ, R9 ;  /* 0x000000ffff050224 */ /* 0x000fe200078e0009 */
[----:B------:R-:W-:-:S05]  /*18d0*/  LOP3.LUT R18, R18, 0x80000000, RZ, 0x3c, !PT ;  /* 0x8000000012127812 */ /* 0x000fca00078e3cff */
        /* <DEDUP_REMOVED lines=8> */
[----:B------:R-:W-:Y:S02]  /*1960*/  DMUL R12, R10, R10 ;  /* 0x0000000a0a0c7228 */ /* 0x000fe40000000000 */
[----:B------:R-:W-:-:S06]  /*1970*/  DADD R2, R4, -R10 ;  /* 0x0000000004027229 */ /* 0x000fcc000000080a */
[----:B------:R-:W-:Y:S01]  /*1980*/  DFMA R14, R12, UR4, R16 ;  /* 0x000000040c0e7c2b */ /* 0x000fe20008000010 */
[----:B------:R-:W-:Y:S01]  /*1990*/  UMOV UR4, 0x9f02676f ;  /* 0x9f02676f00047882 */ /* 0x000fe20000000000 */
[----:B------:R-:W-:Y:S01]  /*19a0*/  UMOV UR5, 0x3ef3b266 ;  /* 0x3ef3b26600057882 */ /* 0x000fe20000000000 */
[----:B------:R-:W-:Y:S02]  /*19b0*/  DADD R16, R2, R2 ;  /* 0x0000000002107229 */ /* 0x000fe40000000002 */
[----:B------:R-:W-:Y:S01]  /*19c0*/  DADD R2, R18, -UR6 ;  /* 0x8000000612027e29 */ /* 0x000fe20008000000 */
[----:B------:R-:W-:Y:S01]  /*19d0*/  UMOV UR6, 0xfefa39ef ;  /* 0xfefa39ef00067882 */ /* 0x000fe20000000000 */
[----:B------:R-:W-:Y:S01]  /*19e0*/  UMOV UR7, 0x3fe62e42 ;  /* 0x3fe62e4200077882 */ /* 0x000fe20000000000 */
[----:B------:R-:W-:Y:S01]  /*19f0*/  DFMA R14, R12, R14, UR4 ;  /* 0x000000040c0e7e2b */ /* 0x000fe2000800000e */
[----:B------:R-:W-:Y:S01]  /*1a00*/  UMOV UR4, 0xa9ab0956 ;  /* 0xa9ab095600047882 */ /* 0x000fe20000000000 */
[----:B------:R-:W-:Y:S01]  /*1a10*/  UMOV UR5, 0x3f1745cb ;  /* 0x3f1745cb00057882 */ /* 0x000fe20000000000 */
[----:B------:R-:W-:-:S02]  /*1a20*/  DFMA R16, R4, -R10, R16 ;  /* 0x8000000a0410722b */ /* 0x000fc40000000010 */
[----:B------:R-:W-:-:S03]  /*1a30*/  DFMA R4, R2, UR6, R10 ;  /* 0x0000000602047c2b */ /* 0x000fc6000800000a */
[----:B------:R-:W-:Y:S01]  /*1a40*/  DFMA R14, R12, R14, UR4 ;  /* 0x000000040c0e7e2b */ /* 0x000fe2000800000e */
[----:B------:R-:W-:Y:S01]  /*1a50*/  UMOV UR4, 0x2d1b5154 ;  /* 0x2d1b515400047882 */ /* 0x000fe20000000000 */
[----:B------:R-:W-:Y:S01]  /*1a60*/  UMOV UR5, 0x3f3c71c7 ;  /* 0x3f3c71c700057882 */ /* 0x000fe20000000000 */
[----:B------:R-:W-:-:S05]  /*1a70*/  DMUL R16, R8, R16 ;  /* 0x0000001008107228 */ /* 0x000fca0000000000 */
        /* <DEDUP_REMOVED lines=12> */
[----:B------:R-:W-:Y:S01]  /*1b40*/  DFMA R18, R2, -UR4, R4 ;  /* 0x8000000402127c2b */ /* 0x000fe20008000004 */
[----:B------:R-:W-:Y:S01]  /*1b50*/  UMOV UR4, 0x3b39803f ;  /* 0x3b39803f00047882 */ /* 0x000fe20000000000 */
[----:B------:R-:W-:Y:S02]  /*1b60*/  UMOV UR5, 0x3c7abc9e ;  /* 0x3c7abc9e00057882 */ /* 0x000fe40000000000 */
[----:B------:R-:W-:-:S04]  /*1b70*/  DMUL R14, R12, R14 ;  /* 0x0000000e0c0e7228 */ /* 0x000fc80000000000 */
[----:B------:R-:W-:-:S04]  /*1b80*/  DADD R18, -R10, R18 ;  /* 0x000000000a127229 */ /* 0x000fc80000000112 */
[----:B------:R-:W-:-:S08]  /*1b90*/  DFMA R14, R10, R14, R16 ;  /* 0x0000000e0a0e722b */ /* 0x000fd00000000010 */
[----:B------:R-:W-:-:S08]  /*1ba0*/  DADD R14, R14, -R18 ;  /* 0x000000000e0e7229 */ /* 0x000fd00000000812 */
[----:B------:R-:W-:-:S08]  /*1bb0*/  DFMA R14, R2, UR4, R14 ;  /* 0x00000004020e7c2b */ /* 0x000fd0000800000e */
[----:B------:R-:W-:Y:S01]  /*1bc0*/  DADD R4, R4, R14 ;  /* 0x0000000004047229 */ /* 0x000fe2000000000e */
[----:B------:R-:W-:Y:S10]  /*1bd0*/  BRA `(.L_x_14) ;  /* 0x0000000000187947 */ /* 0x000ff40003800000 */
.L_x_13:
[----:B------:R-:W-:Y:S01]  /*1be0*/  IMAD.MOV.U32 R2, RZ, RZ, 0x0 ;  /* 0x00000000ff027424 */ /* 0x000fe200078e00ff */
[----:B------:R-:W-:Y:S02]  /*1bf0*/  MOV R3, 0x7ff00000 ;  /* 0x7ff0000000037802 */ /* 0x000fe40000000f00 */
[----:B------:R-:W-:-:S04]  /*1c00*/  LOP3.LUT P0, RZ, R5, 0x7fffffff, RZ, 0xc0, !PT ;  /* 0x7fffffff05ff7812 */ /* 0x000fc8000780c0ff */
[----:B------:R-:W-:-:S10]  /*1c10*/  DFMA R2, R4, R2, +INF ;  /* 0x7ff000000402742b */ /* 0x000fd40000000002 */
[----:B------:R-:W-:Y:S02]  /*1c20*/  FSEL R4, R2, RZ, P0 ;  /* 0x000000ff02047208 */ /* 0x000fe40000000000 */
[----:B------:R-:W-:-:S07]  /*1c30*/  FSEL R5, R3, -QNAN , P0 ;  /* 0xfff0000003057808 */ /* 0x000fce0000000000 */
.L_x_14:
[----:B------:R-:W-:Y:S05]  /*1c40*/  BSYNC.RECONVERGENT B0 ;  /* 0x0000000000007941 */ /* 0x000fea0003800200 */
.L_x_12:
[----:B------:R-:W0:Y:S08]  /*1c50*/  LDC.64 R2, c[0x0][0x398] ;  /* 0x0000e600ff027b82 */ /* 0x000e300000000a00 */
[----:B------:R-:W1:Y:S01]  /*1c60*/  LDC.64 R10, c[0x0][0x3a0] ;  /* 0x0000e800ff0a7b82 */ /* 0x000e620000000a00 */
[----:B0-----:R-:W-:-:S06]  /*1c70*/  IMAD.WIDE R2, R0, 0x4, R2 ;  /* 0x0000000400027825 */ /* 0x001fcc00078e0202 */
[----:B------:R-:W2:Y:S01]  /*1c80*/  LDG.E.CONSTANT R2, desc[UR8][R2.64] ;  /* 0x0000000802027981 */ /* 0x000ea2000c1e9900 */
[----:B-----5:R-:W-:Y:S01]  /*1c90*/  DADD R4, R4, R6 ;  /* 0x0000000004047229 */ /* 0x020fe20000000006 */
[----:B-1----:R-:W-:Y:S01]  /*1ca0*/  IMAD.WIDE R6, R0, 0x8, R10 ;  /* 0x0000000800067825 */ /* 0x002fe200078e020a */
[----:B--2---:R-:W0:Y:S06]  /*1cb0*/  I2F.F64 R8, R2 ;  /* 0x0000000200087312 */ /* 0x004e2c0000201c00 */
[----:B0-----:R-:W-:-:S07]  /*1cc0*/  DMUL R4, R4, R8 ;  /* 0x0000000804047228 */ /* 0x001fce0000000000 */
[----:B------:R-:W-:Y:S01]  /*1cd0*/  STG.E.64 desc[UR8][R6.64], R4 ;  /* 0x0000000406007986 */ /* 0x000fe2000c101b08 */
[----:B------:R-:W-:Y:S05]  /*1ce0*/  EXIT ;  /* 0x000000000000794d */ /* 0x000fea0003800000 */
        .weak           $__internal_0_$__cuda_sm20_dblrcp_rn_slowpath_v3
        .type           $__internal_0_$__cuda_sm20_dblrcp_rn_slowpath_v3,@function
        .size           $__internal_0_$__cuda_sm20_dblrcp_rn_slowpath_v3,(.L_x_356 - $__internal_0_$__cuda_sm20_dblrcp_rn_slowpath_v3)
$__internal_0_$__cuda_sm20_dblrcp_rn_slowpath_v3:
[----:B------:R-:W-:Y:S01]  /*1cf0*/  DSETP.GTU.AND P0, PT, |R2|, +INF , PT ;  /* 0x7ff000000200742a */ /* 0x000fe20003f0c200 */
[----:B------:R-:W-:-:S13]  /*1d00*/  BSSY.RECONVERGENT B2, `(.L_x_15) ;  /* 0x0000022000027945 */ /* 0x000fda0003800200 */
[----:B------:R-:W-:Y:S05]  /*1d10*/  @P0 BRA `(.L_x_16) ;  /* 0x0000000000780947 */ /* 0x000fea0003800000 */
[----:B------:R-:W-:-:S05]  /*1d20*/  LOP3.LUT R11, R3, 0x7fffffff, RZ, 0xc0, !PT ;  /* 0x7fffffff030b7812 */ /* 0x000fca00078ec0ff */
[----:B------:R-:W-:-:S05]  /*1d30*/  VIADD R12, R11, 0xffffffff ;  /* 0xffffffff0b0c7836 */ /* 0x000fca0000000000 */
[----:B------:R-:W-:-:S13]  /*1d40*/  ISETP.GE.U32.AND P0, PT, R12, 0x7fefffff, PT ;  /* 0x7fefffff0c00780c */ /* 0x000fda0003f06070 */
[----:B------:R-:W-:Y:S02]  /*1d50*/  @P0 LOP3.LUT R13, R3, 0x7ff00000, RZ, 0x3c, !PT ;  /* 0x7ff00000030d0812 */ /* 0x000fe400078e3cff */
[----:B------:R-:W-:Y:S01]  /*1d60*/  @P0 MOV R12, RZ ;  /* 0x000000ff000c0202 */ /* 0x000fe20000000f00 */
[----:B------:R-:W-:Y:S06]  /*1d70*/  @P0 BRA `(.L_x_17) ;  /* 0x0000000000680947 */ /* 0x000fec0003800000 */
[----:B------:R-:W-:-:S13]  /*1d80*/  ISETP.GE.U32.AND P0, PT, R11, 0x1000001, PT ;  /* 0x010000010b00780c */ /* 0x000fda0003f06070 */
[----:B------:R-:W-:Y:S05]  /*1d90*/  @!P0 BRA `(.L_x_18) ;  /* 0x0000000000348947 */ /* 0x000fea0003800000 */
[----:B------:R-:W-:Y:S01]  /*1da0*/  VIADD R13, R3, 0xc0200000 ;  /* 0xc0200000030d7836 */ /* 0x000fe20000000000 */
[----:B------:R-:W-:-:S03]  /*1db0*/  MOV R12, R2 ;  /* 0x00000002000c7202 */ /* 0x000fc60000000f00 */
[----:B------:R-:W0:Y:S03]  /*1dc0*/  MUFU.RCP64H R15, R13 ;  /* 0x0000000d000f7308 */ /* 0x000e260000001800 */
[----:B0-----:R-:W-:-:S08]  /*1dd0*/  DFMA R16, -R12, R14, 1 ;  /* 0x3ff000000c10742b */ /* 0x001fd0000000010e */
[----:B------:R-:W-:-:S08]  /*1de0*/  DFMA R16, R16, R16, R16 ;  /* 0x000000101010722b */ /* 0x000fd00000000010 */
[----:B------:R-:W-:-:S08]  /*1df0*/  DFMA R16, R14, R16, R14 ;  /* 0x000000100e10722b */ /* 0x000fd0000000000e */
[----:B------:R-:W-:-:S08]  /*1e00*/  DFMA R14, -R12, R16, 1 ;  /* 0x3ff000000c0e742b */ /* 0x000fd00000000110 */
[----:B------:R-:W-:-:S08]  /*1e10*/  DFMA R14, R16, R14, R16 ;  /* 0x0000000e100e722b */ /* 0x000fd00000000010 */
[----:B------:R-:W-:-:S08]  /*1e20*/  DMUL R14, R14, 2.2250738585072013831e-308 ;  /* 0x001000000e0e7828 */ /* 0x000fd00000000000 */
[----:B------:R-:W-:-:S08]  /*1e30*/  DFMA R2, -R2, R14, 1 ;  /* 0x3ff000000202742b */ /* 0x000fd0000000010e */
[----:B------:R-:W-:-:S08]  /*1e40*/  DFMA R2, R2, R2, R2 ;  /* 0x000000020202722b */ /* 0x000fd00000000002 */
[----:B------:R-:W-:Y:S01]  /*1e50*/  DFMA R12, R14, R2, R14 ;  /* 0x000000020e0c722b */ /* 0x000fe2000000000e */
[----:B------:R-:W-:Y:S10]  /*1e60*/  BRA `(.L_x_17) ;  /* 0x00000000002c7947 */ /* 0x000ff40003800000 */
.L_x_18:
[----:B------:R-:W-:-:S06]  /*1e70*/  DMUL R2, R2, 8.11296384146066816958e+31 ;  /* 0x4690000002027828 */ /* 0x000fcc0000000000 */
[----:B------:R-:W0:Y:S02]  /*1e80*/  MUFU.RCP64H R15, R3 ;  /* 0x00000003000f7308 */ /* 0x000e240000001800 */
[----:B0-----:R-:W-:-:S08]  /*1e90*/  DFMA R12, -R2, R14, 1 ;  /* 0x3ff00000020c742b */ /* 0x001fd0000000010e */
[----:B------:R-:W-:-:S08]  /*1ea0*/  DFMA R12, R12, R12, R12 ;  /* 0x0000000c0c0c722b */ /* 0x000fd0000000000c */
[----:B------:R-:W-:-:S08]  /*1eb0*/  DFMA R12, R14, R12, R14 ;  /* 0x0000000c0e0c722b */ /* 0x000fd0000000000e */
[----:B------:R-:W-:-:S08]  /*1ec0*/  DFMA R14, -R2, R12, 1 ;  /* 0x3ff00000020e742b */ /* 0x000fd0000000010c */
[----:B------:R-:W-:-:S08]  /*1ed0*/  DFMA R12, R12, R14, R12 ;  /* 0x0000000e0c0c722b */ /* 0x000fd0000000000c */
[----:B------:R-:W-:Y:S01]  /*1ee0*/  DMUL R12, R12, 8.11296384146066816958e+31 ;  /* 0x469000000c0c7828 */ /* 0x000fe20000000000 */
[----:B------:R-:W-:Y:S10]  /*1ef0*/  BRA `(.L_x_17) ;  /* 0x0000000000087947 */ /* 0x000ff40003800000 */
.L_x_16:
[----:B------:R-:W-:Y:S01]  /*1f00*/  LOP3.LUT R13, R3, 0x80000, RZ, 0xfc, !PT ;  /* 0x00080000030d7812 */ /* 0x000fe200078efcff */
[----:B------:R-:W-:-:S07]  /*1f10*/  IMAD.MOV.U32 R12, RZ, RZ, R2 ;  /* 0x000000ffff0c7224 */ /* 0x000fce00078e0002 */
.L_x_17:
[----:B------:R-:W-:Y:S05]  /*1f20*/  BSYNC.RECONVERGENT B2 ;  /* 0x0000000000027941 */ /* 0x000fea0003800200 */
.L_x_15:
[----:B------:R-:W-:-:S04]  /*1f30*/  MOV R11, 0x0 ;  /* 0x00000000000b7802 */ /* 0x000fc80000000f00 */
[----:B------:R-:W-:Y:S05]  /*1f40*/  RET.REL.NODEC R10 `(_Z28compute_pattern_ll_kernel_v2iiPKdS0_PKiPd) ;  /* 0xffffffe00a2c7950 */ /* 0x000fea0003c3ffff */
.L_x_19:
[----:B------:R-:W-:-:S00]  /*1f50*/  BRA `(.L_x_19) ;  /* 0xfffffffc00fc7947 */ /* 0x000fc0000383ffff */
[----:B------:R-:W-:-:S00]  /*1f60*/  NOP ;  /* 0x0000000000007918 */ /* 0x000fc00000000000 */
        /* <DEDUP_REMOVED lines=9> */
.L_x_356:


//--------------------- .text._Z36expected_counts_edge_parallel_kerneliiiiibiiiPKhPKiPKdS4_S4_S2_Pd --------------------------
	.section	.text._Z36expected_counts_edge_parallel_kerneliiiiibiiiPKhPKiPKdS4_S4_S2_Pd,"ax",@progbits
	.align	128
        .global         _Z36expected_counts_edge_parallel_kerneliiiiibiiiPKhPKiPKdS4_S4_S2_Pd
        .type           _Z36expected_counts_edge_parallel_kerneliiiiibiiiPKhPKiPKdS4_S4_S2_Pd,@function
        .size           _Z36expected_counts_edge_parallel_kerneliiiiibiiiPKhPKiPKdS4_S4_S2_Pd,(.L_x_357 - _Z36expected_counts_edge_parallel_kerneliiiiibiiiPKhPKiPKdS4_S4_S2_Pd)
        .other          _Z36expected_counts_edge_parallel_kerneliiiiibiiiPKhPKiPKdS4_S4_S2_Pd,@"STO_CUDA_ENTRY STV_DEFAULT"
_Z36expected_counts_edge_parallel_kerneliiiiibiiiPKhPKiPKdS4_S4_S2_Pd:
.text._Z36expected_counts_edge_parallel_kerneliiiiibiiiPKhPKiPKdS4_S4_S2_Pd:
[----:B------:R-:W0:Y:S01]  /*0000*/  LDC R1, c[0x0][0x37c] ;  /* 0x0000df00ff017b82 */ /* 0x000e220000000800 */
[----:B------:R-:W1:Y:S07]  /*0010*/  S2R R2, SR_TID.X ;  /* 0x0000000000027919 */ /* 0x000e6e0000002100 */
[----:B------:R-:W2:Y:S01]  /*0020*/  S2UR UR4, SR_CTAID.X ;  /* 0x00000000000479c3 */ /* 0x000ea20000002500 */
[----:B------:R-:W3:Y:S01]  /*0030*/  LDCU UR17, c[0x0][0x380] ;  /* 0x00007000ff1177ac */ /* 0x000ee20008000800 */
[----:B------:R-:W-:Y:S01]  /*0040*/  BSSY.RECONVERGENT B0, `(.L_x_20) ;  /* 0x00004be000007945 */ /* 0x000fe20003800200 */
[----:B0-----:R-:W-:Y:S01]  /*0050*/  VIADD R1, R1, 0xffffff80 ;  /* 0xffffff8001017836 */ /* 0x001fe20000000000 */
[----:B------:R-:W-:Y:S01]  /*0060*/  CS2R R62, SRZ ;  /* 0x00000000003e7805 */ /* 0x000fe2000001ff00 */
[----:B------:R-:W0:Y:S01]  /*0070*/  LDCU.64 UR8, c[0x0][0x358] ;  /* 0x00006b00ff0877ac */ /* 0x000e220008000a00 */
[----:B------:R-:W-:-:S02]  /*0080*/  CS2R R64, SRZ ;  /* 0x0000000000407805 */ /* 0x000fc4000001ff00 */
[----:B------:R-:W-:Y:S01]  /*0090*/  CS2R R66, SRZ ;  /* 0x0000000000427805 */ /* 0x000fe2000001ff00 */
[----:B------:R-:W2:Y:S01]  /*00a0*/  LDC R55, c[0x0][0x360] ;  /* 0x0000d800ff377b82 */ /* 0x000ea20000000800 */
[----:B------:R-:W4:Y:S01]  /*00b0*/  LDCU UR5, c[0x0][0x384] ;  /* 0x00007080ff0577ac */ /* 0x000f220008000800 */
[----:B------:R-:W-:Y:S02]  /*00c0*/  CS2R R68, SRZ ;  /* 0x0000000000447805 */ /* 0x000fe4000001ff00 */
[----:B------:R-:W-:Y:S02]  /*00d0*/  CS2R R70, SRZ ;  /* 0x0000000000467805 */ /* 0x000fe4000001ff00 */
[----:B------:R-:W-:Y:S01]  /*00e0*/  CS2R R72, SRZ ;  /* 0x0000000000487805 */ /* 0x000fe2000001ff00 */
[----:B------:R-:W0:Y:S01]  /*00f0*/  LDCU UR14, c[0x0][0x380] ;  /* 0x00007000ff0e77ac */ /* 0x000e220008000800 */
[----:B------:R-:W-:Y:S02]  /*0100*/  CS2R R36, SRZ ;  /* 0x0000000000247805 */ /* 0x000fe4000001ff00 */
[----:B------:R-:W-:-:S02]  /*0110*/  CS2R R38, SRZ ;  /* 0x0000000000267805 */ /* 0x000fc4000001ff00 */
[----:B------:R-:W-:Y:S01]  /*0120*/  CS2R R40, SRZ ;  /* 0x0000000000287805 */ /* 0x000fe2000001ff00 */
[----:B------:R-:W0:Y:S01]  /*0130*/  LDCU UR15, c[0x0][0x380] ;  /* 0x00007000ff0f77ac */ /* 0x000e220008000800 */
[----:B------:R-:W-:Y:S02]  /*0140*/  CS2R R42, SRZ ;  /* 0x00000000002a7805 */ /* 0x000fe4000001ff00 */
[----:B------:R-:W-:Y:S02]  /*0150*/  CS2R R44, SRZ ;  /* 0x00000000002c7805 */ /* 0x000fe4000001ff00 */
[----:B------:R-:W-:Y:S01]  /*0160*/  CS2R R46, SRZ ;  /* 0x00000000002e7805 */ /* 0x000fe2000001ff00 */
[----:B------:R-:W0:Y:S01]  /*0170*/  LDCU UR16, c[0x0][0x388] ;  /* 0x00007100ff1077ac */ /* 0x000e220008000800 */
[----:B------:R-:W-:Y:S02]  /*0180*/  CS2R R48, SRZ ;  /* 0x0000000000307805 */ /* 0x000fe4000001ff00 */
[----:B------:R-:W-:-:S02]  /*0190*/  CS2R R50, SRZ ;  /* 0x0000000000327805 */ /* 0x000fc4000001ff00 */
[----:B------:R-:W-:Y:S01]  /*01a0*/  CS2R R52, SRZ ;  /* 0x0000000000347805 */ /* 0x000fe2000001ff00 */
[----:B------:R-:W0:Y:S01]  /*01b0*/  LDCU.64 UR6, c[0x0][0x3c8] ;  /* 0x00007900ff0677ac */ /* 0x000e220008000a00 */
[----:B------:R-:W0:Y:S01]  /*01c0*/  LDCU.64 UR10, c[0x0][0x388] ;  /* 0x00007100ff0a77ac */ /* 0x000e220008000a00 */
[----:B-1----:R-:W-:Y:S01]  /*01d0*/  ISETP.GT.U32.AND P0, PT, R2, 0xf, PT ;  /* 0x0000000f0200780c */ /* 0x002fe20003f04070 */
[----:B------:R-:W1:-:S12]  /*01e0*/  LDCU.64 UR12, c[0x0][0x3a8] ;  /* 0x00007500ff0c77ac */ /* 0x000e580008000a00 */
[----:B------:R-:W5:Y:S01]  /*01f0*/  @!P0 S2R R3, SR_CgaCtaId ;  /* 0x0000000000038919 */ /* 0x000f620000008800 */
[----:B------:R-:W-:-:S05]  /*0200*/  @!P0 MOV R0, 0x400 ;  /* 0x0000040000008802 */ /* 0x000fca0000000f00 */
[----:B------:R-:W-:-:S05]  /*0210*/  @!P0 VIADD R0, R0, 0x100 ;  /* 0x0000010000008836 */ /* 0x000fca0000000000 */
[----:B-----5:R-:W-:-:S05]  /*0220*/  @!P0 LEA R0, R3, R0, 0x18 ;  /* 0x0000000003008211 */ /* 0x020fca00078ec0ff */
[----:B------:R-:W-:-:S05]  /*0230*/  @!P0 IMAD R0, R2, 0x8, R0 ;  /* 0x0000000802008824 */ /* 0x000fca00078e0200 */
[----:B------:R2:W-:Y:S02]  /*0240*/  @!P0 STS.64 [R0], RZ ;  /* 0x000000ff00008388 */ /* 0x0005e40000000a00 */
[----:B--2---:R-:W-:Y:S01]  /*0250*/  IMAD R0, R55, UR4, R2 ;  /* 0x0000000437007c24 */ /* 0x004fe2000f8e0202 */
[----:B------:R-:W-:Y:S01]  /*0260*/  CS2R R2, SRZ ;  /* 0x0000000000027805 */ /* 0x000fe2000001ff00 */
[----:B------:R-:W-:Y:S03]  /*0270*/  BAR.SYNC.DEFER_BLOCKING 0x0 ;  /* 0x0000000000007b1d */ /* 0x000fe60000010000 */
[----:B---3--:R-:W-:-:S13]  /*0280*/  ISETP.GE.AND P0, PT, R0, UR17, PT ;  /* 0x0000001100007c0c */ /* 0x008fda000bf06270 */
[----:B01--4-:R-:W-:Y:S05]  /*0290*/  @P0 BRA `(.L_x_21) ;  /* 0x0000004800600947 */ /* 0x013fea0003800000 */
[----:B------:R-:W0:Y:S02]  /*02a0*/  LDCU.U8 UR4, c[0x0][0x394] ;  /* 0x00007280ff0477ac */ /* 0x000e240008000000 */
[----:B0-----:R-:W-:-:S04]  /*02b0*/  UPRMT UR4, UR4, 0x8880, URZ ;  /* 0x0000888004047896 */ /* 0x001fc800080000ff */
[----:B------:R-:W-:-:S09]  /*02c0*/  UISETP.NE.AND UP0, UPT, UR4, URZ, UPT ;  /* 0x000000ff0400728c */ /* 0x000fd2000bf05270 */
[----:B------:R-:W-:Y:S05]  /*02d0*/  BRA.U !UP0, `(.L_x_22) ;  /* 0x0000000d08e07547 */ /* 0x000fea000b800000 */
[----:B------:R-:W0:Y:S01]  /*02e0*/  LDC R61, c[0x0][0x370] ;  /* 0x0000dc00ff3d7b82 */ /* 0x000e220000000800 */
[----:B------:R-:W-:Y:S01]  /*02f0*/  BSSY.RECONVERGENT B1, `(.L_x_23) ;  /* 0x00000ed000017945 */ /* 0x000fe20003800200 */
[----:B------:R-:W-:Y:S02]  /*0300*/  CS2R R62, SRZ ;  /* 0x00000000003e7805 */ /* 0x000fe4000001ff00 */
[----:B------:R-:W-:Y:S02]  /*0310*/  CS2R R64, SRZ ;  /* 0x0000000000407805 */ /* 0x000fe4000001ff00 */
[----:B------:R-:W-:Y:S02]  /*0320*/  CS2R R66, SRZ ;  /* 0x0000000000427805 */ /* 0x000fe4000001ff00 */
[----:B------:R-:W-:Y:S02]  /*0330*/  CS2R R68, SRZ ;  /* 0x0000000000447805 */ /* 0x000fe4000001ff00 */
[----:B------:R-:W-:-:S02]  /*0340*/  CS2R R70, SRZ ;  /* 0x0000000000467805 */ /* 0x000fc4000001ff00 */
[----:B------:R-:W-:Y:S02]  /*0350*/  CS2R R72, SRZ ;  /* 0x0000000000487805 */ /* 0x000fe4000001ff00 */
        /* <DEDUP_REMOVED lines=9> */
[----:B------:R-:W-:-:S07]  /*03f0*/  CS2R R52, SRZ ;  /* 0x0000000000347805 */ /* 0x000fce000001ff00 */
.L_x_31:
[----:B------:R-:W1:Y:S08]  /*0400*/  LDC R7, c[0x0][0x398] ;  /* 0x0000e600ff077b82 */ /* 0x000e700000000800 */
[----:B------:R-:W2:Y:S08]  /*0410*/  LDC.64 R4, c[0x0][0x3b0] ;  /* 0x0000ec00ff047b82 */ /* 0x000eb00000000a00 */
[----:B------:R-:W3:Y:S01]  /*0420*/  LDC.64 R8, c[0x0][0x3c8] ;  /* 0x0000f200ff087b82 */ /* 0x000ee20000000a00 */
[----:B-1----:R-:W-:-:S07]  /*0430*/  IMAD R7, R0, UR11, R7 ;  /* 0x0000000b00077c24 */ /* 0x002fce000f8e0207 */
[----:B------:R-:W1:Y:S01]  /*0440*/  LDC R15, c[0x0][0x384] ;  /* 0x0000e100ff0f7b82 */ /* 0x000e620000000800 */
[----:B------:R-:W-:-:S04]  /*0450*/  IADD3 R6, P0, PT, R7, UR12, RZ ;  /* 0x0000000c07067c10 */ /* 0x000fc8000ff1e0ff */
[----:B------:R-:W-:-:S05]  /*0460*/  LEA.HI.X.SX32 R7, R7, UR13, 0x1, P0 ;  /* 0x0000000d07077c11 */ /* 0x000fca00080f0eff */
[----:B------:R-:W4:Y:S01]  /*0470*/  LDG.E.U8.CONSTANT R6, desc[UR8][R6.64] ;  /* 0x0000000806067981 */ /* 0x000f22000c1e9100 */
[----:B--2---:R-:W-:-:S05]  /*0480*/  IMAD.WIDE R4, R0, 0x4, R4 ;  /* 0x0000000400047825 */ /* 0x004fca00078e0204 */
[----:B-----5:R2:W5:Y:S01]  /*0490*/  LDG.E.CONSTANT R54, desc[UR8][R4.64] ;  /* 0x0000000804367981 */ /* 0x020562000c1e9900 */
[----:B------:R-:W-:Y:S01]  /*04a0*/  IMAD R10, R0, UR10, RZ ;  /* 0x0000000a000a7c24 */ /* 0x000fe2000f8e02ff */
[----:B------:R-:W-:Y:S03]  /*04b0*/  BSSY.RECONVERGENT B2, `(.L_x_24) ;  /* 0x00000a2000027945 */ /* 0x000fe60003800200 */
[----:B------:R-:W-:Y:S01]  /*04c0*/  IMAD.SHL.U32 R11, R10, 0x4, RZ ;  /* 0x000000040a0b7824 */ /* 0x000fe200078e00ff */
[----:B-1----:R-:W-:-:S03]  /*04d0*/  SHF.L.U32 R15, R15, 0x2, RZ ;  /* 0x000000020f0f7819 */ /* 0x002fc600000006ff */
[----:B---3--:R-:W-:Y:S01]  /*04e0*/  IMAD.WIDE R8, R11, 0x8, R8 ;  /* 0x000000080b087825 */ /* 0x008fe200078e0208 */
[----:B----4-:R-:W-:-:S13]  /*04f0*/  ISETP.GT.U32.AND P0, PT, R6, 0x3, PT ;  /* 0x000000030600780c */ /* 0x010fda0003f04070 */
[----:B--2---:R-:W-:Y:S05]  /*0500*/  @P0 BRA `(.L_x_25) ;  /* 0x0000000400980947 */ /* 0x004fea0003800000 */
[C---:B------:R-:W-:Y:S01]  /*0510*/  ISETP.NE.AND P0, PT, R6.reuse, RZ, PT ;  /* 0x000000ff0600720c */ /* 0x040fe20003f05270 */
[----:B------:R-:W-:Y:S01]  /*0520*/  IMAD.WIDE R104, R15, 0x8, R8 ;  /* 0x000000080f687825 */ /* 0x000fe200078e0208 */
[C---:B------:R-:W-:Y:S02]  /*0530*/  ISETP.NE.AND P1, PT, R6.reuse, 0x1, PT ;  /* 0x000000010600780c */ /* 0x040fe40003f25270 */
[C---:B------:R-:W-:Y:S02]  /*0540*/  ISETP.NE.AND P2, PT, R6.reuse, 0x2, PT ;  /* 0x000000020600780c */ /* 0x040fe40003f45270 */
[----:B------:R-:W-:-:S07]  /*0550*/  ISETP.NE.AND P3, PT, R6, 0x3, PT ;  /* 0x000000030600780c */ /* 0x000fce0003f65270 */
[----:B------:R-:W1:Y:S01]  /*0560*/  @!P0 LDC.64 R100, c[0x0][0x3b8] ;  /* 0x0000ee00ff648b82 */ /* 0x000e620000000a00 */
[----:B------:R-:W2:Y:S04]  /*0570*/  @!P0 LDG.E.64.CONSTANT R6, desc[UR8][R104.64] ;  /* 0x0000000868068981 */ /* 0x000ea8000c1e9b00 */
[----:B------:R-:W3:Y:S03]  /*0580*/  @!P1 LDG.E.64.CONSTANT R8, desc[UR8][R104.64] ;  /* 0x0000000868089981 */ /* 0x000ee6000c1e9b00 */
[----:B------:R-:W4:Y:S01]  /*0590*/  @!P1 LDC.64 R102, c[0x0][0x3b8] ;  /* 0x0000ee00ff669b82 */ /* 0x000f220000000a00 */
[----:B------:R-:W3:Y:S04]  /*05a0*/  @!P2 LDG.E.64.CONSTANT R10, desc[UR8][R104.64] ;  /* 0x00000008680aa981 */ /* 0x000ee8000c1e9b00 */
[----:B------:R-:W3:Y:S03]  /*05b0*/  @!P3 LDG.E.64.CONSTANT R12, desc[UR8][R104.64] ;  /* 0x00000008680cb981 */ /* 0x000ee6000c1e9b00 */
[----:B------:R-:W0:Y:S01]  /*05c0*/  @!P2 LDC.64 R98, c[0x0][0x3b8] ;  /* 0x0000ee00ff62ab82 */ /* 0x000e220000000a00 */
[----:B------:R-:W3:Y:S04]  /*05d0*/  @!P0 LDG.E.64.CONSTANT R14, desc[UR8][R104.64+0x8] ;  /* 0x00000808680e8981 */ /* 0x000ee8000c1e9b00 */
[----:B------:R-:W3:Y:S03]  /*05e0*/  @!P1 LDG.E.64.CONSTANT R92, desc[UR8][R104.64+0x8] ;  /* 0x00000808685c9981 */ /* 0x000ee6000c1e9b00 */
[----:B------:R-:W0:Y:S01]  /*05f0*/  @!P3 LDC.64 R96, c[0x0][0x3b8] ;  /* 0x0000ee00ff60bb82 */ /* 0x000e220000000a00 */
[----:B-1----:R-:W2:Y:S04]  /*0600*/  @!P0 LDG.E.64.CONSTANT R100, desc[UR8][R100.64] ;  /* 0x0000000864648981 */ /* 0x002ea8000c1e9b00 */
[----:B------:R-:W3:Y:S03]  /*0610*/  @!P2 LDG.E.64.CONSTANT R90, desc[UR8][R104.64+0x8] ;  /* 0x00000808685aa981 */ /* 0x000ee6000c1e9b00 */
[----:B------:R-:W1:Y:S01]  /*0620*/  @!P0 LDC.64 R94, c[0x0][0x3b8] ;  /* 0x0000ee00ff5e8b82 */ /* 0x000e620000000a00 */
[----:B----4-:R-:W3:Y:S04]  /*0630*/  @!P1 LDG.E.64.CONSTANT R102, desc[UR8][R102.64+0x8] ;  /* 0x0000080866669981 */ /* 0x010ee8000c1e9b00 */
[----:B------:R-:W4:Y:S03]  /*0640*/  @!P3 LDG.E.64.CONSTANT R88, desc[UR8][R104.64+0x8] ;  /* 0x000008086858b981 */ /* 0x000f26000c1e9b00 */
[----:B------:R-:W1:Y:S01]  /*0650*/  @!P1 LDC.64 R16, c[0x0][0x3b8] ;  /* 0x0000ee00ff109b82 */ /* 0x000e620000000a00 */
[----:B0-----:R-:W4:Y:S04]  /*0660*/  @!P2 LDG.E.64.CONSTANT R98, desc[UR8][R98.64+0x10] ;  /* 0x000010086262a981 */ /* 0x001f28000c1e9b00 */
[----:B------:R-:W4:Y:S03]  /*0670*/  @!P0 LDG.E.64.CONSTANT R86, desc[UR8][R104.64+0x10] ;  /* 0x0000100868568981 */ /* 0x000f26000c1e9b00 */
[----:B------:R-:W0:Y:S01]  /*0680*/  @!P2 LDC.64 R18, c[0x0][0x3b8] ;  /* 0x0000ee00ff12ab82 */ /* 0x000e220000000a00 */
[----:B------:R-:W4:Y:S04]  /*0690*/  @!P3 LDG.E.64.CONSTANT R96, desc[UR8][R96.64+0x18] ;  /* 0x000018086060b981 */ /* 0x000f28000c1e9b00 */
[----:B------:R-:W4:Y:S03]  /*06a0*/  @!P1 LDG.E.64.CONSTANT R24, desc[UR8][R104.64+0x10] ;  /* 0x0000100868189981 */ /* 0x000f26000c1e9b00 */
[----:B------:R-:W0:Y:S01]  /*06b0*/  @!P3 LDC.64 R20, c[0x0][0x3b8] ;  /* 0x0000ee00ff14bb82 */ /* 0x000e220000000a00 */
[----:B-1----:R-:W4:Y:S04]  /*06c0*/  @!P0 LDG.E.64.CONSTANT R94, desc[UR8][R94.64+0x20] ;  /* 0x000020085e5e8981 */ /* 0x002f28000c1e9b00 */
[----:B------:R-:W4:Y:S03]  /*06d0*/  @!P2 LDG.E.64.CONSTANT R26, desc[UR8][R104.64+0x10] ;  /* 0x00001008681aa981 */ /* 0x000f26000c1e9b00 */
[----:B------:R-:W1:Y:S01]  /*06e0*/  @!P0 LDC.64 R22, c[0x0][0x3b8] ;  /* 0x0000ee00ff168b82 */ /* 0x000e620000000a00 */
[----:B------:R-:W4:Y:S04]  /*06f0*/  @!P1 LDG.E.64.CONSTANT R16, desc[UR8][R16.64+0x28] ;  /* 0x0000280810109981 */ /* 0x000f28000c1e9b00 */
        /* <DEDUP_REMOVED lines=14> */
[----:B0-----:R-:W4:Y:S07]  /*07e0*/  @!P2 LDG.E.64.CONSTANT R82, desc[UR8][R82.64+0x50] ;  /* 0x000050085252a981 */ /* 0x001f2e000c1e9b00 */
[----:B------:R-:W0:Y:S01]  /*07f0*/  @!P2 LDC.64 R74, c[0x0][0x3b8] ;  /* 0x0000ee00ff4aab82 */ /* 0x000e220000000a00 */
[----:B------:R-:W4:Y:S07]  /*0800*/  @!P3 LDG.E.64.CONSTANT R80, desc[UR8][R80.64+0x58] ;  /* 0x000058085050b981 */ /* 0x000f2e000c1e9b00 */
[----:B------:R-:W0:Y:S01]  /*0810*/  @!P3 LDC.64 R58, c[0x0][0x3b8] ;  /* 0x0000ee00ff3abb82 */ /* 0x000e220000000a00 */
[----:B-1----:R-:W4:Y:S04]  /*0820*/  @!P0 LDG.E.64.CONSTANT R78, desc[UR8][R78.64+0x60] ;  /* 0x000060084e4e8981 */ /* 0x002f28000c1e9b00 */
[----:B------:R-:W4:Y:S04]  /*0830*/  @!P1 LDG.E.64.CONSTANT R76, desc[UR8][R76.64+0x68] ;  /* 0x000068084c4c9981 */ /* 0x000f28000c1e9b00 */
[----:B0-----:R-:W4:Y:S04]  /*0840*/  @!P2 LDG.E.64.CONSTANT R74, desc[UR8][R74.64+0x70] ;  /* 0x000070084a4aa981 */ /* 0x001f28000c1e9b00 */
[----:B------:R-:W4:Y:S01]  /*0850*/  @!P3 LDG.E.64.CONSTANT R58, desc[UR8][R58.64+0x78] ;  /* 0x000078083a3ab981 */ /* 0x000f22000c1e9b00 */
[----:B------:R-:W-:Y:S01]  /*0860*/  CS2R R4, SRZ ;  /* 0x0000000000047805 */ /* 0x000fe2000001ff00 */
[----:B--2---:R-:W-:Y:S01]  /*0870*/  @!P0 DMUL R4, R6, R100 ;  /* 0x0000006406048228 */ /* 0x004fe20000000000 */
[----:B------:R-:W-:Y:S01]  /*0880*/  CS2R R6, SRZ ;  /* 0x0000000000067805 */ /* 0x000fe2000001ff00 */
[----:B---3--:R-:W-:-:S06]  /*0890*/  @!P1 DMUL R6, R8, R102 ;  /* 0x0000006608069228 */ /* 0x008fcc0000000000 */
[----:B------:R-:W-:Y:S01]  /*08a0*/  DADD R100, RZ, R4 ;  /* 0x00000000ff647229 */ /* 0x000fe20000000004 */
[----:B------:R-:W-:Y:S01]  /*08b0*/  CS2R R8, SRZ ;  /* 0x0000000000087805 */ /* 0x000fe2000001ff00 */
[----:B----4-:R-:W-:-:S06]  /*08c0*/  @!P2 DMUL R8, R10, R98 ;  /* 0x000000620a08a228 */ /* 0x010fcc0000000000 */
[----:B------:R-:W-:Y:S01]  /*08d0*/  DADD R100, R6, R100 ;  /* 0x0000000006647229 */ /* 0x000fe20000000064 */
[----:B------:R-:W-:Y:S01]  /*08e0*/  CS2R R10, SRZ ;  /* 0x00000000000a7805 */ /* 0x000fe2000001ff00 */
[----:B------:R-:W-:-:S06]  /*08f0*/  @!P3 DMUL R10, R12, R96 ;  /* 0x000000600c0ab228 */ /* 0x000fcc0000000000 */
        /* <DEDUP_REMOVED lines=36> */
[----:B------:R-:W-:-:S08]  /*0b40*/  DADD R100, R32, R100 ;  /* 0x0000000020647229 */ /* 0x000fd00000000064 */
[----:B------:R-:W-:Y:S01]  /*0b50*/  DADD R76, R34, R100 ;  /* 0x00000000224c7229 */ /* 0x000fe20000000064 */
[----:B------:R-:W-:Y:S10]  /*0b60*/  BRA `(.L_x_26) ;  /* 0x0000000000d87947 */ /* 0x000ff40003800000 */
.L_x_25:
[----:B------:R-:W1:Y:S01]  /*0b70*/  LDC.64 R20, c[0x0][0x3b8] ;  /* 0x0000ee00ff147b82 */ /* 0x000e620000000a00 */
[----:B------:R-:W-:-:S05]  /*0b80*/  IMAD.WIDE R14, R15, 0x8, R8 ;  /* 0x000000080f0e7825 */ /* 0x000fca00078e0208 */
[----:B------:R-:W2:Y:S04]  /*0b90*/  LDG.E.64.CONSTANT R10, desc[UR8][R14.64] ;  /* 0x000000080e0a7981 */ /* 0x000ea8000c1e9b00 */
[----:B------:R-:W3:Y:S04]  /*0ba0*/  LDG.E.64.CONSTANT R18, desc[UR8][R14.64+0x8] ;  /* 0x000008080e127981 */ /* 0x000ee8000c1e9b00 */
[----:B------:R-:W4:Y:S04]  /*0bb0*/  LDG.E.64.CONSTANT R26, desc[UR8][R14.64+0x10] ;  /* 0x000010080e1a7981 */ /* 0x000f28000c1e9b00 */
[----:B------:R0:W4:Y:S04]  /*0bc0*/  LDG.E.64.CONSTANT R34, desc[UR8][R14.64+0x18] ;  /* 0x000018080e227981 */ /* 0x000128000c1e9b00 */
[----:B-1----:R-:W2:Y:S04]  /*0bd0*/  LDG.E.64.CONSTANT R4, desc[UR8][R20.64] ;  /* 0x0000000814047981 */ /* 0x002ea8000c1e9b00 */
[----:B------:R-:W3:Y:S04]  /*0be0*/  LDG.E.64.CONSTANT R6, desc[UR8][R20.64+0x8] ;  /* 0x0000080814067981 */ /* 0x000ee8000c1e9b00 */
[----:B------:R-:W4:Y:S04]  /*0bf0*/  LDG.E.64.CONSTANT R8, desc[UR8][R20.64+0x10] ;  /* 0x0000100814087981 */ /* 0x000f28000c1e9b00 */
        /* <DEDUP_REMOVED lines=12> */
[----:B------:R1:W4:Y:S01]  /*0cc0*/  LDG.E.64.CONSTANT R56, desc[UR8][R20.64+0x78] ;  /* 0x0000780814387981 */ /* 0x000322000c1e9b00 */
[----:B--2---:R-:W-:-:S02]  /*0cd0*/  DMUL R4, R4, R10 ;  /* 0x0000000a04047228 */ /* 0x004fc40000000000 */
[----:B---3--:R-:W-:-:S06]  /*0ce0*/  DMUL R6, R6, R10 ;  /* 0x0000000a06067228 */ /* 0x008fcc0000000000 */
[----:B------:R-:W-:Y:S02]  /*0cf0*/  DADD R12, RZ, R4 ;  /* 0x00000000ff0c7229 */ /* 0x000fe40000000004 */
[----:B----4-:R-:W-:-:S06]  /*0d00*/  DMUL R8, R8, R10 ;  /* 0x0000000a08087228 */ /* 0x010fcc0000000000 */
[----:B------:R-:W-:Y:S02]  /*0d10*/  DADD R12, R12, R6 ;  /* 0x000000000c0c7229 */ /* 0x000fe40000000006 */
[----:B------:R-:W-:-:S06]  /*0d20*/  DMUL R10, R16, R10 ;  /* 0x0000000a100a7228 */ /* 0x000fcc0000000000 */
[----:B0-----:R-:W-:Y:S02]  /*0d30*/  DADD R14, R12, R8 ;  /* 0x000000000c0e7229 */ /* 0x001fe40000000008 */
[----:B------:R-:W-:-:S06]  /*0d40*/  DMUL R12, R22, R18 ;  /* 0x00000012160c7228 */ /* 0x000fcc0000000000 */
[----:B------:R-:W-:Y:S02]  /*0d50*/  DADD R16, R14, R10 ;  /* 0x000000000e107229 */ /* 0x000fe4000000000a */
[----:B------:R-:W-:-:S06]  /*0d60*/  DMUL R14, R24, R18 ;  /* 0x00000012180e7228 */ /* 0x000fcc0000000000 */
[----:B-1----:R-:W-:Y:S02]  /*0d70*/  DADD R20, R16, R12 ;  /* 0x0000000010147229 */ /* 0x002fe4000000000c */
[----:B------:R-:W-:-:S06]  /*0d80*/  DMUL R16, R74, R18 ;  /* 0x000000124a107228 */ /* 0x000fcc0000000000 */
[----:B------:R-:W-:Y:S02]  /*0d90*/  DADD R20, R20, R14 ;  /* 0x0000000014147229 */ /* 0x000fe4000000000e */
        /* <DEDUP_REMOVED lines=17> */
[----:B------:R-:W-:-:S08]  /*0eb0*/  DADD R74, R32, R74 ;  /* 0x00000000204a7229 */ /* 0x000fd0000000004a */
[----:B------:R-:W-:-:S11]  /*0ec0*/  DADD R76, R34, R74 ;  /* 0x00000000224c7229 */ /* 0x000fd6000000004a */
.L_x_26:
[----:B------:R-:W-:Y:S05]  /*0ed0*/  BSYNC.RECONVERGENT B2 ;  /* 0x0000000000027941 */ /* 0x000fea0003800200 */
.L_x_24:
[----:B------:R-:W-:Y:S01]  /*0ee0*/  UMOV UR18, 0xc2f8f359 ;  /* 0xc2f8f35900127882 */ /* 0x000fe20000000000 */
[----:B------:R-:W-:Y:S01]  /*0ef0*/  UMOV UR19, 0x1a56e1f ;  /* 0x01a56e1f00137882 */ /* 0x000fe20000000000 */
[----:B------:R-:W-:Y:S01]  /*0f00*/  BSSY.RECONVERGENT B2, `(.L_x_27) ;  /* 0x0000028000027945 */ /* 0x000fe20003800200 */
[----:B------:R-:W-:-:S14]  /*0f10*/  DSETP.GT.AND P0, PT, R76, UR18, PT ;  /* 0x000000124c007e2a */ /* 0x000fdc000bf04000 */
[----:B------:R-:W-:Y:S05]  /*0f20*/  @!P0 BRA `(.L_x_28) ;  /* 0x0000000000948947 */ /* 0x000fea0003800000 */
[----:B------:R-:W0:Y:S01]  /*0f30*/  MUFU.RCP64H R57, R77 ;  /* 0x0000004d00397308 */ /* 0x000e220000001800 */
[----:B------:R-:W-:Y:S01]  /*0f40*/  IMAD.MOV.U32 R56, RZ, RZ, 0x1 ;  /* 0x00000001ff387424 */ /* 0x000fe200078e00ff */
[----:B------:R-:W-:Y:S06]  /*0f50*/  BSSY.RECONVERGENT B3, `(.L_x_29) ;  /* 0x0000012000037945 */ /* 0x000fec0003800200 */
[----:B-----5:R-:W1:Y:S01]  /*0f60*/  I2F.F64 R78, R54 ;  /* 0x00000036004e7312 */ /* 0x020e620000201c00 */
[----:B0-----:R-:W-:Y:S01]  /*0f70*/  DFMA R58, R56, -R76, 1 ;  /* 0x3ff00000383a742b */ /* 0x001fe2000000084c */
[----:B-1----:R-:W-:-:S07]  /*0f80*/  FSETP.GEU.AND P1, PT, |R79|, 6.5827683646048100446e-37, PT ;  /* 0x036000004f00780b */ /* 0x002fce0003f2e200 */
[----:B------:R-:W-:-:S08]  /*0f90*/  DFMA R58, R58, R58, R58 ;  /* 0x0000003a3a3a722b */ /* 0x000fd0000000003a */
[----:B------:R-:W-:-:S08]  /*0fa0*/  DFMA R58, R56, R58, R56 ;  /* 0x0000003a383a722b */ /* 0x000fd00000000038 */
[----:B------:R-:W-:-:S08]  /*0fb0*/  DFMA R56, R58, -R76, 1 ;  /* 0x3ff000003a38742b */ /* 0x000fd0000000084c */
[----:B------:R-:W-:-:S08]  /*0fc0*/  DFMA R56, R58, R56, R58 ;  /* 0x000000383a38722b */ /* 0x000fd0000000003a */
[----:B------:R-:W-:-:S08]  /*0fd0*/  DMUL R58, R78, R56 ;  /* 0x000000384e3a7228 */ /* 0x000fd00000000000 */
[----:B------:R-:W-:-:S08]  /*0fe0*/  DFMA R74, R58, -R76, R78 ;  /* 0x8000004c3a4a722b */ /* 0x000fd0000000004e */
[----:B------:R-:W-:-:S10]  /*0ff0*/  DFMA R56, R56, R74, R58 ;  /* 0x0000004a3838722b */ /* 0x000fd4000000003a */
[----:B------:R-:W-:-:S05]  /*1000*/  FFMA R58, RZ, R77, R57 ;  /* 0x0000004dff3a7223 */ /* 0x000fca0000000039 */
[----:B------:R-:W-:-:S13]  /*1010*/  FSETP.GT.AND P0, PT, |R58|, 1.469367938527859385e-39, PT ;  /* 0x001000003a00780b */ /* 0x000fda0003f04200 */
[----:B------:R-:W-:Y:S05]  /*1020*/  @P0 BRA P1, `(.L_x_30) ;  /* 0x0000000000100947 */ /* 0x000fea0000800000 */
[----:B------:R-:W-:Y:S01]  /*1030*/  IMAD.MOV.U32 R56, RZ, RZ, R78 ;  /* 0x000000ffff387224 */ /* 0x000fe200078e004e */
[----:B------:R-:W-:Y:S01]  /*1040*/  MOV R54, 0x1070 ;  /* 0x0000107000367802 */ /* 0x000fe20000000f00 */
[----:B------:R-:W-:-:S07]  /*1050*/  IMAD.MOV.U32 R57, RZ, RZ, R79 ;  /* 0x000000ffff397224 */ /* 0x000fce00078e004f */
[----:B------:R-:W-:Y:S05]  /*1060*/  CALL.REL.NOINC `($__internal_1_$__cuda_sm20_div_rn_f64_full) ;  /* 0x000000b000547944 */ /* 0x000fea0003c00000 */
.L_x_30:
[----:B------:R-:W-:Y:S05]  /*1070*/  BSYNC.RECONVERGENT B3 ;  /* 0x0000000000037941 */ /* 0x000fea0003800200 */
.L_x_29:
[C---:B------:R-:W-:Y:S02]  /*1080*/  DFMA R52, R56.reuse, R4, R52 ;  /* 0x000000043834722b */ /* 0x040fe40000000034 */
[C---:B------:R-:W-:Y:S02]  /*1090*/  DFMA R50, R56.reuse, R6, R50 ;  /* 0x000000063832722b */ /* 0x040fe40000000032 */
[C---:B------:R-:W-:Y:S02]  /*10a0*/  DFMA R48, R56.reuse, R8, R48 ;  /* 0x000000083830722b */ /* 0x040fe40000000030 */
[C---:B------:R-:W-:Y:S02]  /*10b0*/  DFMA R46, R56.reuse, R10, R46 ;  /* 0x0000000a382e722b */ /* 0x040fe4000000002e */
[C---:B------:R-:W-:Y:S02]  /*10c0*/  DFMA R44, R56.reuse, R12, R44 ;  /* 0x0000000c382c722b */ /* 0x040fe4000000002c */
[----:B------:R-:W-:-:S02]  /*10d0*/  DFMA R42, R56, R14, R42 ;  /* 0x0000000e382a722b */ /* 0x000fc4000000002a */
        /* <DEDUP_REMOVED lines=9> */
[----:B------:R-:W-:-:S11]  /*1170*/  DFMA R62, R56, R34, R62 ;  /* 0x00000022383e722b */ /* 0x000fd6000000003e */
.L_x_28:
[----:B------:R-:W-:Y:S05]  /*1180*/  BSYNC.RECONVERGENT B2 ;  /* 0x0000000000027941 */ /* 0x000fea0003800200 */
.L_x_27:
[----:B------:R-:W-:-:S05]  /*1190*/  IMAD R0, R55, R61, R0 ;  /* 0x0000003d37007224 */ /* 0x000fca00078e0200 */
[----:B------:R-:W-:-:S13]  /*11a0*/  ISETP.GE.AND P0, PT, R0, UR14, PT ;  /* 0x0000000e00007c0c */ /* 0x000fda000bf06270 */
[----:B------:R-:W-:Y:S05]  /*11b0*/  @!P0 BRA `(.L_x_31) ;  /* 0xfffffff000908947 */ /* 0x000fea000383ffff */
[----:B------:R-:W-:Y:S05]  /*11c0*/  BSYNC.RECONVERGENT B1 ;  /* 0x0000000000017941 */ /* 0x000fea0003800200 */
.L_x_23:
[----:B------:R0:W-:Y:S04]  /*11d0*/  STL.128 [R1], R4 ;  /* 0x0000000401007387 */ /* 0x0001e80000100c00 */
[----:B------:R0:W-:Y:S04]  /*11e0*/  STL.128 [R1+0x10], R8 ;  /* 0x0000100801007387 */ /* 0x0001e80000100c00 */
[----:B------:R0:W-:Y:S04]  /*11f0*/  STL.128 [R1+0x20], R12 ;  /* 0x0000200c01007387 */ /* 0x0001e80000100c00 */
[----:B------:R0:W-:Y:S04]  /*1200*/  STL.128 [R1+0x30], R16 ;  /* 0x0000301001007387 */ /* 0x0001e80000100c00 */
[----:B------:R0:W-:Y:S04]  /*1210*/  STL.128 [R1+0x40], R20 ;  /* 0x0000401401007387 */ /* 0x0001e80000100c00 */
[----:B------:R0:W-:Y:S04]  /*1220*/  STL.128 [R1+0x50], R24 ;  /* 0x0000501801007387 */ /* 0x0001e80000100c00 */
[----:B------:R0:W-:Y:S04]  /*1230*/  STL.128 [R1+0x60], R28 ;  /* 0x0000601c01007387 */ /* 0x0001e80000100c00 */
[----:B------:R0:W-:Y:S01]  /*1240*/  STL.128 [R1+0x70], R32 ;  /* 0x0000702001007387 */ /* 0x0001e20000100c00 */
[----:B------:R-:W-:Y:S05]  /*1250*/  BRA `(.L_x_21) ;  /* 0x0000003800707947 */ /* 0x000fea0003800000 */
.L_x_22:
[----:B------:R-:W0:Y:S02]  /*1260*/  LDC R35, c[0x0][0x39c] ;  /* 0x0000e700ff237b82 */ /* 0x000e240000000800 */
[----:B0-----:R-:W-:-:S13]  /*1270*/  ISETP.GT.AND P0, PT, R35, RZ, PT ;  /* 0x000000ff2300720c */ /* 0x001fda0003f04270 */
[----:B------:R-:W-:Y:S05]  /*1280*/  @P0 BRA `(.L_x_32) ;  /* 0x0000000800280947 */ /* 0x000fea0003800000 */
[----:B------:R-:W0:Y:S02]  /*1290*/  LDC.64 R4, c[0x0][0x3b8] ;  /* 0x0000ee00ff047b82 */ /* 0x000e240000000a00 */
[----:B0-----:R0:W5:Y:S04]  /*12a0*/  LDG.E.64.CONSTANT R108, desc[UR8][R4.64] ;  /* 0x00000008046c7981 */ /* 0x001168000c1e9b00 */
[----:B------:R0:W5:Y:S04]  /*12b0*/  LDG.E.64.CONSTANT R106, desc[UR8][R4.64+0x8] ;  /* 0x00000808046a7981 */ /* 0x000168000c1e9b00 */
        /* <DEDUP_REMOVED lines=13> */
[----:B------:R0:W5:Y:S01]  /*1390*/  LDG.E.64.CONSTANT R94, desc[UR8][R4.64+0x78] ;  /* 0x00007808045e7981 */ /* 0x000162000c1e9b00 */
[----:B------:R-:W1:Y:S01]  /*13a0*/  LDC R61, c[0x0][0x370] ;  /* 0x0000dc00ff3d7b82 */ /* 0x000e620000000800 */
[----:B------:R-:W-:Y:S01]  /*13b0*/  BSSY.RECONVERGENT B1, `(.L_x_33) ;  /* 0x000006e000017945 */ /* 0x000fe20003800200 */
        /* <DEDUP_REMOVED lines=15> */
[----:B0-----:R-:W-:-:S07]  /*14b0*/  CS2R R52, SRZ ;  /* 0x0000000000347805 */ /* 0x001fce000001ff00 */
.L_x_38:
[----:B------:R-:W-:Y:S01]  /*14c0*/  IMAD R4, R0, UR16, RZ ;  /* 0x0000001000047c24 */ /* 0x000fe2000f8e02ff */
[----:B------:R-:W-:-:S03]  /*14d0*/  USHF.L.U32 UR17, UR5, 0x2, URZ ;  /* 0x0000000205117899 */ /* 0x000fc600080006ff */
[----:B------:R-:W-:Y:S01]  /*14e0*/  IMAD.SHL.U32 R4, R4, 0x4, RZ ;  /* 0x0000000404047824 */ /* 0x000fe200078e00ff */
[----:B------:R-:W-:-:S04]  /*14f0*/  USHF.R.S32.HI UR4, URZ, 0x1f, UR17 ;  /* 0x0000001fff047899 */ /* 0x000fc80008011411 */
[----:B------:R-:W-:-:S04]  /*1500*/  IADD3 R5, P0, PT, R4, UR17, RZ ;  /* 0x0000001104057c10 */ /* 0x000fc8000ff1e0ff */
[----:B------:R-:W-:Y:S02]  /*1510*/  LEA.HI.X.SX32 R4, R4, UR4, 0x1, P0 ;  /* 0x0000000404047c11 */ /* 0x000fe400080f0eff */
[----:B------:R-:W-:-:S04]  /*1520*/  LEA R16, P0, R5, UR6, 0x3 ;  /* 0x0000000605107c11 */ /* 0x000fc8000f8018ff */
[----:B------:R-:W-:-:S05]  /*1530*/  LEA.HI.X R17, R5, UR7, R4, 0x3, P0 ;  /* 0x0000000705117c11 */ /* 0x000fca00080f1c04 */
[----:B------:R-:W2:Y:S04]  /*1540*/  LDG.E.64.CONSTANT R10, desc[UR8][R16.64] ;  /* 0x00000008100a7981 */ /* 0x000ea8000c1e9b00 */
[----:B------:R-:W3:Y:S04]  /*1550*/  LDG.E.64.CONSTANT R20, desc[UR8][R16.64+0x8] ;  /* 0x0000080810147981 */ /* 0x000ee8000c1e9b00 */
[----:B------:R-:W4:Y:S04]  /*1560*/  LDG.E.64.CONSTANT R26, desc[UR8][R16.64+0x10] ;  /* 0x00001008101a7981 */ /* 0x000f28000c1e9b00 */
[----:B------:R3:W4:Y:S01]  /*1570*/  LDG.E.64.CONSTANT R34, desc[UR8][R16.64+0x18] ;  /* 0x0000180810227981 */ /* 0x000722000c1e9b00 */
[----:B------:R-:W-:Y:S01]  /*1580*/  UMOV UR18, 0xc2f8f359 ;  /* 0xc2f8f35900127882 */ /* 0x000fe20000000000 */
[----:B------:R-:W-:Y:S01]  /*1590*/  UMOV UR19, 0x1a56e1f ;  /* 0x01a56e1f00137882 */ /* 0x000fe20000000000 */
[----:B------:R-:W-:Y:S01]  /*15a0*/  BSSY.RECONVERGENT B2, `(.L_x_34) ;  /* 0x000004b000027945 */ /* 0x000fe20003800200 */
[----:B--2--5:R-:W-:-:S02]  /*15b0*/  DMUL R4, R108, R10 ;  /* 0x0000000a6c047228 */ /* 0x024fc40000000000 */
[-C--:B------:R-:W-:Y:S02]  /*15c0*/  DMUL R6, R106, R10.reuse ;  /* 0x0000000a6a067228 */ /* 0x080fe40000000000 */
[-C--:B------:R-:W-:Y:S02]  /*15d0*/  DMUL R8, R104, R10.reuse ;  /* 0x0000000a68087228 */ /* 0x080fe40000000000 */
[----:B------:R-:W-:Y:S02]  /*15e0*/  DMUL R10, R102, R10 ;  /* 0x0000000a660a7228 */ /* 0x000fe40000000000 */
[----:B------:R-:W-:Y:S02]  /*15f0*/  DADD R12, RZ, R4 ;  /* 0x00000000ff0c7229 */ /* 0x000fe40000000004 */
[----:B---3--:R-:W-:-:S06]  /*1600*/  DMUL R16, R96, R20 ;  /* 0x0000001460107228 */ /* 0x008fcc0000000000 */
[----:B------:R-:W-:-:S08]  /*1610*/  DADD R12, R12, R6 ;  /* 0x000000000c0c7229 */ /* 0x000fd00000000006 */
[----:B------:R-:W-:Y:S02]  /*1620*/  DADD R14, R12, R8 ;  /* 0x000000000c0e7229 */ /* 0x000fe40000000008 */
[----:B------:R-:W-:-:S06]  /*1630*/  DMUL R12, R100, R20 ;  /* 0x00000014640c7228 */ /* 0x000fcc0000000000 */
[----:B------:R-:W-:Y:S02]  /*1640*/  DADD R18, R14, R10 ;  /* 0x000000000e127229 */ /* 0x000fe4000000000a */
[----:B------:R-:W-:-:S06]  /*1650*/  DMUL R14, R98, R20 ;  /* 0x00000014620e7228 */ /* 0x000fcc0000000000 */
[----:B------:R-:W-:-:S08]  /*1660*/  DADD R18, R18, R12 ;  /* 0x0000000012127229 */ /* 0x000fd0000000000c */
[----:B------:R-:W-:Y:S02]  /*1670*/  DADD R22, R18, R14 ;  /* 0x0000000012167229 */ /* 0x000fe4000000000e */
[----:B------:R-:W-:Y:S02]  /*1680*/  DMUL R18, R78, R20 ;  /* 0x000000144e127228 */ /* 0x000fe40000000000 */
[----:B----4-:R-:W-:-:S04]  /*1690*/  DMUL R20, R80, R26 ;  /* 0x0000001a50147228 */ /* 0x010fc80000000000 */
[----:B------:R-:W-:-:S08]  /*16a0*/  DADD R22, R22, R16 ;  /* 0x0000000016167229 */ /* 0x000fd00000000010 */
[----:B------:R-:W-:Y:S02]  /*16b0*/  DADD R24, R22, R18 ;  /* 0x0000000016187229 */ /* 0x000fe40000000012 */
[----:B------:R-:W-:-:S06]  /*16c0*/  DMUL R22, R82, R26 ;  /* 0x0000001a52167228 */ /* 0x000fcc0000000000 */
[----:B------:R-:W-:Y:S02]  /*16d0*/  DADD R28, R24, R20 ;  /* 0x00000000181c7229 */ /* 0x000fe40000000014 */
[-C--:B------:R-:W-:Y:S02]  /*16e0*/  DMUL R24, R84, R26.reuse ;  /* 0x0000001a54187228 */ /* 0x080fe40000000000 */
[----:B------:R-:W-:-:S04]  /*16f0*/  DMUL R26, R86, R26 ;  /* 0x0000001a561a7228 */ /* 0x000fc80000000000 */
[----:B------:R-:W-:-:S08]  /*1700*/  DADD R28, R28, R22 ;  /* 0x000000001c1c7229 */ /* 0x000fd00000000016 */
[----:B------:R-:W-:Y:S02]  /*1710*/  DADD R30, R28, R24 ;  /* 0x000000001c1e7229 */ /* 0x000fe40000000018 */
[----:B------:R-:W-:-:S06]  /*1720*/  DMUL R28, R88, R34 ;  /* 0x00000022581c7228 */ /* 0x000fcc0000000000 */
[----:B------:R-:W-:Y:S02]  /*1730*/  DADD R32, R30, R26 ;  /* 0x000000001e207229 */ /* 0x000fe4000000001a */
[----:B------:R-:W-:-:S06]  /*1740*/  DMUL R30, R90, R34 ;  /* 0x000000225a1e7228 */ /* 0x000fcc0000000000 */
[----:B------:R-:W-:Y:S02]  /*1750*/  DADD R56, R32, R28 ;  /* 0x0000000020387229 */ /* 0x000fe4000000001c */
[-C--:B------:R-:W-:Y:S02]  /*1760*/  DMUL R32, R92, R34.reuse ;  /* 0x000000225c207228 */ /* 0x080fe40000000000 */
[----:B------:R-:W-:-:S04]  /*1770*/  DMUL R34, R94, R34 ;  /* 0x000000225e227228 */ /* 0x000fc80000000000 */
[----:B------:R-:W-:-:S08]  /*1780*/  DADD R56, R56, R30 ;  /* 0x0000000038387229 */ /* 0x000fd0000000001e */
[----:B------:R-:W-:-:S08]  /*1790*/  DADD R56, R56, R32 ;  /* 0x0000000038387229 */ /* 0x000fd00000000020 */
[----:B------:R-:W-:-:S08]  /*17a0*/  DADD R76, R56, R34 ;  /* 0x00000000384c7229 */ /* 0x000fd00000000022 */
[----:B------:R-:W-:-:S14]  /*17b0*/  DSETP.GT.AND P0, PT, R76, UR18, PT ;  /* 0x000000124c007e2a */ /* 0x000fdc000bf04000 */
[----:B------:R-:W-:Y:S05]  /*17c0*/  @!P0 BRA `(.L_x_35) ;  /* 0x0000000000a08947 */ /* 0x000fea0003800000 */
[----:B------:R-:W0:Y:S02]  /*17d0*/  LDC.64 R56, c[0x0][0x3b0] ;  /* 0x0000ec00ff387b82 */ /* 0x000e240000000a00 */
[----:B0-----:R-:W-:-:S05]  /*17e0*/  IMAD.WIDE R56, R0, 0x4, R56 ;  /* 0x0000000400387825 */ /* 0x001fca00078e0238 */
[----:B------:R-:W2:Y:S01]  /*17f0*/  LDG.E.CONSTANT R112, desc[UR8][R56.64] ;  /* 0x0000000838707981 */ /* 0x000ea2000c1e9900 */
[----:B------:R-:W0:Y:S01]  /*1800*/  MUFU.RCP64H R59, R77 ;  /* 0x0000004d003b7308 */ /* 0x000e220000001800 */
[----:B------:R-:W-:Y:S01]  /*1810*/  MOV R58, 0x1 ;  /* 0x00000001003a7802 */ /* 0x000fe20000000f00 */
[----:B------:R-:W-:Y:S05]  /*1820*/  BSSY.RECONVERGENT B3, `(.L_x_36) ;  /* 0x0000012000037945 */ /* 0x000fea0003800200 */
[----:B0-----:R-:W-:-:S08]  /*1830*/  DFMA R74, -R76, R58, 1 ;  /* 0x3ff000004c4a742b */ /* 0x001fd0000000013a */
[----:B------:R-:W-:-:S08]  /*1840*/  DFMA R74, R74, R74, R74 ;  /* 0x0000004a4a4a722b */ /* 0x000fd0000000004a */
[----:B------:R-:W-:-:S08]  /*1850*/  DFMA R74, R58, R74, R58 ;  /* 0x0000004a3a4a722b */ /* 0x000fd0000000003a */
[----:B------:R-:W-:-:S08]  /*1860*/  DFMA R58, -R76, R74, 1 ;  /* 0x3ff000004c3a742b */ /* 0x000fd0000000014a */
[----:B------:R-:W-:Y:S01]  /*1870*/  DFMA R58, R74, R58, R74 ;  /* 0x0000003a4a3a722b */ /* 0x000fe2000000004a */
[----:B--2---:R-:W0:Y:S07]  /*1880*/  I2F.F64 R112, R112 ;  /* 0x0000007000707312 */ /* 0x004e2e0000201c00 */
[----:B0-----:R-:W-:Y:S01]  /*1890*/  DMUL R74, R112, R58 ;  /* 0x0000003a704a7228 */ /* 0x001fe20000000000 */
[----:B------:R-:W-:-:S07]  /*18a0*/  FSETP.GEU.AND P1, PT, |R113|, 6.5827683646048100446e-37, PT ;  /* 0x036000007100780b */ /* 0x000fce0003f2e200 */
[----:B------:R-:W-:-:S08]  /*18b0*/  DFMA R110, -R76, R74, R112 ;  /* 0x0000004a4c6e722b */ /* 0x000fd00000000170 */
[----:B------:R-:W-:-:S10]  /*18c0*/  DFMA R56, R58, R110, R74 ;  /* 0x0000006e3a38722b */ /* 0x000fd4000000004a */
[----:B------:R-:W-:-:S05]  /*18d0*/  FFMA R54, RZ, R77, R57 ;  /* 0x0000004dff367223 */ /* 0x000fca0000000039 */
[----:B------:R-:W-:-:S13]  /*18e0*/  FSETP.GT.AND P0, PT, |R54|, 1.469367938527859385e-39, PT ;  /* 0x001000003600780b */ /* 0x000fda0003f04200 */
[----:B------:R-:W-:Y:S05]  /*18f0*/  @P0 BRA P1, `(.L_x_37) ;  /* 0x0000000000100947 */ /* 0x000fea0000800000 */
[----:B------:R-:W-:Y:S01]  /*1900*/  IMAD.MOV.U32 R56, RZ, RZ, R112 ;  /* 0x000000ffff387224 */ /* 0x000fe200078e0070 */
[----:B------:R-:W-:Y:S01]  /*1910*/  MOV R54, 0x1940 ;  /* 0x0000194000367802 */ /* 0x000fe20000000f00 */
[----:B------:R-:W-:-:S07]  /*1920*/  IMAD.MOV.U32 R57, RZ, RZ, R113 ;  /* 0x000000ffff397224 */ /* 0x000fce00078e0071 */
[----:B-1----:R-:W-:Y:S05]  /*1930*/  CALL.REL.NOINC `($__internal_1_$__cuda_sm20_div_rn_f64_full) ;  /* 0x000000a800207944 */ /* 0x002fea0003c00000 */
.L_x_37:
[----:B------:R-:W-:Y:S05]  /*1940*/  BSYNC.RECONVERGENT B3 ;  /* 0x0000000000037941 */ /* 0x000fea0003800200 */
.L_x_36:
[-C--:B------:R-:W-:Y:S02]  /*1950*/  DFMA R52, R4, R56.reuse, R52 ;  /* 0x000000380434722b */ /* 0x080fe40000000034 */
[-C--:B------:R-:W-:Y:S02]  /*1960*/  DFMA R50, R6, R56.reuse, R50 ;  /* 0x000000380632722b */ /* 0x080fe40000000032 */
[-C--:B------:R-:W-:Y:S02]  /*1970*/  DFMA R48, R8, R56.reuse, R48 ;  /* 0x000000380830722b */ /* 0x080fe40000000030 */
[-C--:B------:R-:W-:Y:S02]  /*1980*/  DFMA R46, R10, R56.reuse, R46 ;  /* 0x000000380a2e722b */ /* 0x080fe4000000002e */
[-C--:B------:R-:W-:Y:S02]  /*1990*/  DFMA R44, R12, R56.reuse, R44 ;  /* 0x000000380c2c722b */ /* 0x080fe4000000002c */
[----:B------:R-:W-:-:S02]  /*19a0*/  DFMA R42, R14, R56, R42 ;  /* 0x000000380e2a722b */ /* 0x000fc4000000002a */
        /* <DEDUP_REMOVED lines=9> */
[----:B------:R-:W-:-:S11]  /*1a40*/  DFMA R62, R34, R56, R62 ;  /* 0x00000038223e722b */ /* 0x000fd6000000003e */
.L_x_35:
[----:B------:R-:W-:Y:S05]  /*1a50*/  BSYNC.RECONVERGENT B2 ;  /* 0x0000000000027941 */ /* 0x000fea0003800200 */
.L_x_34:
[----:B-1----:R-:W-:-:S05]  /*1a60*/  IMAD R0, R55, R61, R0 ;  /* 0x0000003d37007224 */ /* 0x002fca00078e0200 */
[----:B------:R-:W-:-:S13]  /*1a70*/  ISETP.GE.AND P0, PT, R0, UR15, PT ;  /* 0x0000000f00007c0c */ /* 0x000fda000bf06270 */
[----:B------:R-:W-:Y:S05]  /*1a80*/  @!P0 BRA `(.L_x_38) ;  /* 0xfffffff8008c8947 */ /* 0x000fea000383ffff */
[----:B------:R-:W-:Y:S05]  /*1a90*/  BSYNC.RECONVERGENT B1 ;  /* 0x0000000000017941 */ /* 0x000fea0003800200 */
.L_x_33:
        /* <DEDUP_REMOVED lines=9> */
.L_x_32:
[C---:B------:R-:W-:Y:S02]  /*1b30*/  LOP3.LUT R32, R35.reuse, 0x7, RZ, 0xc0, !PT ;  /* 0x0000000723207812 */ /* 0x040fe400078ec0ff */
[----:B------:R-:W-:Y:S02]  /*1b40*/  CS2R R62, SRZ ;  /* 0x00000000003e7805 */ /* 0x000fe4000001ff00 */
[C---:B------:R-:W-:Y:S02]  /*1b50*/  LOP3.LUT R33, R35.reuse, 0x3, RZ, 0xc0, !PT ;  /* 0x0000000323217812 */ /* 0x040fe400078ec0ff */
[----:B------:R-:W-:Y:S02]  /*1b60*/  CS2R R64, SRZ ;  /* 0x0000000000407805 */ /* 0x000fe4000001ff00 */
[----:B------:R-:W-:Y:S02]  /*1b70*/  LOP3.LUT R34, R35, 0x7ffffff8, RZ, 0xc0, !PT ;  /* 0x7ffffff823227812 */ /* 0x000fe400078ec0ff */
[----:B------:R-:W-:-:S02]  /*1b80*/  CS2R R66, SRZ ;  /* 0x0000000000427805 */ /* 0x000fc4000001ff00 */
[----:B------:R-:W-:Y:S02]  /*1b90*/  LOP3.LUT R35, R35, 0x1, RZ, 0xc0, !PT ;  /* 0x0000000123237812 */ /* 0x000fe400078ec0ff */
        /* <DEDUP_REMOVED lines=12> */
[----:B------:R-:W-:-:S07]  /*1c60*/  CS2R R52, SRZ ;  /* 0x0000000000347805 */ /* 0x000fce000001ff00 */
.L_x_67:
[----:B01----:R-:W0:Y:S01]  /*1c70*/  LDC.64 R4, c[0x0][0x3b0] ;  /* 0x0000ec00ff047b82 */ /* 0x003e220000000a00 */
[----:B------:R-:W1:Y:S01]  /*1c80*/  LDCU UR4, c[0x0][0x388] ;  /* 0x00007100ff0477ac */ /* 0x000e620008000800 */
[----:B0-----:R-:W-:-:S05]  /*1c90*/  IMAD.WIDE R4, R0, 0x4, R4 ;  /* 0x0000000400047825 */ /* 0x001fca00078e0204 */
[----:B------:R0:W5:Y:S01]  /*1ca0*/  LDG.E.CONSTANT R6, desc[UR8][R4.64] ;  /* 0x0000000804067981 */ /* 0x000162000c1e9900 */
[----:B-1----:R-:W-:Y:S01]  /*1cb0*/  IMAD R7, R0, UR4, RZ ;  /* 0x0000000400077c24 */ /* 0x002fe2000f8e02ff */
[----:B------:R-:W-:Y:S01]  /*1cc0*/  CS2R R76, SRZ ;  /* 0x00000000004c7805 */ /* 0x000fe2000001ff00 */
[----:B------:R-:W-:Y:S02]  /*1cd0*/  IMAD.MOV.U32 R8, RZ, RZ, RZ ;  /* 0x000000ffff087224 */ /* 0x000fe400078e00ff */
[----:B------:R-:W-:-:S05]  /*1ce0*/  IMAD.SHL.U32 R7, R7, 0x4, RZ ;  /* 0x0000000407077824 */ /* 0x000fca00078e00ff */
[----:B0-----:R-:W-:-:S07]  /*1cf0*/  SHF.R.S32.HI R9, RZ, 0x1f, R7 ;  /* 0x0000001fff097819 */ /* 0x001fce0000011407 */
.L_x_62:
[----:B01----:R-:W0:Y:S01]  /*1d00*/  LDC R5, c[0x0][0x384] ;  /* 0x0000e100ff057b82 */ /* 0x003e220000000800 */
[----:B------:R-:W1:Y:S01]  /*1d10*/  LDCU.64 UR18, c[0x0][0x3c8] ;  /* 0x00007900ff1277ac */ /* 0x000e620008000a00 */
[----:B0-----:R-:W-:-:S04]  /*1d20*/  LEA R4, R5, R8, 0x2 ;  /* 0x0000000805047211 */ /* 0x001fc800078e10ff */
[----:B------:R-:W-:-:S04]  /*1d30*/  IADD3 R5, P0, PT, R7, R4, RZ ;  /* 0x0000000407057210 */ /* 0x000fc80007f1e0ff */
[----:B------:R-:W-:Y:S02]  /*1d40*/  LEA.HI.X.SX32 R10, R4, R9, 0x1, P0 ;  /* 0x00000009040a7211 */ /* 0x000fe400000f0eff */
[----:B-1----:R-:W-:-:S04]  /*1d50*/  LEA R4, P0, R5, UR18, 0x3 ;  /* 0x0000001205047c11 */ /* 0x002fc8000f8018ff */
[----:B------:R-:W-:Y:S02]  /*1d60*/  LEA.HI.X R5, R5, UR19, R10, 0x3, P0 ;  /* 0x0000001305057c11 */ /* 0x000fe400080f1c0a */
[----:B------:R-:W0:Y:S04]  /*1d70*/  LDC R10, c[0x0][0x39c] ;  /* 0x0000e700ff0a7b82 */ /* 0x000e280000000800 */
[----:B-----5:R-:W5:Y:S01]  /*1d80*/  LDG.E.64.CONSTANT R4, desc[UR8][R4.64] ;  /* 0x0000000804047981 */ /* 0x020f62000c1e9b00 */
[----:B------:R-:W-:Y:S02]  /*1d90*/  IMAD.MOV.U32 R22, RZ, RZ, RZ ;  /* 0x000000ffff167224 */ /* 0x000fe400078e00ff */
[----:B------:R-:W-:Y:S02]  /*1da0*/  IMAD.MOV.U32 R12, RZ, RZ, 0x0 ;  /* 0x00000000ff0c7424 */ /* 0x000fe400078e00ff */
[----:B------:R-:W-:Y:S01]  /*1db0*/  IMAD.MOV.U32 R13, RZ, RZ, 0x3ff00000 ;  /* 0x3ff00000ff0d7424 */ /* 0x000fe200078e00ff */
[----:B0-----:R-:W-:-:S13]  /*1dc0*/  ISETP.GE.U32.AND P1, PT, R10, 0x8, PT ;  /* 0x000000080a00780c */ /* 0x001fda0003f26070 */
[----:B------:R-:W-:Y:S05]  /*1dd0*/  @!P1 BRA `(.L_x_39) ;  /* 0x0000000400389947 */ /* 0x000fea0003800000 */
[----:B------:R-:W0:Y:S01]  /*1de0*/  LDCU UR4, c[0x0][0x3a0] ;  /* 0x00007400ff0477ac */ /* 0x000e220008000800 */
[----:B------:R-:W-:Y:S01]  /*1df0*/  LOP3.LUT R34, R10, 0x7ffffff8, RZ, 0xc0, !PT ;  /* 0x7ffffff80a227812 */ /* 0x000fe200078ec0ff */
[----:B------:R-:W-:Y:S02]  /*1e00*/  HFMA2 R13, -RZ, RZ, 1.984375, 0 ;  /* 0x3ff00000ff0d7431 */ /* 0x000fe400000001ff */
[----:B------:R-:W-:Y:S02]  /*1e10*/  IMAD.MOV.U32 R12, RZ, RZ, 0x0 ;  /* 0x00000000ff0c7424 */ /* 0x000fe400078e00ff */
[----:B------:R-:W-:Y:S02]  /*1e20*/  IMAD.MOV R17, RZ, RZ, -R34 ;  /* 0x000000ffff117224 */ /* 0x000fe400078e0a22 */
[----:B0-----:R-:W-:-:S07]  /*1e30*/  IMAD.U32 R16, RZ, RZ, UR4 ;  /* 0x00000004ff107e24 */ /* 0x001fce000f8e00ff */
.L_x_40:
[----:B------:R-:W0:Y:S01]  /*1e40*/  LDC.64 R10, c[0x0][0x3d0] ;  /* 0x0000f400ff0a7b82 */ /* 0x000e220000000a00 */
[----:B------:R-:W1:Y:S01]  /*1e50*/  LDCU.64 UR18, c[0x0][0x3c0] ;  /* 0x00007800ff1277ac */ /* 0x000e620008000a00 */
[----:B0-----:R-:W-:-:S05]  /*1e60*/  IMAD.WIDE R10, R16, 0x4, R10 ;  /* 0x00000004100a7825 */ /* 0x001fca00078e020a */
[----:B------:R-:W2:Y:S04]  /*1e70*/  LDG.E.CONSTANT R14, desc[UR8][R10.64] ;  /* 0x000000080a0e7981 */ /* 0x000ea8000c1e9900 */
[----:B------:R-:W3:Y:S04]  /*1e80*/  LDG.E.CONSTANT R15, desc[UR8][R10.64+0x4] ;  /* 0x000004080a0f7981 */ /* 0x000ee8000c1e9900 */
[----:B------:R-:W4:Y:S04]  /*1e90*/  LDG.E.CONSTANT R21, desc[UR8][R10.64+0x8] ;  /* 0x000008080a157981 */ /* 0x000f28000c1e9900 */
[----:B------:R-:W4:Y:S04]  /*1ea0*/  LDG.E.CONSTANT R23, desc[UR8][R10.64+0xc] ;  /* 0x00000c080a177981 */ /* 0x000f28000c1e9900 */
[----:B------:R-:W4:Y:S04]  /*1eb0*/  LDG.E.CONSTANT R24, desc[UR8][R10.64+0x10] ;  /* 0x000010080a187981 */ /* 0x000f28000c1e9900 */
[----:B------:R-:W4:Y:S04]  /*1ec0*/  LDG.E.CONSTANT R25, desc[UR8][R10.64+0x14] ;  /* 0x000014080a197981 */ /* 0x000f28000c1e9900 */
[----:B------:R-:W4:Y:S04]  /*1ed0*/  LDG.E.CONSTANT R29, desc[UR8][R10.64+0x18] ;  /* 0x000018080a1d7981 */ /* 0x000f28000c1e9900 */
[----:B------:R-:W4:Y:S01]  /*1ee0*/  LDG.E.CONSTANT R31, desc[UR8][R10.64+0x1c] ;  /* 0x00001c080a1f7981 */ /* 0x000f22000c1e9900 */
[----:B--2---:R-:W-:-:S02]  /*1ef0*/  IMAD.SHL.U32 R14, R14, 0x4, RZ ;  /* 0x000000040e0e7824 */ /* 0x004fc400078e00ff */
[----:B---3--:R-:W-:-:S03]  /*1f00*/  IMAD.SHL.U32 R20, R15, 0x4, RZ ;  /* 0x000000040f147824 */ /* 0x008fc600078e00ff */
[----:B------:R-:W-:Y:S02]  /*1f10*/  IADD3 R19, P0, PT, R7, R14, RZ ;  /* 0x0000000e07137210 */ /* 0x000fe40007f1e0ff */
[----:B----4-:R-:W-:Y:S02]  /*1f20*/  SHF.L.U32 R22, R21, 0x2, RZ ;  /* 0x0000000215167819 */ /* 0x010fe400000006ff */
[----:B------:R-:W-:Y:S02]  /*1f30*/  LEA.HI.X.SX32 R14, R14, R9, 0x1, P0 ;  /* 0x000000090e0e7211 */ /* 0x000fe400000f0eff */
[----:B-1----:R-:W-:Y:S02]  /*1f40*/  LEA R18, P0, R19, UR18, 0x3 ;  /* 0x0000001213127c11 */ /* 0x002fe4000f8018ff */
[----:B------:R-:W-:Y:S02]  /*1f50*/  IADD3 R15, P2, PT, R7, R20, RZ ;  /* 0x00000014070f7210 */ /* 0x000fe40007f5e0ff */
[----:B------:R-:W-:-:S02]  /*1f60*/  LEA.HI.X R19, R19, UR19, R14, 0x3, P0 ;  /* 0x0000001313137c11 */ /* 0x000fc400080f1c0e */
[-C--:B------:R-:W-:Y:S02]  /*1f70*/  LEA.HI.X.SX32 R20, R20, R9.reuse, 0x1, P2 ;  /* 0x0000000914147211 */ /* 0x080fe400010f0eff */
[----:B------:R-:W-:Y:S01]  /*1f80*/  LEA R14, P0, R15, UR18, 0x3 ;  /* 0x000000120f0e7c11 */ /* 0x000fe2000f8018ff */
[----:B------:R-:W2:Y:S01]  /*1f90*/  LDG.E.64.CONSTANT R10, desc[UR8][R18.64] ;  /* 0x00000008120a7981 */ /* 0x000ea2000c1e9b00 */
[----:B------:R-:W-:Y:S02]  /*1fa0*/  IADD3 R26, P2, PT, R7, R22, RZ ;  /* 0x00000016071a7210 */ /* 0x000fe40007f5e0ff */
[----:B------:R-:W-:Y:S01]  /*1fb0*/  LEA.HI.X R15, R15, UR19, R20, 0x3, P0 ;  /* 0x000000130f0f7c11 */ /* 0x000fe200080f1c14 */
[----:B------:R-:W-:Y:S01]  /*1fc0*/  IMAD.SHL.U32 R20, R23, 0x4, RZ ;  /* 0x0000000417147824 */ /* 0x000fe200078e00ff */
[----:B------:R-:W-:Y:S02]  /*1fd0*/  LEA.HI.X.SX32 R23, R22, R9, 0x1, P2 ;  /* 0x0000000916177211 */ /* 0x000fe400010f0eff */
[----:B------:R-:W-:-:S02]  /*1fe0*/  LEA R22, P0, R26, UR18, 0x3 ;  /* 0x000000121a167c11 */ /* 0x000fc4000f8018ff */
[----:B------:R-:W3:Y:S01]  /*1ff0*/  LDG.E.64.CONSTANT R14, desc[UR8][R14.64] ;  /* 0x000000080e0e7981 */ /* 0x000ee2000c1e9b00 */
[----:B------:R-:W-:Y:S01]  /*2000*/  IADD3 R21, P2, PT, R7, R20, RZ ;  /* 0x0000001407157210 */ /* 0x000fe20007f5e0ff */
[----:B------:R-:W-:Y:S01]  /*2010*/  IMAD.SHL.U32 R24, R24, 0x4, RZ ;  /* 0x0000000418187824 */ /* 0x000fe200078e00ff */
[----:B------:R-:W-:Y:S02]  /*2020*/  LEA.HI.X R23, R26, UR19, R23, 0x3, P0 ;  /* 0x000000131a177c11 */ /* 0x000fe400080f1c17 */
[----:B------:R-:W-:Y:S02]  /*2030*/  LEA.HI.X.SX32 R26, R20, R9, 0x1, P2 ;  /* 0x00000009141a7211 */ /* 0x000fe400010f0eff */
[----:B------:R-:W-:Y:S01]  /*2040*/  LEA R20, P0, R21, UR18, 0x3 ;  /* 0x0000001215147c11 */ /* 0x000fe2000f8018ff */
[----:B------:R-:W4:Y:S01]  /*2050*/  LDG.E.64.CONSTANT R18, desc[UR8][R22.64] ;  /* 0x0000000816127981 */ /* 0x000f22000c1e9b00 */
[----:B------:R-:W-:Y:S01]  /*2060*/  IADD3 R27, P2, PT, R7, R24, RZ ;  /* 0x00000018071b7210 */ /* 0x000fe20007f5e0ff */
[----:B------:R-:W-:Y:S01]  /*2070*/  IMAD.SHL.U32 R28, R25, 0x4, RZ ;  /* 0x00000004191c7824 */ /* 0x000fe200078e00ff */
[----:B------:R-:W-:-:S02]  /*2080*/  LEA.HI.X R21, R21, UR19, R26, 0x3, P0 ;  /* 0x0000001315157c11 */ /* 0x000fc400080f1c1a */
[-C--:B------:R-:W-:Y:S02]  /*2090*/  LEA.HI.X.SX32 R24, R24, R9.reuse, 0x1, P2 ;  /* 0x0000000918187211 */ /* 0x080fe400010f0eff */
[----:B------:R-:W-:Y:S02]  /*20a0*/  LEA R26, P0, R27, UR18, 0x3 ;  /* 0x000000121b1a7c11 */ /* 0x000fe4000f8018ff */
[----:B------:R-:W4:Y:S01]  /*20b0*/  LDG.E.64.CONSTANT R20, desc[UR8][R20.64] ;  /* 0x0000000814147981 */ /* 0x000f22000c1e9b00 */
[----:B------:R-:W-:Y:S01]  /*20c0*/  IADD3 R25, P2, PT, R7, R28, RZ ;  /* 0x0000001c07197210 */ /* 0x000fe20007f5e0ff */
[----:B------:R-:W-:Y:S01]  /*20d0*/  IMAD.SHL.U32 R30, R29, 0x4, RZ ;  /* 0x000000041d1e7824 */ /* 0x000fe200078e00ff */
[----:B------:R-:W-:Y:S02]  /*20e0*/  LEA.HI.X R27, R27, UR19, R24, 0x3, P0 ;  /* 0x000000131b1b7c11 */ /* 0x000fe400080f1c18 */
[----:B------:R-:W-:Y:S02]  /*20f0*/  LEA.HI.X.SX32 R28, R28, R9, 0x1, P2 ;  /* 0x000000091c1c7211 */ /* 0x000fe400010f0eff */
[----:B------:R-:W-:Y:S01]  /*2100*/  LEA R24, P0, R25, UR18, 0x3 ;  /* 0x0000001219187c11 */ /* 0x000fe2000f8018ff */
[----:B------:R-:W4:Y:S01]  /*2110*/  LDG.E.64.CONSTANT R22, desc[UR8][R26.64] ;  /* 0x000000081a167981 */ /* 0x000f22000c1e9b00 */
[----:B------:R-:W-:-:S02]  /*2120*/  IADD3 R54, P2, PT, R7, R30, RZ ;  /* 0x0000001e07367210 */ /* 0x000fc40007f5e0ff */
[----:B------:R-:W-:Y:S02]  /*2130*/  LEA.HI.X R25, R25, UR19, R28, 0x3, P0 ;  /* 0x0000001319197c11 */ /* 0x000fe400080f1c1c */
[----:B------:R-:W-:Y:S02]  /*2140*/  SHF.L.U32 R28, R31, 0x2, RZ ;  /* 0x000000021f1c7819 */ /* 0x000fe400000006ff */
[----:B------:R-:W-:Y:S02]  /*2150*/  LEA.HI.X.SX32 R31, R30, R9, 0x1, P2 ;  /* 0x000000091e1f7211 */ /* 0x000fe400010f0eff */
[C---:B------:R-:W-:Y:S01]  /*2160*/  LEA R30, P0, R54.reuse, UR18, 0x3 ;  /* 0x00000012361e7c11 */ /* 0x040fe2000f8018ff */
[----:B------:R-:W4:Y:S01]  /*2170*/  LDG.E.64.CONSTANT R24, desc[UR8][R24.64] ;  /* 0x0000000818187981 */ /* 0x000f22000c1e9b00 */
[----:B------:R-:W-:Y:S02]  /*2180*/  IADD3 R29, P2, PT, R7, R28, RZ ;  /* 0x0000001c071d7210 */ /* 0x000fe40007f5e0ff */
[----:B------:R-:W-:-:S02]  /*2190*/  LEA.HI.X R31, R54, UR19, R31, 0x3, P0 ;  /* 0x00000013361f7c11 */ /* 0x000fc400080f1c1f */
[----:B------:R-:W-:Y:S02]  /*21a0*/  LEA.HI.X.SX32 R54, R28, R9, 0x1, P2 ;  /* 0x000000091c367211 */ /* 0x000fe400010f0eff */
[C---:B------:R-:W-:Y:S01]  /*21b0*/  LEA R28, P0, R29.reuse, UR18, 0x3 ;  /* 0x000000121d1c7c11 */ /* 0x040fe2000f8018ff */
[----:B------:R-:W4:Y:S03]  /*21c0*/  LDG.E.64.CONSTANT R26, desc[UR8][R30.64] ;  /* 0x000000081e1a7981 */ /* 0x000f26000c1e9b00 */
[----:B------:R-:W-:-:S06]  /*21d0*/  LEA.HI.X R29, R29, UR19, R54, 0x3, P0 ;  /* 0x000000131d1d7c11 */ /* 0x000fcc00080f1c36 */
[----:B------:R-:W4:Y:S01]  /*21e0*/  LDG.E.64.CONSTANT R28, desc[UR8][R28.64] ;  /* 0x000000081c1c7981 */ /* 0x000f22000c1e9b00 */
[----:B------:R-:W-:Y:S02]  /*21f0*/  VIADD R17, R17, 0x8 ;  /* 0x0000000811117836 */ /* 0x000fe40000000000 */
[----:B------:R-:W-:-:S03]  /*2200*/  VIADD R16, R16, 0x8 ;  /* 0x0000000810107836 */ /* 0x000fc60000000000 */
[----:B------:R-:W-:Y:S01]  /*2210*/  ISETP.NE.AND P0, PT, R17, RZ, PT ;  /* 0x000000ff1100720c */ /* 0x000fe20003f05270 */
[----:B--2---:R-:W-:-:S08]  /*2220*/  DMUL R10, R10, R12 ;  /* 0x0000000c0a0a7228 */ /* 0x004fd00000000000 */
[----:B---3--:R-:W-:-:S08]  /*2230*/  DMUL R10, R10, R14 ;  /* 0x0000000e0a0a7228 */ /* 0x008fd00000000000 */
[----:B----4-:R-:W-:-:S08]  /*2240*/  DMUL R10, R10, R18 ;  /* 0x000000120a0a7228 */ /* 0x010fd00000000000 */
[----:B------:R-:W-:-:S08]  /*2250*/  DMUL R10, R10, R20 ;  /* 0x000000140a0a7228 */ /* 0x000fd00000000000 */
[----:B------:R-:W-:-:S08]  /*2260*/  DMUL R10, R10, R22 ;  /* 0x000000160a0a7228 */ /* 0x000fd00000000000 */
[----:B------:R-:W-:-:S08]  /*2270*/  DMUL R10, R10, R24 ;  /* 0x000000180a0a7228 */ /* 0x000fd00000000000 */
[----:B------:R-:W-:-:S08]  /*2280*/  DMUL R10, R10, R26 ;  /* 0x0000001a0a0a7228 */ /* 0x000fd00000000000 */
[----:B------:R-:W-:Y:S01]  /*2290*/  DMUL R12, R10, R28 ;  /* 0x0000001c0a0c7228 */ /* 0x000fe20000000000 */
[----:B------:R-:W-:Y:S10]  /*22a0*/  @P0 BRA `(.L_x_40) ;  /* 0xfffffff800e40947 */ /* 0x000ff4000383ffff */
[----:B------:R-:W-:-:S07]  /*22b0*/  IMAD.MOV.U32 R22, RZ, RZ, R34 ;  /* 0x000000ffff167224 */ /* 0x000fce00078e0022 */
.L_x_39:
[----:B------:R-:W-:-:S13]  /*22c0*/  ISETP.NE.AND P0, PT, R32, RZ, PT ;  /* 0x000000ff2000720c */ /* 0x000fda0003f05270 */
[----:B------:R-:W-:Y:S05]  /*22d0*/  @!P0 BRA `(.L_x_41) ;  /* 0x0000000400488947 */ /* 0x000fea0003800000 */
[----:B------:R-:W-:Y:S01]  /*22e0*/  VIADD R10, R32, 0xffffffff ;  /* 0xffffffff200a7836 */ /* 0x000fe20000000000 */
[----:B------:R-:W-:-:S04]  /*22f0*/  ISETP.NE.AND P2, PT, R33, RZ, PT ;  /* 0x000000ff2100720c */ /* 0x000fc80003f45270 */
[----:B------:R-:W-:-:S13]  /*2300*/  ISETP.GE.U32.AND P3, PT, R10, 0x3, PT ;  /* 0x000000030a00780c */ /* 0x000fda0003f66070 */
[----:B------:R-:W-:Y:S05]  /*2310*/  @!P3 BRA `(.L_x_42) ;  /* 0x000000000098b947 */ /* 0x000fea0003800000 */
[----:B------:R-:W0:Y:S01]  /*2320*/  LDC.64 R10, c[0x0][0x3d0] ;  /* 0x0000f400ff0a7b82 */ /* 0x000e220000000a00 */
[----:B------:R-:W1:Y:S01]  /*2330*/  LDCU UR4, c[0x0][0x3a0] ;  /* 0x00007400ff0477ac */ /* 0x000e620008000800 */
[----:B------:R-:W2:Y:S01]  /*2340*/  LDCU.64 UR18, c[0x0][0x3c0] ;  /* 0x00007800ff1277ac */ /* 0x000ea20008000a00 */
[----:B-1----:R-:W-:-:S05]  /*2350*/  IADD3 R15, PT, PT, R22, UR4, RZ ;  /* 0x00000004160f7c10 */ /* 0x002fca000fffe0ff */
[----:B0-----:R-:W-:-:S05]  /*2360*/  IMAD.WIDE R10, R15, 0x4, R10 ;  /* 0x000000040f0a7825 */ /* 0x001fca00078e020a */
[----:B------:R-:W3:Y:S04]  /*2370*/  LDG.E.CONSTANT R14, desc[UR8][R10.64] ;  /* 0x000000080a0e7981 */ /* 0x000ee8000c1e9900 */
[----:B------:R-:W4:Y:S04]  /*2380*/  LDG.E.CONSTANT R15, desc[UR8][R10.64+0x4] ;  /* 0x000004080a0f7981 */ /* 0x000f28000c1e9900 */
[----:B------:R-:W2:Y:S04]  /*2390*/  LDG.E.CONSTANT R19, desc[UR8][R10.64+0x8] ;  /* 0x000008080a137981 */ /* 0x000ea8000c1e9900 */
[----:B------:R-:W2:Y:S01]  /*23a0*/  LDG.E.CONSTANT R21, desc[UR8][R10.64+0xc] ;  /* 0x00000c080a157981 */ /* 0x000ea2000c1e9900 */
[----:B---3--:R-:W-:-:S02]  /*23b0*/  IMAD.SHL.U32 R14, R14, 0x4, RZ ;  /* 0x000000040e0e7824 */ /* 0x008fc400078e00ff */
[----:B----4-:R-:W-:-:S03]  /*23c0*/  IMAD.SHL.U32 R18, R15, 0x4, RZ ;  /* 0x000000040f127824 */ /* 0x010fc600078e00ff */
[----:B------:R-:W-:Y:S01]  /*23d0*/  IADD3 R17, P3, PT, R7, R14, RZ ;  /* 0x0000000e07117210 */ /* 0x000fe20007f7e0ff */
[----:B--2---:R-:W-:-:S03]  /*23e0*/  IMAD.SHL.U32 R20, R19, 0x4, RZ ;  /* 0x0000000413147824 */ /* 0x004fc600078e00ff */
[-C--:B------:R-:W-:Y:S02]  /*23f0*/  LEA.HI.X.SX32 R14, R14, R9.reuse, 0x1, P3 ;  /* 0x000000090e0e7211 */ /* 0x080fe400018f0eff */
[----:B------:R-:W-:Y:S02]  /*2400*/  LEA R16, P3, R17, UR18, 0x3 ;  /* 0x0000001211107c11 */ /* 0x000fe4000f8618ff */
[----:B------:R-:W-:Y:S02]  /*2410*/  IADD3 R15, P4, PT, R7, R18, RZ ;  /* 0x00000012070f7210 */ /* 0x000fe40007f9e0ff */
[----:B------:R-:W-:Y:S02]  /*2420*/  LEA.HI.X R17, R17, UR19, R14, 0x3, P3 ;  /* 0x0000001311117c11 */ /* 0x000fe400098f1c0e */
[----:B------:R-:W-:Y:S02]  /*2430*/  LEA.HI.X.SX32 R18, R18, R9, 0x1, P4 ;  /* 0x0000000912127211 */ /* 0x000fe400020f0eff */
[----:B------:R-:W-:Y:S01]  /*2440*/  LEA R14, P3, R15, UR18, 0x3 ;  /* 0x000000120f0e7c11 */ /* 0x000fe2000f8618ff */
[----:B------:R-:W2:Y:S01]  /*2450*/  LDG.E.64.CONSTANT R10, desc[UR8][R16.64] ;  /* 0x00000008100a7981 */ /* 0x000ea2000c1e9b00 */
[----:B------:R-:W-:-:S02]  /*2460*/  IADD3 R23, P4, PT, R7, R20, RZ ;  /* 0x0000001407177210 */ /* 0x000fc40007f9e0ff */
[----:B------:R-:W-:Y:S01]  /*2470*/  LEA.HI.X R15, R15, UR19, R18, 0x3, P3 ;  /* 0x000000130f0f7c11 */ /* 0x000fe200098f1c12 */
[----:B------:R-:W-:Y:S01]  /*2480*/  IMAD.SHL.U32 R18, R21, 0x4, RZ ;  /* 0x0000000415127824 */ /* 0x000fe200078e00ff */
[-C--:B------:R-:W-:Y:S02]  /*2490*/  LEA.HI.X.SX32 R24, R20, R9.reuse, 0x1, P4 ;  /* 0x0000000914187211 */ /* 0x080fe400020f0eff */
[----:B------:R-:W-:Y:S02]  /*24a0*/  LEA R20, P3, R23, UR18, 0x3 ;  /* 0x0000001217147c11 */ /* 0x000fe4000f8618ff */
[----:B------:R-:W3:Y:S01]  /*24b0*/  LDG.E.64.CONSTANT R14, desc[UR8][R14.64] ;  /* 0x000000080e0e7981 */ /* 0x000ee2000c1e9b00 */
[----:B------:R-:W-:Y:S02]  /*24c0*/  IADD3 R19, P4, PT, R7, R18, RZ ;  /* 0x0000001207137210 */ /* 0x000fe40007f9e0ff */
[----:B------:R-:W-:Y:S02]  /*24d0*/  LEA.HI.X R21, R23, UR19, R24, 0x3, P3 ;  /* 0x0000001317157c11 */ /* 0x000fe400098f1c18 */
[----:B------:R-:W-:-:S02]  /*24e0*/  LEA.HI.X.SX32 R24, R18, R9, 0x1, P4 ;  /* 0x0000000912187211 */ /* 0x000fc400020f0eff */
[C---:B------:R-:W-:Y:S01]  /*24f0*/  LEA R18, P3, R19.reuse, UR18, 0x3 ;  /* 0x0000001213127c11 */ /* 0x040fe2000f8618ff */
[----:B------:R-:W4:Y:S03]  /*2500*/  LDG.E.64.CONSTANT R16, desc[UR8][R20.64] ;  /* 0x0000000814107981 */ /* 0x000f26000c1e9b00 */
[----:B------:R-:W-:-:S06]  /*2510*/  LEA.HI.X R19, R19, UR19, R24, 0x3, P3 ;  /* 0x0000001313137c11 */ /* 0x000fcc00098f1c18 */
[----:B------:R-:W4:Y:S01]  /*2520*/  LDG.E.64.CONSTANT R18, desc[UR8][R18.64] ;  /* 0x0000000812127981 */ /* 0x000f22000c1e9b00 */
[----:B------:R-:W-:Y:S01]  /*2530*/  IADD3 R22, PT, PT, R22, 0x4, RZ ;  /* 0x0000000416167810 */ /* 0x000fe20007ffe0ff */
[----:B--2---:R-:W-:-:S08]  /*2540*/  DMUL R10, R12, R10 ;  /* 0x0000000a0c0a7228 */ /* 0x004fd00000000000 */
[----:B---3--:R-:W-:-:S08]  /*2550*/  DMUL R10, R10, R14 ;  /* 0x0000000e0a0a7228 */ /* 0x008fd00000000000 */
[----:B----4-:R-:W-:-:S08]  /*2560*/  DMUL R10, R10, R16 ;  /* 0x000000100a0a7228 */ /* 0x010fd00000000000 */
[----:B------:R-:W-:-:S11]  /*2570*/  DMUL R12, R10, R18 ;  /* 0x000000120a0c7228 */ /* 0x000fd60000000000 */
.L_x_42:
[----:B------:R-:W-:Y:S05]  /*2580*/  @!P2 BRA `(.L_x_41) ;  /* 0x00000000009ca947 */ /* 0x000fea0003800000 */
[----:B------:R-:W-:Y:S02]  /*2590*/  ISETP.NE.AND P3, PT, R33, 0x1, PT ;  /* 0x000000012100780c */ /* 0x000fe40003f65270 */
[----:B------:R-:W-:-:S11]  /*25a0*/  ISETP.NE.AND P2, PT, R35, RZ, PT ;  /* 0x000000ff2300720c */ /* 0x000fd60003f45270 */
[----:B------:R-:W-:Y:S05]  /*25b0*/  @!P3 BRA `(.L_x_43) ;  /* 0x000000000058b947 */ /* 0x000fea0003800000 */
[----:B------:R-:W0:Y:S01]  /*25c0*/  LDC.64 R10, c[0x0][0x3d0] ;  /* 0x0000f400ff0a7b82 */ /* 0x000e220000000a00 */
[----:B------:R-:W1:Y:S01]  /*25d0*/  LDCU UR4, c[0x0][0x3a0] ;  /* 0x00007400ff0477ac */ /* 0x000e620008000800 */
[----:B------:R-:W2:Y:S01]  /*25e0*/  LDCU.64 UR18, c[0x0][0x3c0] ;  /* 0x00007800ff1277ac */ /* 0x000ea20008000a00 */
[----:B-1----:R-:W-:-:S04]  /*25f0*/  VIADD R15, R22, UR4 ;  /* 0x00000004160f7c36 */ /* 0x002fc80008000000 */
[----:B0-----:R-:W-:-:S05]  /*2600*/  IMAD.WIDE R10, R15, 0x4, R10 ;  /* 0x000000040f0a7825 */ /* 0x001fca00078e020a */
[----:B------:R-:W3:Y:S04]  /*2610*/  LDG.E.CONSTANT R14, desc[UR8][R10.64] ;  /* 0x000000080a0e7981 */ /* 0x000ee8000c1e9900 */
[----:B------:R-:W4:Y:S01]  /*2620*/  LDG.E.CONSTANT R16, desc[UR8][R10.64+0x4] ;  /* 0x000004080a107981 */ /* 0x000f22000c1e9900 */
[----:B---3--:R-:W-:Y:S02]  /*2630*/  IMAD.SHL.U32 R14, R14, 0x4, RZ ;  /* 0x000000040e0e7824 */ /* 0x008fe400078e00ff */
[----:B----4-:R-:W-:-:S03]  /*2640*/  IMAD.SHL.U32 R18, R16, 0x4, RZ ;  /* 0x0000000410127824 */ /* 0x010fc600078e00ff */
[----:B------:R-:W-:-:S04]  /*2650*/  IADD3 R15, P3, PT, R7, R14, RZ ;  /* 0x0000000e070f7210 */ /* 0x000fc80007f7e0ff */
[-C--:B------:R-:W-:Y:S02]  /*2660*/  LEA.HI.X.SX32 R16, R14, R9.reuse, 0x1, P3 ;  /* 0x000000090e107211 */ /* 0x080fe400018f0eff */
[----:B--2---:R-:W-:Y:S02]  /*2670*/  LEA R14, P3, R15, UR18, 0x3 ;  /* 0x000000120f0e7c11 */ /* 0x004fe4000f8618ff */
[----:B------:R-:W-:Y:S02]  /*2680*/  IADD3 R17, P4, PT, R7, R18, RZ ;  /* 0x0000001207117210 */ /* 0x000fe40007f9e0ff */
[----:B------:R-:W-:Y:S02]  /*2690*/  LEA.HI.X R15, R15, UR19, R16, 0x3, P3 ;  /* 0x000000130f0f7c11 */ /* 0x000fe400098f1c10 */
[----:B------:R-:W-:Y:S02]  /*26a0*/  LEA.HI.X.SX32 R18, R18, R9, 0x1, P4 ;  /* 0x0000000912127211 */ /* 0x000fe400020f0eff */
[----:B------:R-:W-:-:S02]  /*26b0*/  LEA R16, P3, R17, UR18, 0x3 ;  /* 0x0000001211107c11 */ /* 0x000fc4000f8618ff */
[----:B------:R-:W2:Y:S02]  /*26c0*/  LDG.E.64.CONSTANT R14, desc[UR8][R14.64] ;  /* 0x000000080e0e7981 */ /* 0x000ea4000c1e9b00 */
[----:B------:R-:W-:-:S06]  /*26d0*/  LEA.HI.X R17, R17, UR19, R18, 0x3, P3 ;  /* 0x0000001311117c11 */ /* 0x000fcc00098f1c12 */
[----:B------:R-:W3:Y:S01]  /*26e0*/  LDG.E.64.CONSTANT R16, desc[UR8][R16.64] ;  /* 0x0000000810107981 */ /* 0x000ee2000c1e9b00 */
[----:B------:R-:W-:Y:S01]  /*26f0*/  VIADD R22, R22, 0x2 ;  /* 0x0000000216167836 */ /* 0x000fe20000000000 */
[----:B--2---:R-:W-:-:S08]  /*2700*/  DMUL R12, R12, R14 ;  /* 0x0000000e0c0c7228 */ /* 0x004fd00000000000 */
[----:B---3--:R-:W-:-:S11]  /*2710*/  DMUL R12, R12, R16 ;  /* 0x000000100c0c7228 */ /* 0x008fd60000000000 */
.L_x_43:
[----:B------:R-:W-:Y:S05]  /*2720*/  @!P2 BRA `(.L_x_41) ;  /* 0x000000000034a947 */ /* 0x000fea0003800000 */
[----:B------:R-:W0:Y:S01]  /*2730*/  LDC.64 R10, c[0x0][0x3d0] ;  /* 0x0000f400ff0a7b82 */ /* 0x000e220000000a00 */
[----:B------:R-:W1:Y:S01]  /*2740*/  LDCU UR4, c[0x0][0x3a0] ;  /* 0x00007400ff0477ac */ /* 0x000e620008000800 */
[----:B------:R-:W2:Y:S01]  /*2750*/  LDCU.64 UR18, c[0x0][0x3c0] ;  /* 0x00007800ff1277ac */ /* 0x000ea20008000a00 */
[----:B-1----:R-:W-:-:S05]  /*2760*/  IADD3 R15, PT, PT, R22, UR4, RZ ;  /* 0x00000004160f7c10 */ /* 0x002fca000fffe0ff */
[----:B0-----:R-:W-:-:S06]  /*2770*/  IMAD.WIDE R10, R15, 0x4, R10 ;  /* 0x000000040f0a7825 */ /* 0x001fcc00078e020a */
[----:B------:R-:W3:Y:S02]  /*2780*/  LDG.E.CONSTANT R10, desc[UR8][R10.64] ;  /* 0x000000080a0a7981 */ /* 0x000ee4000c1e9900 */
[----:B---3--:R-:W-:-:S05]  /*2790*/  IMAD.SHL.U32 R14, R10, 0x4, RZ ;  /* 0x000000040a0e7824 */ /* 0x008fca00078e00ff */
[----:B------:R-:W-:-:S04]  /*27a0*/  IADD3 R15, P2, PT, R7, R14, RZ ;  /* 0x0000000e070f7210 */ /* 0x000fc80007f5e0ff */
[----:B------:R-:W-:Y:S02]  /*27b0*/  LEA.HI.X.SX32 R16, R14, R9, 0x1, P2 ;  /* 0x000000090e107211 */ /* 0x000fe400010f0eff */
[----:B--2---:R-:W-:-:S04]  /*27c0*/  LEA R14, P2, R15, UR18, 0x3 ;  /* 0x000000120f0e7c11 */ /* 0x004fc8000f8418ff */
[----:B------:R-:W-:-:S06]  /*27d0*/  LEA.HI.X R15, R15, UR19, R16, 0x3, P2 ;  /* 0x000000130f0f7c11 */ /* 0x000fcc00090f1c10 */
[----:B------:R-:W2:Y:S02]  /*27e0*/  LDG.E.64.CONSTANT R14, desc[UR8][R14.64] ;  /* 0x000000080e0e7981 */ /* 0x000ea4000c1e9b00 */
[----:B--2---:R-:W-:-:S11]  /*27f0*/  DMUL R12, R12, R14 ;  /* 0x0000000e0c0c7228 */ /* 0x004fd60000000000 */
.L_x_41:
[----:B------:R-:W0:Y:S01]  /*2800*/  LDC.64 R10, c[0x0][0x3b8] ;  /* 0x0000ee00ff0a7b82 */ /* 0x000e220000000a00 */
[----:B------:R-:W-:-:S04]  /*2810*/  IMAD.SHL.U32 R18, R8, 0x4, RZ ;  /* 0x0000000408127824 */ /* 0x000fc800078e00ff */
[----:B0-----:R-:W-:-:S05]  /*2820*/  IMAD.WIDE.U32 R10, R18, 0x8, R10 ;  /* 0x00000008120a7825 */ /* 0x001fca00078e000a */
[----:B------:R-:W2:Y:S02]  /*2830*/  LDG.E.64.CONSTANT R14, desc[UR8][R10.64] ;  /* 0x000000080a0e7981 */ /* 0x000ea4000c1e9b00 */
[----:B--2--5:R-:W-:-:S08]  /*2840*/  DMUL R14, R4, R14 ;  /* 0x0000000e040e7228 */ /* 0x024fd00000000000 */
[----:B------:R-:W-:Y:S01]  /*2850*/  DMUL R16, R14, R12 ;  /* 0x0000000c0e107228 */ /* 0x000fe20000000000 */
[----:B------:R-:W-:Y:S01]  /*2860*/  IMAD R12, R18, 0x8, R1 ;  /* 0x00000008120c7824 */ /* 0x000fe200078e0201 */
[----:B------:R-:W-:Y:S01]  /*2870*/  MOV R14, 0x0 ;  /* 0x00000000000e7802 */ /* 0x000fe20000000f00 */
[----:B------:R-:W-:Y:S02]  /*2880*/  IMAD.MOV.U32 R13, RZ, RZ, RZ ;  /* 0x000000ffff0d7224 */ /* 0x000fe400078e00ff */
[----:B------:R-:W-:Y:S02]  /*2890*/  IMAD.MOV.U32 R15, RZ, RZ, 0x3ff00000 ;  /* 0x3ff00000ff0f7424 */ /* 0x000fe400078e00ff */
[----:B------:R0:W-:Y:S01]  /*28a0*/  STL.64 [R12], R16 ;  /* 0x000000100c007387 */ /* 0x0001e20000100a00 */
[----:B------:R-:W-:Y:S01]  /*28b0*/  DADD R76, R16, R76 ;  /* 0x00000000104c7229 */ /* 0x000fe2000000004c */
[----:B------:R-:W-:Y:S10]  /*28c0*/  @!P1 BRA `(.L_x_44) ;  /* 0x0000000400389947 */ /* 0x000ff40003800000 */
[----:B------:R-:W-:Y:S01]  /*28d0*/  BSSY.RECONVERGENT B1, `(.L_x_45) ;  /* 0x000004c000017945 */ /* 0x000fe20003800200 */
[----:B------:R-:W-:Y:S02]  /*28e0*/  IMAD.MOV.U32 R13, RZ, RZ, RZ ;  /* 0x000000ffff0d7224 */ /* 0x000fe400078e00ff */
[----:B------:R-:W-:Y:S02]  /*28f0*/  IMAD.MOV.U32 R14, RZ, RZ, 0x0 ;  /* 0x00000000ff0e7424 */ /* 0x000fe400078e00ff */
[----:B------:R-:W-:-:S07]  /*2900*/  IMAD.MOV.U32 R15, RZ, RZ, 0x3ff00000 ;  /* 0x3ff00000ff0f7424 */ /* 0x000fce00078e00ff */
.L_x_46:
[----:B0-----:R-:W0:Y:S01]  /*2910*/  LDC.64 R16, c[0x0][0x3d0] ;  /* 0x0000f400ff107b82 */ /* 0x001e220000000a00 */
[----:B------:R-:W1:Y:S01]  /*2920*/  LDCU UR4, c[0x0][0x3a0] ;  /* 0x00007400ff0477ac */ /* 0x000e620008000800 */
[----:B------:R-:W2:Y:S01]  /*2930*/  LDCU.64 UR18, c[0x0][0x3c0] ;  /* 0x00007800ff1277ac */ /* 0x000ea20008000a00 */
[----:B-1----:R-:W-:-:S05]  /*2940*/  IADD3 R19, PT, PT, R13, UR4, RZ ;  /* 0x000000040d137c10 */ /* 0x002fca000fffe0ff */
[----:B0-----:R-:W-:-:S05]  /*2950*/  IMAD.WIDE R16, R19, 0x4, R16 ;  /* 0x0000000413107825 */ /* 0x001fca00078e0210 */
[----:B------:R-:W3:Y:S04]  /*2960*/  LDG.E.CONSTANT R18, desc[UR8][R16.64] ;  /* 0x0000000810127981 */ /* 0x000ee8000c1e9900 */
[----:B------:R-:W4:Y:S04]  /*2970*/  LDG.E.CONSTANT R19, desc[UR8][R16.64+0x4] ;  /* 0x0000040810137981 */ /* 0x000f28000c1e9900 */
[----:B------:R-:W5:Y:S04]  /*2980*/  LDG.E.CONSTANT R23, desc[UR8][R16.64+0x8] ;  /* 0x0000080810177981 */ /* 0x000f68000c1e9900 */
[----:B------:R-:W2:Y:S04]  /*2990*/  LDG.E.CONSTANT R25, desc[UR8][R16.64+0xc] ;  /* 0x00000c0810197981 */ /* 0x000ea8000c1e9900 */
[----:B------:R-:W2:Y:S04]  /*29a0*/  LDG.E.CONSTANT R26, desc[UR8][R16.64+0x10] ;  /* 0x00001008101a7981 */ /* 0x000ea8000c1e9900 */
[----:B------:R-:W2:Y:S04]  /*29b0*/  LDG.E.CONSTANT R27, desc[UR8][R16.64+0x14] ;  /* 0x00001408101b7981 */ /* 0x000ea8000c1e9900 */
[----:B------:R-:W2:Y:S04]  /*29c0*/  LDG.E.CONSTANT R31, desc[UR8][R16.64+0x18] ;  /* 0x00001808101f7981 */ /* 0x000ea8000c1e9900 */
[----:B------:R-:W2:Y:S01]  /*29d0*/  LDG.E.CONSTANT R56, desc[UR8][R16.64+0x1c] ;  /* 0x00001c0810387981 */ /* 0x000ea2000c1e9900 */
[----:B---3--:R-:W-:-:S02]  /*29e0*/  IMAD.SHL.U32 R18, R18, 0x4, RZ ;  /* 0x0000000412127824 */ /* 0x008fc400078e00ff */
[----:B----4-:R-:W-:-:S03]  /*29f0*/  IMAD.SHL.U32 R22, R19, 0x4, RZ ;  /* 0x0000000413167824 */ /* 0x010fc600078e00ff */
[----:B------:R-:W-:Y:S01]  /*2a00*/  IADD3 R21, P2, PT, R7, R18, RZ ;  /* 0x0000001207157210 */ /* 0x000fe20007f5e0ff */
[----:B-----5:R-:W-:-:S03]  /*2a10*/  IMAD.SHL.U32 R24, R23, 0x4, RZ ;  /* 0x0000000417187824 */ /* 0x020fc600078e00ff */
[-C--:B------:R-:W-:Y:S02]  /*2a20*/  LEA.HI.X.SX32 R18, R18, R9.reuse, 0x1, P2 ;  /* 0x0000000912127211 */ /* 0x080fe400010f0eff */
[----:B--2---:R-:W-:Y:S02]  /*2a30*/  LEA R20, P2, R21, UR18, 0x3 ;  /* 0x0000001215147c11 */ /* 0x004fe4000f8418ff */
        /* <DEDUP_REMOVED lines=9> */
[C---:B------:R-:W-:Y:S02]  /*2ad0*/  LEA R24, P2, R28.reuse, UR18, 0x3 ;  /* 0x000000121c187c11 */ /* 0x040fe4000f8418ff */
[----:B------:R-:W3:Y:S01]  /*2ae0*/  LDG.E.64.CONSTANT R18, desc[UR8][R18.64+0x8] ;  /* 0x0000080812127981 */ /* 0x000ee2000c1e9b00 */
[----:B------:R-:W-:Y:S02]  /*2af0*/  IADD3 R23, P3, PT, R7, R22, RZ ;  /* 0x0000001607177210 */ /* 0x000fe40007f7e0ff */
[----:B------:R-:W-:Y:S02]  /*2b00*/  LEA.HI.X R25, R28, UR19, R25, 0x3, P2 ;  /* 0x000000131c197c11 */ /* 0x000fe400090f1c19 */
[----:B------:R-:W-:-:S02]  /*2b10*/  LEA.HI.X.SX32 R28, R22, R9, 0x1, P3 ;  /* 0x00000009161c7211 */ /* 0x000fc400018f0eff */
[C---:B------:R-:W-:Y:S01]  /*2b20*/  LEA R22, P2, R23.reuse, UR18, 0x3 ;  /* 0x0000001217167c11 */ /* 0x040fe2000f8418ff */
[----:B------:R-:W4:Y:S01]  /*2b30*/  LDG.E.64.CONSTANT R20, desc[UR8][R24.64+0x8] ;  /* 0x0000080818147981 */ /* 0x000f22000c1e9b00 */
[----:B------:R-:W-:Y:S02]  /*2b40*/  SHF.L.U32 R26, R26, 0x2, RZ ;  /* 0x000000021a1a7819 */ /* 0x000fe400000006ff */
[----:B------:R-:W-:Y:S02]  /*2b50*/  LEA.HI.X R23, R23, UR19, R28, 0x3, P2 ;  /* 0x0000001317177c11 */ /* 0x000fe400090f1c1c */
[----:B------:R-:W-:Y:S01]  /*2b60*/  IADD3 R29, P3, PT, R7, R26, RZ ;  /* 0x0000001a071d7210 */ /* 0x000fe20007f7e0ff */
[----:B------:R-:W-:-:S03]  /*2b70*/  IMAD.SHL.U32 R30, R27, 0x4, RZ ;  /* 0x000000041b1e7824 */ /* 0x000fc600078e00ff */
[-C--:B------:R-:W-:Y:S01]  /*2b80*/  LEA.HI.X.SX32 R26, R26, R9.reuse, 0x1, P3 ;  /* 0x000000091a1a7211 */ /* 0x080fe200018f0eff */
[----:B------:R-:W5:Y:S01]  /*2b90*/  LDG.E.64.CONSTANT R22, desc[UR8][R22.64+0x8] ;  /* 0x0000080816167981 */ /* 0x000f62000c1e9b00 */
[----:B------:R-:W-:Y:S02]  /*2ba0*/  LEA R28, P2, R29, UR18, 0x3 ;  /* 0x000000121d1c7c11 */ /* 0x000fe4000f8418ff */
[----:B------:R-:W-:Y:S02]  /*2bb0*/  IADD3 R27, P3, PT, R7, R30, RZ ;  /* 0x0000001e071b7210 */ /* 0x000fe40007f7e0ff */
[----:B------:R-:W-:Y:S01]  /*2bc0*/  LEA.HI.X R29, R29, UR19, R26, 0x3, P2 ;  /* 0x000000131d1d7c11 */ /* 0x000fe200090f1c1a */
[----:B------:R-:W-:Y:S01]  /*2bd0*/  IMAD.SHL.U32 R54, R31, 0x4, RZ ;  /* 0x000000041f367824 */ /* 0x000fe200078e00ff */
[----:B------:R-:W-:Y:S02]  /*2be0*/  LEA.HI.X.SX32 R30, R30, R9, 0x1, P3 ;  /* 0x000000091e1e7211 */ /* 0x000fe400018f0eff */
[----:B------:R-:W-:Y:S01]  /*2bf0*/  LEA R26, P2, R27, UR18, 0x3 ;  /* 0x000000121b1a7c11 */ /* 0x000fe2000f8418ff */
[----:B------:R-:W5:Y:S01]  /*2c00*/  LDG.E.64.CONSTANT R24, desc[UR8][R28.64+0x8] ;  /* 0x000008081c187981 */ /* 0x000f62000c1e9b00 */
[----:B------:R-:W-:-:S02]  /*2c10*/  IADD3 R57, P3, PT, R7, R54, RZ ;  /* 0x0000003607397210 */ /* 0x000fc40007f7e0ff */
[----:B------:R-:W-:Y:S01]  /*2c20*/  LEA.HI.X R27, R27, UR19, R30, 0x3, P2 ;  /* 0x000000131b1b7c11 */ /* 0x000fe200090f1c1e */
[----:B------:R-:W-:Y:S01]  /*2c30*/  IMAD.SHL.U32 R30, R56, 0x4, RZ ;  /* 0x00000004381e7824 */ /* 0x000fe200078e00ff */
[-C--:B------:R-:W-:Y:S02]  /*2c40*/  LEA.HI.X.SX32 R54, R54, R9.reuse, 0x1, P3 ;  /* 0x0000000936367211 */ /* 0x080fe400018f0eff */
[----:B------:R-:W-:Y:S02]  /*2c50*/  LEA R56, P2, R57, UR18, 0x3 ;  /* 0x0000001239387c11 */ /* 0x000fe4000f8418ff */
[----:B------:R-:W5:Y:S01]  /*2c60*/  LDG.E.64.CONSTANT R26, desc[UR8][R26.64+0x8] ;  /* 0x000008081a1a7981 */ /* 0x000f62000c1e9b00 */
[----:B------:R-:W-:Y:S02]  /*2c70*/  IADD3 R31, P3, PT, R7, R30, RZ ;  /* 0x0000001e071f7210 */ /* 0x000fe40007f7e0ff */
[----:B------:R-:W-:Y:S02]  /*2c80*/  LEA.HI.X R57, R57, UR19, R54, 0x3, P2 ;  /* 0x0000001339397c11 */ /* 0x000fe400090f1c36 */
[----:B------:R-:W-:-:S02]  /*2c90*/  LEA.HI.X.SX32 R54, R30, R9, 0x1, P3 ;  /* 0x000000091e367211 */ /* 0x000fc400018f0eff */
[C---:B------:R-:W-:Y:S01]  /*2ca0*/  LEA R30, P2, R31.reuse, UR18, 0x3 ;  /* 0x000000121f1e7c11 */ /* 0x040fe2000f8418ff */
[----:B------:R-:W5:Y:S03]  /*2cb0*/  LDG.E.64.CONSTANT R28, desc[UR8][R56.64+0x8] ;  /* 0x00000808381c7981 */ /* 0x000f66000c1e9b00 */
[----:B------:R-:W-:-:S06]  /*2cc0*/  LEA.HI.X R31, R31, UR19, R54, 0x3, P2 ;  /* 0x000000131f1f7c11 */ /* 0x000fcc00090f1c36 */
[----:B------:R-:W5:Y:S01]  /*2cd0*/  LDG.E.64.CONSTANT R30, desc[UR8][R30.64+0x8] ;  /* 0x000008081e1e7981 */ /* 0x000f62000c1e9b00 */
[----:B------:R-:W-:-:S05]  /*2ce0*/  VIADD R13, R13, 0x8 ;  /* 0x000000080d0d7836 */ /* 0x000fca0000000000 */
[----:B------:R-:W-:Y:S01]  /*2cf0*/  ISETP.NE.AND P2, PT, R13, R34, PT ;  /* 0x000000220d00720c */ /* 0x000fe20003f45270 */
[----:B--2---:R-:W-:-:S08]  /*2d00*/  DMUL R16, R16, R14 ;  /* 0x0000000e10107228 */ /* 0x004fd00000000000 */
[----:B---3--:R-:W-:-:S08]  /*2d10*/  DMUL R16, R16, R18 ;  /* 0x0000001210107228 */ /* 0x008fd00000000000 */
[----:B----4-:R-:W-:-:S08]  /*2d20*/  DMUL R16, R16, R20 ;  /* 0x0000001410107228 */ /* 0x010fd00000000000 */
[----:B-----5:R-:W-:-:S08]  /*2d30*/  DMUL R16, R16, R22 ;  /* 0x0000001610107228 */ /* 0x020fd00000000000 */
[----:B------:R-:W-:-:S08]  /*2d40*/  DMUL R16, R16, R24 ;  /* 0x0000001810107228 */ /* 0x000fd00000000000 */
[----:B------:R-:W-:-:S08]  /*2d50*/  DMUL R16, R16, R26 ;  /* 0x0000001a10107228 */ /* 0x000fd00000000000 */
[----:B------:R-:W-:-:S08]  /*2d60*/  DMUL R16, R16, R28 ;  /* 0x0000001c10107228 */ /* 0x000fd00000000000 */
[----:B------:R-:W-:Y:S01]  /*2d70*/  DMUL R14, R16, R30 ;  /* 0x0000001e100e7228 */ /* 0x000fe20000000000 */
[----:B------:R-:W-:Y:S10]  /*2d80*/  @P2 BRA `(.L_x_46) ;  /* 0xfffffff800e02947 */ /* 0x000ff4000383ffff */
[----:B------:R-:W-:Y:S05]  /*2d90*/  BSYNC.RECONVERGENT B1 ;  /* 0x0000000000017941 */ /* 0x000fea0003800200 */
.L_x_45:
[----:B------:R-:W-:-:S07]  /*2da0*/  MOV R13, R34 ;  /* 0x00000022000d7202 */ /* 0x000fce0000000f00 */
.L_x_44:
[----:B------:R-:W-:Y:S05]  /*2db0*/  @!P0 BRA `(.L_x_47) ;  /* 0x0000000400488947 */ /* 0x000fea0003800000 */
[----:B0-----:R-:W-:Y:S01]  /*2dc0*/  VIADD R16, R32, 0xffffffff ;  /* 0xffffffff20107836 */ /* 0x001fe20000000000 */
[----:B------:R-:W-:-:S04]  /*2dd0*/  ISETP.NE.AND P2, PT, R33, RZ, PT ;  /* 0x000000ff2100720c */ /* 0x000fc80003f45270 */
[----:B------:R-:W-:-:S13]  /*2de0*/  ISETP.GE.U32.AND P3, PT, R16, 0x3, PT ;  /* 0x000000031000780c */ /* 0x000fda0003f66070 */
[----:B------:R-:W-:Y:S05]  /*2df0*/  @!P3 BRA `(.L_x_48) ;  /* 0x000000000098b947 */ /* 0x000fea0003800000 */
[----:B------:R-:W0:Y:S01]  /*2e00*/  LDC.64 R16, c[0x0][0x3d0] ;  /* 0x0000f400ff107b82 */ /* 0x000e220000000a00 */
[----:B------:R-:W1:Y:S01]  /*2e10*/  LDCU UR4, c[0x0][0x3a0] ;  /* 0x00007400ff0477ac */ /* 0x000e620008000800 */
[----:B------:R-:W2:Y:S01]  /*2e20*/  LDCU.64 UR18, c[0x0][0x3c0] ;  /* 0x00007800ff1277ac */ /* 0x000ea20008000a00 */
[----:B-1----:R-:W-:-:S04]  /*2e30*/  VIADD R19, R13, UR4 ;  /* 0x000000040d137c36 */ /* 0x002fc80008000000 */
[----:B0-----:R-:W-:-:S05]  /*2e40*/  IMAD.WIDE R16, R19, 0x4, R16 ;  /* 0x0000000413107825 */ /* 0x001fca00078e0210 */
[----:B------:R-:W3:Y:S04]  /*2e50*/  LDG.E.CONSTANT R18, desc[UR8][R16.64] ;  /* 0x0000000810127981 */ /* 0x000ee8000c1e9900 */
[----:B------:R-:W4:Y:S04]  /*2e60*/  LDG.E.CONSTANT R19, desc[UR8][R16.64+0x4] ;  /* 0x0000040810137981 */ /* 0x000f28000c1e9900 */
[----:B------:R-:W5:Y:S04]  /*2e70*/  LDG.E.CONSTANT R23, desc[UR8][R16.64+0x8] ;  /* 0x0000080810177981 */ /* 0x000f68000c1e9900 */
[----:B------:R-:W2:Y:S01]  /*2e80*/  LDG.E.CONSTANT R25, desc[UR8][R16.64+0xc] ;  /* 0x00000c0810197981 */ /* 0x000ea2000c1e9900 */
[----:B---3--:R-:W-:-:S02]  /*2e90*/  IMAD.SHL.U32 R18, R18, 0x4, RZ ;  /* 0x0000000412127824 */ /* 0x008fc400078e00ff */
[----:B----4-:R-:W-:-:S03]  /*2ea0*/  IMAD.SHL.U32 R22, R19, 0x4, RZ ;  /* 0x0000000413167824 */ /* 0x010fc600078e00ff */
[----:B------:R-:W-:Y:S02]  /*2eb0*/  IADD3 R21, P3, PT, R7, R18, RZ ;  /* 0x0000001207157210 */ /* 0x000fe40007f7e0ff */
[----:B-----5:R-:W-:Y:S02]  /*2ec0*/  SHF.L.U32 R24, R23, 0x2, RZ ;  /* 0x0000000217187819 */ /* 0x020fe400000006ff */
[----:B------:R-:W-:Y:S02]  /*2ed0*/  LEA.HI.X.SX32 R18, R18, R9, 0x1, P3 ;  /* 0x0000000912127211 */ /* 0x000fe400018f0eff */
[----:B--2---:R-:W-:Y:S02]  /*2ee0*/  LEA R20, P3, R21, UR18, 0x3 ;  /* 0x0000001215147c11 */ /* 0x004fe4000f8618ff */
        /* <DEDUP_REMOVED lines=11> */
[----:B------:R-:W-:Y:S02]  /*2fa0*/  IADD3 R23, P4, PT, R7, R22, RZ ;  /* 0x0000001607177210 */ /* 0x000fe40007f9e0ff */
[----:B------:R-:W-:Y:S02]  /*2fb0*/  LEA.HI.X R25, R26, UR19, R25, 0x3, P3 ;  /* 0x000000131a197c11 */ /* 0x000fe400098f1c19 */
[----:B------:R-:W-:Y:S02]  /*2fc0*/  LEA.HI.X.SX32 R26, R22, R9, 0x1, P4 ;  /* 0x00000009161a7211 */ /* 0x000fe400020f0eff */
[C---:B------:R-:W-:Y:S01]  /*2fd0*/  LEA R22, P3, R23.reuse, UR18, 0x3 ;  /* 0x0000001217167c11 */ /* 0x040fe2000f8618ff */
[----:B------:R-:W4:Y:S03]  /*2fe0*/  LDG.E.64.CONSTANT R20, desc[UR8][R24.64+0x8] ;  /* 0x0000080818147981 */ /* 0x000f26000c1e9b00 */
[----:B------:R-:W-:-:S06]  /*2ff0*/  LEA.HI.X R23, R23, UR19, R26, 0x3, P3 ;  /* 0x0000001317177c11 */ /* 0x000fcc00098f1c1a */
[----:B------:R-:W5:Y:S01]  /*3000*/  LDG.E.64.CONSTANT R22, desc[UR8][R22.64+0x8] ;  /* 0x0000080816167981 */ /* 0x000f62000c1e9b00 */
[----:B------:R-:W-:Y:S01]  /*3010*/  VIADD R13, R13, 0x4 ;  /* 0x000000040d0d7836 */ /* 0x000fe20000000000 */
[----:B--2---:R-:W-:-:S08]  /*3020*/  DMUL R16, R14, R16 ;  /* 0x000000100e107228 */ /* 0x004fd00000000000 */
[----:B---3--:R-:W-:-:S08]  /*3030*/  DMUL R16, R16, R18 ;  /* 0x0000001210107228 */ /* 0x008fd00000000000 */
[----:B----4-:R-:W-:-:S08]  /*3040*/  DMUL R16, R16, R20 ;  /* 0x0000001410107228 */ /* 0x010fd00000000000 */
[----:B-----5:R-:W-:-:S11]  /*3050*/  DMUL R14, R16, R22 ;  /* 0x00000016100e7228 */ /* 0x020fd60000000000 */
.L_x_48:
        /* <DEDUP_REMOVED lines=11> */
[----:B---3--:R-:W-:Y:S01]  /*3110*/  IMAD.SHL.U32 R18, R18, 0x4, RZ ;  /* 0x0000000412127824 */ /* 0x008fe200078e00ff */
[----:B----4-:R-:W-:-:S04]  /*3120*/  SHF.L.U32 R22, R20, 0x2, RZ ;  /* 0x0000000214167819 */ /* 0x010fc800000006ff */
[C---:B------:R-:W-:Y:S02]  /*3130*/  IADD3 R19, P3, PT, R7.reuse, R18, RZ ;  /* 0x0000001207137210 */ /* 0x040fe40007f7e0ff */
[----:B------:R-:W-:Y:S02]  /*3140*/  IADD3 R21, P4, PT, R7, R22, RZ ;  /* 0x0000001607157210 */ /* 0x000fe40007f9e0ff */
[-C--:B------:R-:W-:Y:S02]  /*3150*/  LEA.HI.X.SX32 R20, R18, R9.reuse, 0x1, P3 ;  /* 0x0000000912147211 */ /* 0x080fe400018f0eff */
[C---:B--2---:R-:W-:Y:S02]  /*3160*/  LEA R18, P3, R19.reuse, UR18, 0x3 ;  /* 0x0000001213127c11 */ /* 0x044fe4000f8618ff */
[----:B------:R-:W-:Y:S02]  /*3170*/  LEA.HI.X.SX32 R22, R22, R9, 0x1, P4 ;  /* 0x0000000916167211 */ /* 0x000fe400020f0eff */
[----:B------:R-:W-:-:S02]  /*3180*/  LEA.HI.X R19, R19, UR19, R20, 0x3, P3 ;  /* 0x0000001313137c11 */ /* 0x000fc400098f1c14 */
[----:B------:R-:W-:-:S04]  /*3190*/  LEA R20, P3, R21, UR18, 0x3 ;  /* 0x0000001215147c11 */ /* 0x000fc8000f8618ff */
[----:B------:R-:W2:Y:S01]  /*31a0*/  LDG.E.64.CONSTANT R18, desc[UR8][R18.64+0x8] ;  /* 0x0000080812127981 */ /* 0x000ea2000c1e9b00 */
[----:B------:R-:W-:-:S06]  /*31b0*/  LEA.HI.X R21, R21, UR19, R22, 0x3, P3 ;  /* 0x0000001315157c11 */ /* 0x000fcc00098f1c16 */
[----:B------:R-:W3:Y:S01]  /*31c0*/  LDG.E.64.CONSTANT R20, desc[UR8][R20.64+0x8] ;  /* 0x0000080814147981 */ /* 0x000ee2000c1e9b00 */
[----:B------:R-:W-:Y:S01]  /*31d0*/  VIADD R13, R13, 0x2 ;  /* 0x000000020d0d7836 */ /* 0x000fe20000000000 */
[----:B--2---:R-:W-:-:S08]  /*31e0*/  DMUL R14, R14, R18 ;  /* 0x000000120e0e7228 */ /* 0x004fd00000000000 */
[----:B---3--:R-:W-:-:S11]  /*31f0*/  DMUL R14, R14, R20 ;  /* 0x000000140e0e7228 */ /* 0x008fd60000000000 */
.L_x_49:
[----:B------:R-:W-:Y:S05]  /*3200*/  @!P2 BRA `(.L_x_47) ;  /* 0x000000000034a947 */ /* 0x000fea0003800000 */
[----:B------:R-:W0:Y:S01]  /*3210*/  LDC.64 R16, c[0x0][0x3d0] ;  /* 0x0000f400ff107b82 */ /* 0x000e220000000a00 */
[----:B------:R-:W1:Y:S01]  /*3220*/  LDCU UR4, c[0x0][0x3a0] ;  /* 0x00007400ff0477ac */ /* 0x000e620008000800 */
[----:B------:R-:W2:Y:S01]  /*3230*/  LDCU.64 UR18, c[0x0][0x3c0] ;  /* 0x00007800ff1277ac */ /* 0x000ea20008000a00 */
[----:B-1----:R-:W-:-:S04]  /*3240*/  VIADD R13, R13, UR4 ;  /* 0x000000040d0d7c36 */ /* 0x002fc80008000000 */
        /* <DEDUP_REMOVED lines=9> */
.L_x_47:
[----:B0-----:R-:W2:Y:S01]  /*32e0*/  LDG.E.64.CONSTANT R16, desc[UR8][R10.64+0x8] ;  /* 0x000008080a107981 */ /* 0x001ea2000c1e9b00 */
[----:B------:R-:W-:Y:S01]  /*32f0*/  IMAD.MOV.U32 R13, RZ, RZ, RZ ;  /* 0x000000ffff0d7224 */ /* 0x000fe200078e00ff */
[----:B--2---:R-:W-:-:S08]  /*3300*/  DMUL R16, R4, R16 ;  /* 0x0000001004107228 */ /* 0x004fd00000000000 */
[----:B------:R-:W-:Y:S01]  /*3310*/  DMUL R16, R16, R14 ;  /* 0x0000000e10107228 */ /* 0x000fe20000000000 */
[----:B------:R-:W-:Y:S01]  /*3320*/  MOV R14, 0x0 ;  /* 0x00000000000e7802 */ /* 0x000fe20000000f00 */
[----:B------:R-:W-:-:S05]  /*3330*/  IMAD.MOV.U32 R15, RZ, RZ, 0x3ff00000 ;  /* 0x3ff00000ff0f7424 */ /* 0x000fca00078e00ff */
[----:B------:R0:W-:Y:S01]  /*3340*/  STL.64 [R12+0x8], R16 ;  /* 0x000008100c007387 */ /* 0x0001e20000100a00 */
[----:B------:R-:W-:Y:S01]  /*3350*/  DADD R76, R76, R16 ;  /* 0x000000004c4c7229 */ /* 0x000fe20000000010 */
[----:B------:R-:W-:Y:S10]  /*3360*/  @!P1 BRA `(.L_x_50) ;  /* 0x0000000400389947 */ /* 0x000ff40003800000 */
[----:B------:R-:W-:Y:S01]  /*3370*/  BSSY.RECONVERGENT B1, `(.L_x_51) ;  /* 0x000004c000017945 */ /* 0x000fe20003800200 */
[----:B------:R-:W-:Y:S02]  /*3380*/  IMAD.MOV.U32 R13, RZ, RZ, RZ ;  /* 0x000000ffff0d7224 */ /* 0x000fe400078e00ff */
[----:B------:R-:W-:Y:S02]  /*3390*/  IMAD.MOV.U32 R14, RZ, RZ, 0x0 ;  /* 0x00000000ff0e7424 */ /* 0x000fe400078e00ff */
[----:B------:R-:W-:-:S07]  /*33a0*/  IMAD.MOV.U32 R15, RZ, RZ, 0x3ff00000 ;  /* 0x3ff00000ff0f7424 */ /* 0x000fce00078e00ff */
.L_x_52:
        /* <DEDUP_REMOVED lines=73> */
.L_x_51:
[----:B------:R-:W-:-:S07]  /*3840*/  MOV R13, R34 ;  /* 0x00000022000d7202 */ /* 0x000fce0000000f00 */
.L_x_50:
        /* <DEDUP_REMOVED lines=43> */
.L_x_54:
        /* <DEDUP_REMOVED lines=26> */
.L_x_55:
        /* <DEDUP_REMOVED lines=14> */
.L_x_53:
        /* <DEDUP_REMOVED lines=13> */
.L_x_58:
        /* <DEDUP_REMOVED lines=73> */
.L_x_57:
[----:B------:R-:W-:-:S07]  /*42e0*/  MOV R13, R34 ;  /* 0x00000022000d7202 */ /* 0x000fce0000000f00 */
.L_x_56:
        /* <DEDUP_REMOVED lines=43> */
.L_x_60:
        /* <DEDUP_REMOVED lines=26> */
.L_x_61:
        /* <DEDUP_REMOVED lines=14> */
.L_x_59:
[----:B------:R-:W2:Y:S01]  /*4820*/  LDG.E.64.CONSTANT R10, desc[UR8][R10.64+0x18] ;  /* 0x000018080a0a7981 */ /* 0x000ea2000c1e9b00 */
[----:B------:R-:W-:-:S05]  /*4830*/  VIADD R8, R8, 0x1 ;  /* 0x0000000108087836 */ /* 0x000fca0000000000 */
[----:B------:R-:W-:Y:S01]  /*4840*/  ISETP.NE.AND P0, PT, R8, 0x4, PT ;  /* 0x000000040800780c */ /* 0x000fe20003f05270 */
[----:B--2---:R-:W-:-:S08]  /*4850*/  DMUL R4, R4, R10 ;  /* 0x0000000a04047228 */ /* 0x004fd00000000000 */
[----:B------:R-:W-:-:S07]  /*4860*/  DMUL R4, R4, R14 ;  /* 0x0000000e04047228 */ /* 0x000fce0000000000 */
[----:B------:R1:W-:Y:S01]  /*4870*/  STL.64 [R12+0x18], R4 ;  /* 0x000018040c007387 */ /* 0x0003e20000100a00 */
[----:B------:R-:W-:Y:S01]  /*4880*/  DADD R76, R76, R4 ;  /* 0x000000004c4c7229 */ /* 0x000fe20000000004 */
[----:B------:R-:W-:Y:S10]  /*4890*/  @P0 BRA `(.L_x_62) ;  /* 0xffffffd400180947 */ /* 0x000ff4000383ffff */
[----:B------:R-:W-:Y:S01]  /*48a0*/  UMOV UR18, 0xc2f8f359 ;  /* 0xc2f8f35900127882 */ /* 0x000fe20000000000 */
[----:B------:R-:W-:Y:S01]  /*48b0*/  UMOV UR19, 0x1a56e1f ;  /* 0x01a56e1f00137882 */ /* 0x000fe20000000000 */
[----:B------:R-:W-:Y:S01]  /*48c0*/  BSSY.RECONVERGENT B1, `(.L_x_63) ;  /* 0x0000030000017945 */ /* 0x000fe20003800200 */
[----:B------:R-:W-:-:S14]  /*48d0*/  DSETP.GT.AND P0, PT, R76, UR18, PT ;  /* 0x000000124c007e2a */ /* 0x000fdc000bf04000 */
[----:B------:R-:W-:Y:S05]  /*48e0*/  @!P0 BRA `(.L_x_64) ;  /* 0x0000000000b48947 */ /* 0x000fea0003800000 */
[----:B-1----:R-:W1:Y:S01]  /*48f0*/  MUFU.RCP64H R5, R77 ;  /* 0x0000004d00057308 */ /* 0x002e620000001800 */
[----:B------:R-:W-:Y:S01]  /*4900*/  MOV R4, 0x1 ;  /* 0x0000000100047802 */ /* 0x000fe20000000f00 */
[----:B------:R-:W-:Y:S06]  /*4910*/  BSSY.RECONVERGENT B2, `(.L_x_65) ;  /* 0x0000012000027945 */ /* 0x000fec0003800200 */
[----:B------:R-:W2:Y:S01]  /*4920*/  I2F.F64 R56, R6 ;  /* 0x0000000600387312 */ /* 0x000ea20000201c00 */
[----:B-1----:R-:W-:Y:S01]  /*4930*/  DFMA R8, -R76, R4, 1 ;  /* 0x3ff000004c08742b */ /* 0x002fe20000000104 */
[----:B--2---:R-:W-:-:S07]  /*4940*/  FSETP.GEU.AND P1, PT, |R57|, 6.5827683646048100446e-37, PT ;  /* 0x036000003900780b */ /* 0x004fce0003f2e200 */
[----:B------:R-:W-:-:S08]  /*4950*/  DFMA R8, R8, R8, R8 ;  /* 0x000000080808722b */ /* 0x000fd00000000008 */
[----:B------:R-:W-:-:S08]  /*4960*/  DFMA R8, R4, R8, R4 ;  /* 0x000000080408722b */ /* 0x000fd00000000004 */
[----:B------:R-:W-:-:S08]  /*4970*/  DFMA R4, -R76, R8, 1 ;  /* 0x3ff000004c04742b */ /* 0x000fd00000000108 */
[----:B------:R-:W-:-:S08]  /*4980*/  DFMA R4, R8, R4, R8 ;  /* 0x000000040804722b */ /* 0x000fd00000000008 */
[----:B------:R-:W-:-:S08]  /*4990*/  DMUL R60, R56, R4 ;  /* 0x00000004383c7228 */ /* 0x000fd00000000000 */
[----:B------:R-:W-:-:S08]  /*49a0*/  DFMA R8, -R76, R60, R56 ;  /* 0x0000003c4c08722b */ /* 0x000fd00000000138 */
[----:B------:R-:W-:-:S10]  /*49b0*/  DFMA R60, R4, R8, R60 ;  /* 0x00000008043c722b */ /* 0x000fd4000000003c */
[----:B------:R-:W-:-:S05]  /*49c0*/  FFMA R4, RZ, R77, R61 ;  /* 0x0000004dff047223 */ /* 0x000fca000000003d */
[----:B------:R-:W-:-:S13]  /*49d0*/  FSETP.GT.AND P0, PT, |R4|, 1.469367938527859385e-39, PT ;  /* 0x001000000400780b */ /* 0x000fda0003f04200 */
[----:B------:R-:W-:Y:S05]  /*49e0*/  @P0 BRA P1, `(.L_x_66) ;  /* 0x0000000000100947 */ /* 0x000fea0000800000 */
[----:B------:R-:W-:-:S07]  /*49f0*/  MOV R54, 0x4a10 ;  /* 0x00004a1000367802 */ /* 0x000fce0000000f00 */
[----:B0-----:R-:W-:Y:S05]  /*4a00*/  CALL.REL.NOINC `($__internal_1_$__cuda_sm20_div_rn_f64_full) ;  /* 0x0000007400ec7944 */ /* 0x001fea0003c00000 */
[----:B------:R-:W-:Y:S02]  /*4a10*/  IMAD.MOV.U32 R60, RZ, RZ, R56 ;  /* 0x000000ffff3c7224 */ /* 0x000fe400078e0038 */
[----:B------:R-:W-:-:S07]  /*4a20*/  IMAD.MOV.U32 R61, RZ, RZ, R57 ;  /* 0x000000ffff3d7224 */ /* 0x000fce00078e0039 */
.L_x_66:
[----:B------:R-:W-:Y:S05]  /*4a30*/  BSYNC.RECONVERGENT B2 ;  /* 0x0000000000027941 */ /* 0x000fea0003800200 */
.L_x_65:
[----:B------:R-:W2:Y:S04]  /*4a40*/  LDL.128 R56, [R1] ;  /* 0x0000000001387983 */ /* 0x000ea80000100c00 */
[----:B------:R-:W3:Y:S04]  /*4a50*/  LDL.128 R4, [R1+0x10] ;  /* 0x0000100001047983 */ /* 0x000ee80000100c00 */
[----:B------:R-:W4:Y:S04]  /*4a60*/  LDL.128 R8, [R1+0x20] ;  /* 0x0000200001087983 */ /* 0x000f280000100c00 */
[----:B0-----:R-:W5:Y:S04]  /*4a70*/  LDL.128 R12, [R1+0x30] ;  /* 0x00003000010c7983 */ /* 0x001f680000100c00 */
[----:B------:R-:W5:Y:S04]  /*4a80*/  LDL.128 R16, [R1+0x40] ;  /* 0x0000400001107983 */ /* 0x000f680000100c00 */
[----:B------:R-:W5:Y:S04]  /*4a90*/  LDL.128 R20, [R1+0x50] ;  /* 0x0000500001147983 */ /* 0x000f680000100c00 */
[----:B------:R-:W5:Y:S04]  /*4aa0*/  LDL.128 R24, [R1+0x60] ;  /* 0x0000600001187983 */ /* 0x000f680000100c00 */
[----:B------:R-:W5:Y:S01]  /*4ab0*/  LDL.128 R28, [R1+0x70] ;  /* 0x00007000011c7983 */ /* 0x000f620000100c00 */
[----:B--2---:R-:W-:-:S02]  /*4ac0*/  DFMA R52, R56, R60, R52 ;  /* 0x0000003c3834722b */ /* 0x004fc40000000034 */
[-C--:B------:R-:W-:Y:S02]  /*4ad0*/  DFMA R50, R58, R60.reuse, R50 ;  /* 0x0000003c3a32722b */ /* 0x080fe40000000032 */
[-C--:B---3--:R-:W-:Y:S02]  /*4ae0*/  DFMA R48, R4, R60.reuse, R48 ;  /* 0x0000003c0430722b */ /* 0x088fe40000000030 */
[-C--:B------:R-:W-:Y:S02]  /*4af0*/  DFMA R46, R6, R60.reuse, R46 ;  /* 0x0000003c062e722b */ /* 0x080fe4000000002e */
[-C--:B----4-:R-:W-:Y:S02]  /*4b00*/  DFMA R44, R8, R60.reuse, R44 ;  /* 0x0000003c082c722b */ /* 0x090fe4000000002c */
[-C--:B------:R-:W-:Y:S02]  /*4b10*/  DFMA R42, R10, R60.reuse, R42 ;  /* 0x0000003c0a2a722b */ /* 0x080fe4000000002a */
[----:B-----5:R-:W-:-:S02]  /*4b20*/  DFMA R40, R12, R60, R40 ;  /* 0x0000003c0c28722b */ /* 0x020fc40000000028 */
        /* <DEDUP_REMOVED lines=8> */
[----:B------:R-:W-:-:S11]  /*4bb0*/  DFMA R62, R30, R60, R62 ;  /* 0x0000003c1e3e722b */ /* 0x000fd6000000003e */
.L_x_64:
[----:B------:R-:W-:Y:S05]  /*4bc0*/  BSYNC.RECONVERGENT B1 ;  /* 0x0000000000017941 */ /* 0x000fea0003800200 */
.L_x_63:
[----:B------:R-:W2:Y:S01]  /*4bd0*/  LDCU UR4, c[0x0][0x370] ;  /* 0x00006e00ff0477ac */ /* 0x000ea20008000800 */
[----:B------:R-:W3:Y:S01]  /*4be0*/  LDCU UR17, c[0x0][0x380] ;  /* 0x00007000ff1177ac */ /* 0x000ee20008000800 */
[----:B--2---:R-:W-:-:S05]  /*4bf0*/  IMAD R0, R55, UR4, R0 ;  /* 0x0000000437007c24 */ /* 0x004fca000f8e0200 */
[----:B---3--:R-:W-:-:S13]  /*4c00*/  ISETP.GE.AND P0, PT, R0, UR17, PT ;  /* 0x0000001100007c0c */ /* 0x008fda000bf06270 */
[----:B------:R-:W-:Y:S05]  /*4c10*/  @!P0 BRA `(.L_x_67) ;  /* 0xffffffd000148947 */ /* 0x000fea000383ffff */
.L_x_21:
[----:B------:R-:W-:Y:S05]  /*4c20*/  BSYNC.RECONVERGENT B0 ;  /* 0x0000000000007941 */ /* 0x000fea0003800200 */
.L_x_20:
[----:B01----:R-:W-:Y:S01]  /*4c30*/  SHFL.DOWN PT, R5, R53, 0x10, 0x1f ;  /* 0x0a001f0035057f89 */ /* 0x003fe200000e0000 */
[----:B------:R-:W0:Y:S01]  /*4c40*/  S2UR UR6, SR_CgaCtaId ;  /* 0x00000000000679c3 */ /* 0x000e220000008800 */
[----:B------:R-:W-:Y:S01]  /*4c50*/  UMOV UR4, 0x400 ;  /* 0x0000040000047882 */ /* 0x000fe20000000000 */
[----:B------:R-:W1:Y:S01]  /*4c60*/  LDCU UR5, c[0x0][0x360] ;  /* 0x00006c00ff0577ac */ /* 0x000e620008000800 */
[----:B------:R-:W2:Y:S01]  /*4c70*/  SHFL.DOWN PT, R4, R52, 0x10, 0x1f ;  /* 0x0a001f0034047f89 */ /* 0x000ea200000e0000 */
[----:B------:R-:W-:Y:S01]  /*4c80*/  CS2R R12, SRZ ;  /* 0x00000000000c7805 */ /* 0x000fe2000001ff00 */
[----:B------:R-:W3:Y:S01]  /*4c90*/  S2R R0, SR_TID.X ;  /* 0x0000000000007919 */ /* 0x000ee20000002100 */
[----:B-1----:R-:W-:Y:S02]  /*4ca0*/  USHF.R.U32.HI UR5, URZ, 0x5, UR5 ;  /* 0x00000005ff057899 */ /* 0x002fe40008011605 */
[----:B0-----:R-:W-:Y:S01]  /*4cb0*/  ULEA UR4, UR6, UR4, 0x18 ;  /* 0x0000000406047291 */ /* 0x001fe2000f8ec0ff */
[----:B--2---:R-:W-:-:S07]  /*4cc0*/  DADD R4, R4, R52 ;  /* 0x0000000004047229 */ /* 0x004fce0000000034 */
[----:B------:R-:W-:Y:S04]  /*4cd0*/  SHFL.DOWN PT, R7, R5, 0x8, 0x1f ;  /* 0x09001f0005077f89 */ /* 0x000fe800000e0000 */
[----:B------:R-:W0:Y:S01]  /*4ce0*/  SHFL.DOWN PT, R6, R4, 0x8, 0x1f ;  /* 0x09001f0004067f89 */ /* 0x000e2200000e0000 */
[C---:B---3--:R-:W-:Y:S02]  /*4cf0*/  LOP3.LUT P1, R20, R0.reuse, 0x1f, RZ, 0xc0, !PT ;  /* 0x0000001f00147812 */ /* 0x048fe4000782c0ff */
[C---:B------:R-:W-:Y:S02]  /*4d00*/  ISETP.GE.U32.AND P0, PT, R0.reuse, UR5, PT ;  /* 0x0000000500007c0c */ /* 0x040fe4000bf06070 */
[----:B------:R-:W-:Y:S01]  /*4d10*/  ISETP.GT.U32.AND P2, PT, R0, 0x1f, PT ;  /* 0x0000001f0000780c */ /* 0x000fe20003f44070 */
[----:B0-----:R-:W-:-:S07]  /*4d20*/  DADD R6, R4, R6 ;  /* 0x0000000004067229 */ /* 0x001fce0000000006 */
[----:B------:R-:W-:Y:S04]  /*4d30*/  SHFL.DOWN PT, R9, R7, 0x4, 0x1f ;  /* 0x08801f0007097f89 */ /* 0x000fe800000e0000 */
[----:B------:R-:W0:Y:S02]  /*4d40*/  SHFL.DOWN PT, R8, R6, 0x4, 0x1f ;  /* 0x08801f0006087f89 */ /* 0x000e2400000e0000 */
[----:B0-----:R-:W-:-:S07]  /*4d50*/  DADD R8, R6, R8 ;  /* 0x0000000006087229 */ /* 0x001fce0000000008 */
[----:B------:R-:W-:Y:S04]  /*4d60*/  SHFL.DOWN PT, R11, R9, 0x2, 0x1f ;  /* 0x08401f00090b7f89 */ /* 0x000fe800000e0000 */
[----:B------:R-:W0:Y:S02]  /*4d70*/  SHFL.DOWN PT, R10, R8, 0x2, 0x1f ;  /* 0x08401f00080a7f89 */ /* 0x000e2400000e0000 */
[----:B0-----:R-:W-:-:S07]  /*4d80*/  DADD R10, R8, R10 ;  /* 0x00000000080a7229 */ /* 0x001fce000000000a */
[----:B------:R-:W-:Y:S04]  /*4d90*/  SHFL.DOWN PT, R5, R11, 0x1, 0x1f ;  /* 0x08201f000b057f89 */ /* 0x000fe800000e0000 */
[----:B------:R-:W0:Y:S02]  /*4da0*/  SHFL.DOWN PT, R4, R10, 0x1, 0x1f ;  /* 0x08201f000a047f89 */ /* 0x000e2400000e0000 */
[----:B0-----:R-:W-:Y:S01]  /*4db0*/  DADD R6, R10, R4 ;  /* 0x000000000a067229 */ /* 0x001fe20000000004 */
[C---:B------:R-:W-:Y:S01]  /*4dc0*/  LEA.HI R5, R0.reuse, UR4, RZ, 0x1e ;  /* 0x0000000400057c11 */ /* 0x040fe2000f8ff0ff */
[----:B------:R-:W-:-:S05]  /*4dd0*/  IMAD.SHL.U32 R4, R0, 0x8, RZ ;  /* 0x0000000800047824 */ /* 0x000fca00078e00ff */
[----:B------:R0:W-:Y:S01]  /*4de0*/  @!P1 STS.64 [R5], R6 ;  /* 0x0000000605009388 */ /* 0x0001e20000000a00 */
[----:B------:R-:W-:Y:S01]  /*4df0*/  LOP3.LUT R4, R4, 0xf8, RZ, 0xc0, !PT ;  /* 0x000000f804047812 */ /* 0x000fe200078ec0ff */
[----:B------:R-:W-:Y:S06]  /*4e00*/  BAR.SYNC.DEFER_BLOCKING 0x0 ;  /* 0x0000000000007b1d */ /* 0x000fec0000010000 */
[----:B------:R0:W1:Y:S01]  /*4e10*/  @!P0 LDS.64 R12, [R4+UR4] ;  /* 0x00000004040c8984 */ /* 0x0000620008000a00 */
[----:B------:R-:W-:Y:S05]  /*4e20*/  @P2 BRA `(.L_x_68) ;  /* 0x00000000007c2947 */ /* 0x000fea0003800000 */
[----:B------:R-:W-:Y:S01]  /*4e30*/  UMOV UR5, 0xffffffff ;  /* 0xffffffff00057882 */ /* 0x000fe20000000000 */
[----:B------:R-:W-:Y:S02]  /*4e40*/  ISETP.NE.AND P3, PT, R0, RZ, PT ;  /* 0x000000ff0000720c */ /* 0x000fe40003f65270 */
[----:B------:R-:W-:Y:S11]  /*4e50*/  BRA.DIV UR5, `(.L_x_69) ;  /* 0x0000003605947947 */ /* 0x000ff6000b800000 */
[----:B-1----:R-:W0:Y:S04]  /*4e60*/  SHFL.DOWN PT, R15, R13, 0x10, 0x1f ;  /* 0x0a001f000d0f7f89 */ /* 0x002e2800000e0000 */
[----:B------:R-:W1:Y:S01]  /*4e70*/  SHFL.DOWN PT, R14, R12, 0x10, 0x1f ;  /* 0x0a001f000c0e7f89 */ /* 0x000e6200000e0000 */
[----:B0-----:R-:W-:Y:S01]  /*4e80*/  MOV R7, R15 ;  /* 0x0000000f00077202 */ /* 0x001fe20000000f00 */
[----:B-1----:R-:W-:-:S06]  /*4e90*/  IMAD.MOV.U32 R6, RZ, RZ, R14 ;  /* 0x000000ffff067224 */ /* 0x002fcc00078e000e */
[----:B------:R-:W-:-:S07]  /*4ea0*/  DADD R14, R6, R12 ;  /* 0x00000000060e7229 */ /* 0x000fce000000000c */
[----:B------:R-:W0:Y:S04]  /*4eb0*/  SHFL.DOWN PT, R17, R15, 0x8, 0x1f ;  /* 0x09001f000f117f89 */ /* 0x000e2800000e0000 */
[----:B------:R-:W1:Y:S01]  /*4ec0*/  SHFL.DOWN PT, R16, R14, 0x8, 0x1f ;  /* 0x09001f000e107f89 */ /* 0x000e6200000e0000 */
[----:B0-----:R-:W-:Y:S02]  /*4ed0*/  IMAD.MOV.U32 R7, RZ, RZ, R17 ;  /* 0x000000ffff077224 */ /* 0x001fe400078e0011 */
        /* <DEDUP_REMOVED lines=9> */
[----:B0-----:R-:W-:Y:S01]  /*4f70*/  IMAD.MOV.U32 R7, RZ, RZ, R13 ;  /* 0x000000ffff077224 */ /* 0x001fe200078e000d */
[----:B-1----:R-:W-:-:S06]  /*4f80*/  MOV R6, R12 ;  /* 0x0000000c00067202 */ /* 0x002fcc0000000f00 */
[----:B------:R-:W-:-:S07]  /*4f90*/  DADD R12, R18, R6 ;  /* 0x00000000120c7229 */ /* 0x000fce0000000006 */
[----:B------:R0:W1:Y:S04]  /*4fa0*/  SHFL.DOWN PT, R11, R13, 0x1, 0x1f ;  /* 0x08201f000d0b7f89 */ /* 0x00006800000e0000 */
[----:B------:R0:W2:Y:S02]  /*4fb0*/  SHFL.DOWN PT, R10, R12, 0x1, 0x1f ;  /* 0x08201f000c0a7f89 */ /* 0x0000a400000e0000 */
.L_x_110:
[----:B--2---:R-:W-:Y:S02]  /*4fc0*/  IMAD.MOV.U32 R6, RZ, RZ, R10 ;  /* 0x000000ffff067224 */ /* 0x004fe400078e000a */
[----:B-1----:R-:W-:-:S06]  /*4fd0*/  IMAD.MOV.U32 R7, RZ, RZ, R11 ;  /* 0x000000ffff077224 */ /* 0x002fcc00078e000b */
[----:B0-----:R-:W-:Y:S01]  /*4fe0*/  DADD R12, R12, R6 ;  /* 0x000000000c0c7229 */ /* 0x001fe20000000006 */
[----:B------:R-:W-:Y:S10]  /*4ff0*/  @P3 BRA `(.L_x_68) ;  /* 0x0000000000083947 */ /* 0x000ff40003800000 */
[----:B------:R-:W0:Y:S02]  /*5000*/  LDC.64 R6, c[0x0][0x3d8] ;  /* 0x0000f600ff067b82 */ /* 0x000e240000000a00 */
[----:B0-----:R2:W-:Y:S02]  /*5010*/  REDG.E.ADD.F64.RN.STRONG.GPU desc[UR8][R6.64], R12 ;  /* 0x0000000c060079a6 */ /* 0x0015e4000c12ff08 */
.L_x_68:
[----:B------:R-:W-:Y:S05]  /*5020*/  WARPSYNC.ALL ;  /* 0x0000000000007948 */ /* 0x000fea0003800000 */
[----:B0-2---:R-:W-:Y:S01]  /*5030*/  SHFL.DOWN PT, R7, R51, 0x10, 0x1f ;  /* 0x0a001f0033077f89 */ /* 0x005fe200000e0000 */
[----:B------:R-:W-:Y:S01]  /*5040*/  BAR.SYNC.DEFER_BLOCKING 0x0 ;  /* 0x0000000000007b1d */ /* 0x000fe20000010000 */
[----:B------:R-:W-:-:S05]  /*5050*/  ISETP.NE.AND P3, PT, R20, RZ, PT ;  /* 0x000000ff1400720c */ /* 0x000fca0003f65270 */
[----:B------:R-:W0:Y:S02]  /*5060*/  SHFL.DOWN PT, R6, R50, 0x10, 0x1f ;  /* 0x0a001f0032067f89 */ /* 0x000e2400000e0000 */
[----:B0-----:R-:W-:-:S07]  /*5070*/  DADD R6, R6, R50 ;  /* 0x0000000006067229 */ /* 0x001fce0000000032 */
[----:B------:R-:W-:Y:S04]  /*5080*/  SHFL.DOWN PT, R9, R7, 0x8, 0x1f ;  /* 0x09001f0007097f89 */ /* 0x000fe800000e0000 */
[----:B------:R-:W0:Y:S02]  /*5090*/  SHFL.DOWN PT, R8, R6, 0x8, 0x1f ;  /* 0x09001f0006087f89 */ /* 0x000e2400000e0000 */
[----:B0-----:R-:W-:-:S07]  /*50a0*/  DADD R8, R6, R8 ;  /* 0x0000000006087229 */ /* 0x001fce0000000008 */
[----:B------:R-:W-:Y:S04]  /*50b0*/  SHFL.DOWN PT, R11, R9, 0x4, 0x1f ;  /* 0x08801f00090b7f89 */ /* 0x000fe800000e0000 */
[----:B------:R-:W0:Y:S02]  /*50c0*/  SHFL.DOWN PT, R10, R8, 0x4, 0x1f ;  /* 0x08801f00080a7f89 */ /* 0x000e2400000e0000 */
[----:B0-----:R-:W-:-:S07]  /*50d0*/  DADD R10, R8, R10 ;  /* 0x00000000080a7229 */ /* 0x001fce000000000a */
[----:B-1----:R-:W-:Y:S04]  /*50e0*/  SHFL.DOWN PT, R13, R11, 0x2, 0x1f ;  /* 0x08401f000b0d7f89 */ /* 0x002fe800000e0000 */
[----:B------:R-:W0:Y:S02]  /*50f0*/  SHFL.DOWN PT, R12, R10, 0x2, 0x1f ;  /* 0x08401f000a0c7f89 */ /* 0x000e2400000e0000 */
[----:B0-----:R-:W-:-:S07]  /*5100*/  DADD R12, R10, R12 ;  /* 0x000000000a0c7229 */ /* 0x001fce000000000c */
[----:B------:R-:W-:Y:S04]  /*5110*/  SHFL.DOWN PT, R15, R13, 0x1, 0x1f ;  /* 0x08201f000d0f7f89 */ /* 0x000fe800000e0000 */
[----:B------:R-:W0:Y:S02]  /*5120*/  SHFL.DOWN PT, R14, R12, 0x1, 0x1f ;  /* 0x08201f000c0e7f89 */ /* 0x000e2400000e0000 */
[----:B0-----:R-:W-:Y:S01]  /*5130*/  DADD R6, R12, R14 ;  /* 0x000000000c067229 */ /* 0x001fe2000000000e */
[----:B------:R-:W-:-:S06]  /*5140*/  CS2R R14, SRZ ;  /* 0x00000000000e7805 */ /* 0x000fcc000001ff00 */
[----:B------:R0:W-:Y:S01]  /*5150*/  @!P3 STS.64 [R5], R6 ;  /* 0x000000060500b388 */ /* 0x0001e20000000a00 */
        /* <DEDUP_REMOVED lines=28> */
.L_x_121:
[----:B--2---:R-:W-:Y:S02]  /*5320*/  IMAD.MOV.U32 R6, RZ, RZ, R10 ;  /* 0x000000ffff067224 */ /* 0x004fe400078e000a */
[----:B-1----:R-:W-:-:S06]  /*5330*/  IMAD.MOV.U32 R7, RZ, RZ, R11 ;  /* 0x000000ffff077224 */ /* 0x002fcc00078e000b */
[----:B0-----:R-:W-:Y:S01]  /*5340*/  DADD R14, R14, R6 ;  /* 0x000000000e0e7229 */ /* 0x001fe20000000006 */
[----:B------:R-:W-:Y:S10]  /*5350*/  @P4 BRA `(.L_x_70) ;  /* 0x0000000000184947 */ /* 0x000ff40003800000 */
[----:B------:R-:W0:Y:S02]  /*5360*/  LDCU.64 UR6, c[0x0][0x3d8] ;  /* 0x00007b00ff0677ac */ /* 0x000e240008000a00 */
[----:B0-----:R-:W-:-:S04]  /*5370*/  UIADD3 UR5, UP0, UPT, UR6, 0x8, URZ ;  /* 0x0000000806057890 */ /* 0x001fc8000ff1e0ff */
[----:B------:R-:W-:Y:S02]  /*5380*/  UIADD3.X UR6, UPT, UPT, URZ, UR7, URZ, UP0, !UPT ;  /* 0x00000007ff067290 */ /* 0x000fe400087fe4ff */
[----:B------:R-:W-:-:S04]  /*5390*/  IMAD.U32 R6, RZ, RZ, UR5 ;  /* 0x00000005ff067e24 */ /* 0x000fc8000f8e00ff */
[----:B------:R-:W-:-:S05]  /*53a0*/  MOV R7, UR6 ;  /* 0x0000000600077c02 */ /* 0x000fca0008000f00 */
[----:B------:R2:W-:Y:S02]  /*53b0*/  REDG.E.ADD.F64.RN.STRONG.GPU desc[UR8][R6.64], R14 ;  /* 0x0000000e060079a6 */ /* 0x0005e4000c12ff08 */
.L_x_70:
[----:B------:R-:W-:Y:S05]  /*53c0*/  WARPSYNC.ALL ;  /* 0x0000000000007948 */ /* 0x000fea0003800000 */
[----:B0-2---:R-:W-:Y:S04]  /*53d0*/  SHFL.DOWN PT, R7, R49, 0x10, 0x1f ;  /* 0x0a001f0031077f89 */ /* 0x005fe800000e0000 */
[----:B------:R-:W0:Y:S01]  /*53e0*/  SHFL.DOWN PT, R6, R48, 0x10, 0x1f ;  /* 0x0a001f0030067f89 */ /* 0x000e2200000e0000 */
[----:B------:R-:W-:Y:S06]  /*53f0*/  BAR.SYNC.DEFER_BLOCKING 0x0 ;  /* 0x0000000000007b1d */ /* 0x000fec0000010000 */
        /* <DEDUP_REMOVED lines=21> */
[----:B-1----:R-:W1:Y:S04]  /*5550*/  SHFL.DOWN PT, R13, R15, 0x10, 0x1f ;  /* 0x0a001f000f0d7f89 */ /* 0x002e6800000e0000 */
[----:B------:R-:W2:Y:S01]  /*5560*/  SHFL.DOWN PT, R12, R14, 0x10, 0x1f ;  /* 0x0a001f000e0c7f89 */ /* 0x000ea200000e0000 */
[----:B-1----:R-:W-:Y:S02]  /*5570*/  IMAD.MOV.U32 R7, RZ, RZ, R13 ;  /* 0x000000ffff077224 */ /* 0x002fe400078e000d */
[----:B--2---:R-:W-:-:S06]  /*5580*/  IMAD.MOV.U32 R6, RZ, RZ, R12 ;  /* 0x000000ffff067224 */ /* 0x004fcc00078e000c */
[----:B------:R-:W-:-:S07]  /*5590*/  DADD R12, R6, R14 ;  /* 0x00000000060c7229 */ /* 0x000fce000000000e */
[----:B0-----:R-:W0:Y:S04]  /*55a0*/  SHFL.DOWN PT, R17, R13, 0x8, 0x1f ;  /* 0x09001f000d117f89 */ /* 0x001e2800000e0000 */
        /* <DEDUP_REMOVED lines=9> */
[----:B------:R-:W0:Y:S04]  /*5640*/  SHFL.DOWN PT, R15, R19, 0x2, 0x1f ;  /* 0x08401f00130f7f89 */ /* 0x000e2800000e0000 */
[----:B------:R-:W1:Y:S01]  /*5650*/  SHFL.DOWN PT, R14, R18, 0x2, 0x1f ;  /* 0x08401f00120e7f89 */ /* 0x000e6200000e0000 */
[----:B0-----:R-:W-:Y:S02]  /*5660*/  IMAD.MOV.U32 R7, RZ, RZ, R15 ;  /* 0x000000ffff077224 */ /* 0x001fe400078e000f */
[----:B-1----:R-:W-:-:S06]  /*5670*/  IMAD.MOV.U32 R6, RZ, RZ, R14 ;  /* 0x000000ffff067224 */ /* 0x002fcc00078e000e */
[----:B------:R-:W-:-:S07]  /*5680*/  DADD R14, R18, R6 ;  /* 0x00000000120e7229 */ /* 0x000fce0000000006 */
[----:B------:R0:W1:Y:S04]  /*5690*/  SHFL.DOWN PT, R11, R15, 0x1, 0x1f ;  /* 0x08201f000f0b7f89 */ /* 0x00006800000e0000 */
[----:B------:R0:W2:Y:S02]  /*56a0*/  SHFL.DOWN PT, R10, R14, 0x1, 0x1f ;  /* 0x08201f000e0a7f89 */ /* 0x0000a400000e0000 */
.L_x_132:
[----:B--2---:R-:W-:Y:S01]  /*56b0*/  IMAD.MOV.U32 R6, RZ, RZ, R10 ;  /* 0x000000ffff067224 */ /* 0x004fe200078e000a */
[----:B-1----:R-:W-:-:S06]  /*56c0*/  MOV R7, R11 ;  /* 0x0000000b00077202 */ /* 0x002fcc0000000f00 */
[----:B0-----:R-:W-:Y:S01]  /*56d0*/  DADD R14, R14, R6 ;  /* 0x000000000e0e7229 */ /* 0x001fe20000000006 */
[----:B------:R-:W-:Y:S10]  /*56e0*/  @P4 BRA `(.L_x_72) ;  /* 0x0000000000184947 */ /* 0x000ff40003800000 */
[----:B------:R-:W0:Y:S02]  /*56f0*/  LDCU.64 UR6, c[0x0][0x3d8] ;  /* 0x00007b00ff0677ac */ /* 0x000e240008000a00 */
[----:B0-----:R-:W-:-:S04]  /*5700*/  UIADD3 UR5, UP0, UPT, UR6, 0x10, URZ ;  /* 0x0000001006057890 */ /* 0x001fc8000ff1e0ff */
[----:B------:R-:W-:Y:S02]  /*5710*/  UIADD3.X UR6, UPT, UPT, URZ, UR7, URZ, UP0, !UPT ;  /* 0x00000007ff067290 */ /* 0x000fe400087fe4ff */
[----:B------:R-:W-:-:S04]  /*5720*/  IMAD.U32 R6, RZ, RZ, UR5 ;  /* 0x00000005ff067e24 */ /* 0x000fc8000f8e00ff */
[----:B------:R-:W-:-:S05]  /*5730*/  IMAD.U32 R7, RZ, RZ, UR6 ;  /* 0x00000006ff077e24 */ /* 0x000fca000f8e00ff */
[----:B------:R2:W-:Y:S02]  /*5740*/  REDG.E.ADD.F64.RN.STRONG.GPU desc[UR8][R6.64], R14 ;  /* 0x0000000e060079a6 */ /* 0x0005e4000c12ff08 */
.L_x_72:
[----:B------:R-:W-:Y:S05]  /*5750*/  WARPSYNC.ALL ;  /* 0x0000000000007948 */ /* 0x000fea0003800000 */
[----:B--2---:R-:W-:Y:S04]  /*5760*/  SHFL.DOWN PT, R7, R47, 0x10, 0x1f ;  /* 0x0a001f002f077f89 */ /* 0x004fe800000e0000 */
[----:B------:R-:W2:Y:S01]  /*5770*/  SHFL.DOWN PT, R6, R46, 0x10, 0x1f ;  /* 0x0a001f002e067f89 */ /* 0x000ea200000e0000 */
[----:B------:R-:W-:Y:S06]  /*5780*/  BAR.SYNC.DEFER_BLOCKING 0x0 ;  /* 0x0000000000007b1d */ /* 0x000fec0000010000 */
[----:B--2---:R-:W-:-:S07]  /*5790*/  DADD R6, R6, R46 ;  /* 0x0000000006067229 */ /* 0x004fce000000002e */
[----:B------:R-:W-:Y:S04]  /*57a0*/  SHFL.DOWN PT, R9, R7, 0x8, 0x1f ;  /* 0x09001f0007097f89 */ /* 0x000fe800000e0000 */
[----:B------:R-:W2:Y:S02]  /*57b0*/  SHFL.DOWN PT, R8, R6, 0x8, 0x1f ;  /* 0x09001f0006087f89 */ /* 0x000ea400000e0000 */
[----:B--2---:R-:W-:-:S07]  /*57c0*/  DADD R8, R6, R8 ;  /* 0x0000000006087229 */ /* 0x004fce0000000008 */
[----:B------:R-:W-:Y:S04]  /*57d0*/  SHFL.DOWN PT, R11, R9, 0x4, 0x1f ;  /* 0x08801f00090b7f89 */ /* 0x000fe800000e0000 */
[----:B------:R-:W2:Y:S02]  /*57e0*/  SHFL.DOWN PT, R10, R8, 0x4, 0x1f ;  /* 0x08801f00080a7f89 */ /* 0x000ea400000e0000 */
[----:B--2---:R-:W-:-:S07]  /*57f0*/  DADD R10, R8, R10 ;  /* 0x00000000080a7229 */ /* 0x004fce000000000a */
[----:B------:R-:W-:Y:S04]  /*5800*/  SHFL.DOWN PT, R13, R11, 0x2, 0x1f ;  /* 0x08401f000b0d7f89 */ /* 0x000fe800000e0000 */
[----:B------:R-:W2:Y:S02]  /*5810*/  SHFL.DOWN PT, R12, R10, 0x2, 0x1f ;  /* 0x08401f000a0c7f89 */ /* 0x000ea400000e0000 */
[----:B--2---:R-:W-:-:S07]  /*5820*/  DADD R12, R10, R12 ;  /* 0x000000000a0c7229 */ /* 0x004fce000000000c */
        /* <DEDUP_REMOVED lines=28> */
[----:B0-----:R-:W-:Y:S01]  /*59f0*/  MOV R7, R15 ;  /* 0x0000000f00077202 */ /* 0x001fe20000000f00 */
[----:B-1----:R-:W-:-:S06]  /*5a00*/  IMAD.MOV.U32 R6, RZ, RZ, R14 ;  /* 0x000000ffff067224 */ /* 0x002fcc00078e000e */
[----:B------:R-:W-:-:S07]  /*5a10*/  DADD R14, R18, R6 ;  /* 0x00000000120e7229 */ /* 0x000fce0000000006 */
[----:B------:R0:W1:Y:S04]  /*5a20*/  SHFL.DOWN PT, R11, R15, 0x1, 0x1f ;  /* 0x08201f000f0b7f89 */ /* 0x00006800000e0000 */
[----:B------:R0:W2:Y:S02]  /*5a30*/  SHFL.DOWN PT, R10, R14, 0x1, 0x1f ;  /* 0x08201f000e0a7f89 */ /* 0x0000a400000e0000 */
.L_x_143:
        /* <DEDUP_REMOVED lines=10> */
.L_x_74:
        /* <DEDUP_REMOVED lines=27> */
[----:B-1----:R-:W-:Y:S01]  /*5c90*/  IMAD.MOV.U32 R7, RZ, RZ, R13 ;  /* 0x000000ffff077224 */ /* 0x002fe200078e000d */
[----:B--2---:R-:W-:-:S06]  /*5ca0*/  MOV R6, R12 ;  /* 0x0000000c00067202 */ /* 0x004fcc0000000f00 */
        /* <DEDUP_REMOVED lines=18> */
.L_x_154:
[----:B--2---:R-:W-:Y:S02]  /*5dd0*/  IMAD.MOV.U32 R6, RZ, RZ, R10 ;  /* 0x000000ffff067224 */ /* 0x004fe400078e000a */
[----:B-1----:R-:W-:-:S06]  /*5de0*/  IMAD.MOV.U32 R7, RZ, RZ, R11 ;  /* 0x000000ffff077224 */ /* 0x002fcc00078e000b */
[----:B0-----:R-:W-:Y:S01]  /*5df0*/  DADD R14, R14, R6 ;  /* 0x000000000e0e7229 */ /* 0x001fe20000000006 */
[----:B------:R-:W-:Y:S10]  /*5e00*/  @P4 BRA `(.L_x_76) ;  /* 0x0000000000184947 */ /* 0x000ff40003800000 */
[----:B------:R-:W0:Y:S02]  /*5e10*/  LDCU.64 UR6, c[0x0][0x3d8] ;  /* 0x00007b00ff0677ac */ /* 0x000e240008000a00 */
[----:B0-----:R-:W-:-:S04]  /*5e20*/  UIADD3 UR5, UP0, UPT, UR6, 0x20, URZ ;  /* 0x0000002006057890 */ /* 0x001fc8000ff1e0ff */
[----:B------:R-:W-:Y:S02]  /*5e30*/  UIADD3.X UR6, UPT, UPT, URZ, UR7, URZ, UP0, !UPT ;  /* 0x00000007ff067290 */ /* 0x000fe400087fe4ff */
[----:B------:R-:W-:-:S04]  /*5e40*/  MOV R6, UR5 ;  /* 0x0000000500067c02 */ /* 0x000fc80008000f00 */
[----:B------:R-:W-:-:S05]  /*5e50*/  IMAD.U32 R7, RZ, RZ, UR6 ;  /* 0x00000006ff077e24 */ /* 0x000fca000f8e00ff */
[----:B------:R2:W-:Y:S02]  /*5e60*/  REDG.E.ADD.F64.RN.STRONG.GPU desc[UR8][R6.64], R14 ;  /* 0x0000000e060079a6 */ /* 0x0005e4000c12ff08 */
.L_x_76:
        /* <DEDUP_REMOVED lines=47> */
.L_x_165:
[----:B--2---:R-:W-:Y:S01]  /*6160*/  MOV R6, R10 ;  /* 0x0000000a00067202 */ /* 0x004fe20000000f00 */
        /* <DEDUP_REMOVED lines=9> */
.L_x_78:
        /* <DEDUP_REMOVED lines=27> */
[----:B-1----:R-:W-:Y:S01]  /*63b0*/  MOV R7, R13 ;  /* 0x0000000d00077202 */ /* 0x002fe20000000f00 */
        /* <DEDUP_REMOVED lines=19> */
.L_x_176:
        /* <DEDUP_REMOVED lines=10> */
.L_x_80:
        /* <DEDUP_REMOVED lines=47> */
.L_x_187:
        /* <DEDUP_REMOVED lines=10> */
.L_x_82:
        /* <DEDUP_REMOVED lines=47> */
.L_x_198:
        /* <DEDUP_REMOVED lines=10> */
.L_x_84:
        /* <DEDUP_REMOVED lines=15> */
[----:B------:R-:W1:Y:S02]  /*6da0*/  SHFL.DOWN PT, R2, R12, 0x1, 0x1f ;  /* 0x08201f000c027f89 */ /* 0x000e6400000e0000 */
[----:B-1----:R-:W-:Y:S01]  /*6db0*/  DADD R14, R12, R2 ;  /* 0x000000000c0e7229 */ /* 0x002fe20000000002 */
[----:B------:R-:W-:-:S06]  /*6dc0*/  CS2R R2, SRZ ;  /* 0x0000000000027805 */ /* 0x000fcc000001ff00 */
[----:B------:R1:W-:Y:S01]  /*6dd0*/  @!P3 STS.64 [R5], R14 ;  /* 0x0000000e0500b388 */ /* 0x0003e20000000a00 */
[----:B------:R-:W-:Y:S06]  /*6de0*/  BAR.SYNC.DEFER_BLOCKING 0x0 ;  /* 0x0000000000007b1d */ /* 0x000fec0000010000 */
[----:B------:R1:W2:Y:S01]  /*6df0*/  @!P0 LDS.64 R2, [R4+UR4] ;  /* 0x0000000404028984 */ /* 0x0002a20008000a00 */
[----:B------:R-:W-:Y:S05]  /*6e00*/  @P2 BRA `(.L_x_86) ;  /* 0x0000000000842947 */ /* 0x000fea0003800000 */
[----:B------:R-:W-:Y:S01]  /*6e10*/  UMOV UR5, 0xffffffff ;  /* 0xffffffff00057882 */ /* 0x000fe20000000000 */
[----:B------:R-:W-:Y:S02]  /*6e20*/  ISETP.NE.AND P4, PT, R0, RZ, PT ;  /* 0x000000ff0000720c */ /* 0x000fe40003f85270 */
[----:B------:R-:W-:Y:S11]  /*6e30*/  BRA.DIV UR5, `(.L_x_87) ;  /* 0x0000003a05307947 */ /* 0x000ff6000b800000 */
[----:B--2---:R-:W2:Y:S04]  /*6e40*/  SHFL.DOWN PT, R13, R3, 0x10, 0x1f ;  /* 0x0a001f00030d7f89 */ /* 0x004ea800000e0000 */
[----:B------:R-:W3:Y:S01]  /*6e50*/  SHFL.DOWN PT, R12, R2, 0x10, 0x1f ;  /* 0x0a001f00020c7f89 */ /* 0x000ee200000e0000 */
[----:B--2---:R-:W-:Y:S01]  /*6e60*/  IMAD.MOV.U32 R7, RZ, RZ, R13 ;  /* 0x000000ffff077224 */ /* 0x004fe200078e000d */
[----:B---3--:R-:W-:-:S06]  /*6e70*/  MOV R6, R12 ;  /* 0x0000000c00067202 */ /* 0x008fcc0000000f00 */
[----:B------:R-:W-:-:S07]  /*6e80*/  DADD R12, R6, R2 ;  /* 0x00000000060c7229 */ /* 0x000fce0000000002 */
        /* <DEDUP_REMOVED lines=10> */
[----:B------:R-:W-:Y:S04]  /*6f30*/  SHFL.DOWN PT, R3, R17, 0x2, 0x1f ;  /* 0x08401f0011037f89 */ /* 0x000fe800000e0000 */
[----:B------:R-:W0:Y:S02]  /*6f40*/  SHFL.DOWN PT, R2, R16, 0x2, 0x1f ;  /* 0x08401f0010027f89 */ /* 0x000e2400000e0000 */
[----:B0-----:R-:W-:-:S07]  /*6f50*/  DADD R2, R16, R2 ;  /* 0x0000000010027229 */ /* 0x001fce0000000002 */
[----:B------:R0:W1:Y:S04]  /*6f60*/  SHFL.DOWN PT, R11, R3, 0x1, 0x1f ;  /* 0x08201f00030b7f89 */ /* 0x00006800000e0000 */
[----:B------:R0:W2:Y:S02]  /*6f70*/  SHFL.DOWN PT, R10, R2, 0x1, 0x1f ;  /* 0x08201f00020a7f89 */ /* 0x0000a400000e0000 */
.L_x_209:
[----:B--2---:R-:W-:Y:S02]  /*6f80*/  IMAD.MOV.U32 R6, RZ, RZ, R10 ;  /* 0x000000ffff067224 */ /* 0x004fe400078e000a */
[----:B-1----:R-:W-:-:S06]  /*6f90*/  IMAD.MOV.U32 R7, RZ, RZ, R11 ;  /* 0x000000ffff077224 */ /* 0x002fcc00078e000b */
[----:B------:R-:W-:Y:S01]  /*6fa0*/  DADD R6, R2, R6 ;  /* 0x0000000002067229 */ /* 0x000fe20000000006 */
[----:B------:R-:W-:Y:S10]  /*6fb0*/  @P4 BRA `(.L_x_86) ;  /* 0x0000000000184947 */ /* 0x000ff40003800000 */
[----:B------:R-:W1:Y:S02]  /*6fc0*/  LDCU.64 UR6, c[0x0][0x3d8] ;  /* 0x00007b00ff0677ac */ /* 0x000e640008000a00 */
[----:B-1----:R-:W-:-:S04]  /*6fd0*/  UIADD3 UR5, UP0, UPT, UR6, 0x48, URZ ;  /* 0x0000004806057890 */ /* 0x002fc8000ff1e0ff */
[----:B------:R-:W-:Y:S02]  /*6fe0*/  UIADD3.X UR6, UPT, UPT, URZ, UR7, URZ, UP0, !UPT ;  /* 0x00000007ff067290 */ /* 0x000fe400087fe4ff */
[----:B0-----:R-:W-:-:S04]  /*6ff0*/  IMAD.U32 R2, RZ, RZ, UR5 ;  /* 0x00000005ff027e24 */ /* 0x001fc8000f8e00ff */
[----:B------:R-:W-:-:S05]  /*7000*/  IMAD.U32 R3, RZ, RZ, UR6 ;  /* 0x00000006ff037e24 */ /* 0x000fca000f8e00ff */
[----:B------:R3:W-:Y:S02]  /*7010*/  REDG.E.ADD.F64.RN.STRONG.GPU desc[UR8][R2.64], R6 ;  /* 0x00000006020079a6 */ /* 0x0007e4000c12ff08 */
.L_x_86:
[----:B------:R-:W-:Y:S05]  /*7020*/  WARPSYNC.ALL ;  /* 0x0000000000007948 */ /* 0x000fea0003800000 */
[----:B0-23--:R-:W-:Y:S04]  /*7030*/  SHFL.DOWN PT, R3, R73, 0x10, 0x1f ;  /* 0x0a001f0049037f89 */ /* 0x00dfe800000e0000 */
[----:B------:R-:W0:Y:S01]  /*7040*/  SHFL.DOWN PT, R2, R72, 0x10, 0x1f ;  /* 0x0a001f0048027f89 */ /* 0x000e2200000e0000 */
[----:B------:R-:W-:Y:S06]  /*7050*/  BAR.SYNC.DEFER_BLOCKING 0x0 ;  /* 0x0000000000007b1d */ /* 0x000fec0000010000 */
[----:B0-----:R-:W-:-:S07]  /*7060*/  DADD R2, R2, R72 ;  /* 0x0000000002027229 */ /* 0x001fce0000000048 */
[----:B------:R-:W-:Y:S04]  /*7070*/  SHFL.DOWN PT, R7, R3, 0x8, 0x1f ;  /* 0x09001f0003077f89 */ /* 0x000fe800000e0000 */
[----:B------:R-:W0:Y:S02]  /*7080*/  SHFL.DOWN PT, R6, R2, 0x8, 0x1f ;  /* 0x09001f0002067f89 */ /* 0x000e2400000e0000 */
[----:B0-----:R-:W-:Y:S01]  /*7090*/  DADD R6, R2, R6 ;  /* 0x0000000002067229 */ /* 0x001fe20000000006 */
[----:B------:R-:W-:-:S06]  /*70a0*/  CS2R R2, SRZ ;  /* 0x0000000000027805 */ /* 0x000fcc000001ff00 */
        /* <DEDUP_REMOVED lines=9> */
[----:B------:R0:W-:Y:S01]  /*7140*/  @!P3 STS.64 [R5], R12 ;  /* 0x0000000c0500b388 */ /* 0x0001e20000000a00 */
[----:B------:R-:W-:Y:S06]  /*7150*/  BAR.SYNC.DEFER_BLOCKING 0x0 ;  /* 0x0000000000007b1d */ /* 0x000fec0000010000 */
[----:B------:R0:W2:Y:S01]  /*7160*/  @!P0 LDS.64 R2, [R4+UR4] ;  /* 0x0000000404028984 */ /* 0x0000a20008000a00 */
[----:B------:R-:W-:Y:S05]  /*7170*/  @P2 BRA `(.L_x_88) ;  /* 0x0000000000842947 */ /* 0x000fea0003800000 */
[----:B------:R-:W-:Y:S01]  /*7180*/  UMOV UR5, 0xffffffff ;  /* 0xffffffff00057882 */ /* 0x000fe20000000000 */
[----:B------:R-:W-:Y:S02]  /*7190*/  ISETP.NE.AND P4, PT, R0, RZ, PT ;  /* 0x000000ff0000720c */ /* 0x000fe40003f85270 */
[----:B------:R-:W-:Y:S11]  /*71a0*/  BRA.DIV UR5, `(.L_x_89) ;  /* 0x0000003a05487947 */ /* 0x000ff6000b800000 */
[----:B0-2---:R-:W0:Y:S04]  /*71b0*/  SHFL.DOWN PT, R13, R3, 0x10, 0x1f ;  /* 0x0a001f00030d7f89 */ /* 0x005e2800000e0000 */
[----:B------:R-:W2:Y:S01]  /*71c0*/  SHFL.DOWN PT, R12, R2, 0x10, 0x1f ;  /* 0x0a001f00020c7f89 */ /* 0x000ea200000e0000 */
[----:B0-----:R-:W-:Y:S01]  /*71d0*/  IMAD.MOV.U32 R7, RZ, RZ, R13 ;  /* 0x000000ffff077224 */ /* 0x001fe200078e000d */
[----:B--2---:R-:W-:-:S06]  /*71e0*/  MOV R6, R12 ;  /* 0x0000000c00067202 */ /* 0x004fcc0000000f00 */
[----:B------:R-:W-:-:S07]  /*71f0*/  DADD R12, R6, R2 ;  /* 0x00000000060c7229 */ /* 0x000fce0000000002 */
[----:B-1----:R-:W0:Y:S04]  /*7200*/  SHFL.DOWN PT, R15, R13, 0x8, 0x1f ;  /* 0x09001f000d0f7f89 */ /* 0x002e2800000e0000 */
        /* <DEDUP_REMOVED lines=14> */
.L_x_220:
        /* <DEDUP_REMOVED lines=10> */
.L_x_88:
        /* <DEDUP_REMOVED lines=45> */
.L_x_231:
        /* <DEDUP_REMOVED lines=10> */
.L_x_90:
        /* <DEDUP_REMOVED lines=45> */
.L_x_242:
        /* <DEDUP_REMOVED lines=10> */
.L_x_92:
        /* <DEDUP_REMOVED lines=45> */
.L_x_253:
        /* <DEDUP_REMOVED lines=10> */
.L_x_94:
        /* <DEDUP_REMOVED lines=45> */
.L_x_264:
        /* <DEDUP_REMOVED lines=10> */
.L_x_96:
        /* <DEDUP_REMOVED lines=25> */
[----:B012---:R-:W-:Y:S04]  /*82e0*/  SHFL.DOWN PT, R5, R3, 0x10, 0x1f ;  /* 0x0a001f0003057f89 */ /* 0x007fe800000e0000 */
[----:B------:R-:W0:Y:S02]  /*82f0*/  SHFL.DOWN PT, R4, R2, 0x10, 0x1f ;  /* 0x0a001f0002047f89 */ /* 0x000e2400000e0000 */
[----:B0-----:R-:W-:-:S07]  /*8300*/  DADD R4, R4, R2 ;  /* 0x0000000004047229 */ /* 0x001fce0000000002 */
        /* <DEDUP_REMOVED lines=10> */
[----:B------:R-:W-:Y:S04]  /*83b0*/  SHFL.DOWN PT, R3, R15, 0x2, 0x1f ;  /* 0x08401f000f037f89 */ /* 0x000fe800000e0000 */
[----:B------:R-:W0:Y:S02]  /*83c0*/  SHFL.DOWN PT, R2, R14, 0x2, 0x1f ;  /* 0x08401f000e027f89 */ /* 0x000e2400000e0000 */
[----:B0-----:R-:W-:-:S07]  /*83d0*/  DADD R2, R14, R2 ;  /* 0x000000000e027229 */ /* 0x001fce0000000002 */
[----:B------:R0:W1:Y:S04]  /*83e0*/  SHFL.DOWN PT, R5, R3, 0x1, 0x1f ;  /* 0x08201f0003057f89 */ /* 0x00006800000e0000 */
[----:B------:R0:W2:Y:S02]  /*83f0*/  SHFL.DOWN PT, R4, R2, 0x1, 0x1f ;  /* 0x08201f0002047f89 */ /* 0x0000a400000e0000 */
.L_x_275:
[----:B-12---:R-:W-:Y:S01]  /*8400*/  DADD R4, R2, R4 ;  /* 0x0000000002047229 */ /* 0x006fe20000000004 */
[----:B------:R-:W-:Y:S10]  /*8410*/  @P0 BRA `(.L_x_98) ;  /* 0x0000000000180947 */ /* 0x000ff40003800000 */
[----:B------:R-:W1:Y:S02]  /*8420*/  LDCU.64 UR6, c[0x0][0x3d8] ;  /* 0x00007b00ff0677ac */ /* 0x000e640008000a00 */
[----:B-1----:R-:W-:-:S04]  /*8430*/  UIADD3 UR5, UP0, UPT, UR6, 0x78, URZ ;  /* 0x0000007806057890 */ /* 0x002fc8000ff1e0ff */
[----:B------:R-:W-:Y:S02]  /*8440*/  UIADD3.X UR6, UPT, UPT, URZ, UR7, URZ, UP0, !UPT ;  /* 0x00000007ff067290 */ /* 0x000fe400087fe4ff */
[----:B0-----:R-:W-:-:S04]  /*8450*/  IMAD.U32 R2, RZ, RZ, UR5 ;  /* 0x00000005ff027e24 */ /* 0x001fc8000f8e00ff */
[----:B------:R-:W-:-:S05]  /*8460*/  MOV R3, UR6 ;  /* 0x0000000600037c02 */ /* 0x000fca0008000f00 */
[----:B------:R3:W-:Y:S02]  /*8470*/  REDG.E.ADD.F64.RN.STRONG.GPU desc[UR8][R2.64], R4 ;  /* 0x00000004020079a6 */ /* 0x0007e4000c12ff08 */
.L_x_98:
[----:B------:R-:W-:Y:S05]  /*8480*/  WARPSYNC.ALL ;  /* 0x0000000000007948 */ /* 0x000fea0003800000 */
[----:B------:R-:W-:Y:S06]  /*8490*/  BAR.SYNC.DEFER_BLOCKING 0x0 ;  /* 0x0000000000007b1d */ /* 0x000fec0000010000 */
[----:B------:R-:W-:Y:S05]  /*84a0*/  EXIT ;  /* 0x000000000000794d */ /* 0x000fea0003800000 */
.L_x_69:
[----:B-1----:R-:W-:Y:S02]  /*84b0*/  IMAD.MOV.U32 R9, RZ, RZ, R13 ;  /* 0x000000ffff097224 */ /* 0x002fe400078e000d */
[----:B------:R-:W-:Y:S02]  /*84c0*/  IMAD.MOV.U32 R8, RZ, RZ, 0x10 ;  /* 0x00000010ff087424 */ /* 0x000fe400078e00ff */
[----:B0-----:R-:W-:Y:S02]  /*84d0*/  IMAD.MOV.U32 R7, RZ, RZ, 0x1f ;  /* 0x0000001fff077424 */ /* 0x001fe400078e00ff */
[----:B------:R-:W-:-:S07]  /*84e0*/  IMAD.MOV.U32 R6, RZ, RZ, -0x1 ;  /* 0xffffffffff067424 */ /* 0x000fce00078e00ff */
[----:B-----5:R-:W-:Y:S05]  /*84f0*/  WARPSYNC.COLLECTIVE R6, `(.L_x_100) ;  /* 0x0000000006087348 */ /* 0x020fea0003c00000 */
[----:B------:R0:W1:Y:S02]  /*8500*/  SHFL.DOWN P1, R10, R9, R8, R7 ;  /* 0x08000008090a7389 */ /* 0x0000640000020007 */
[----:B01---5:R-:W-:Y:S05]  /*8510*/  ENDCOLLECTIVE ;  /* 0x000000000000791b */ /* 0x023fea0003800000 */
.L_x_100:
[----:B------:R-:W-:Y:S01]  /*8520*/  IMAD.MOV.U32 R9, RZ, RZ, R12 ;  /* 0x000000ffff097224 */ /* 0x000fe200078e000c */
[----:B------:R-:W-:-:S07]  /*8530*/  MOV R15, R10 ;  /* 0x0000000a000f7202 */ /* 0x000fce0000000f00 */
[----:B------:R-:W-:Y:S05]  /*8540*/  WARPSYNC.COLLECTIVE R6, `(.L_x_101) ;  /* 0x0000000006087348 */ /* 0x000fea0003c00000 */
[----:B------:R0:W1:Y:S02]  /*8550*/  SHFL.DOWN P1, R10, R9, R8, R7 ;  /* 0x08000008090a7389 */ /* 0x0000640000020007 */
[----:B01----:R-:W-:Y:S05]  /*8560*/  ENDCOLLECTIVE ;  /* 0x000000000000791b */ /* 0x003fea0003800000 */
.L_x_101:
[----:B------:R-:W-:Y:S02]  /*8570*/  IMAD.MOV.U32 R8, RZ, RZ, 0x8 ;  /* 0x00000008ff087424 */ /* 0x000fe400078e00ff */
[----:B------:R-:W-:-:S06]  /*8580*/  IMAD.MOV.U32 R14, RZ, RZ, R10 ;  /* 0x000000ffff0e7224 */ /* 0x000fcc00078e000a */
[----:B------:R-:W-:-:S10]  /*8590*/  DADD R14, R14, R12 ;  /* 0x000000000e0e7229 */ /* 0x000fd4000000000c */
[----:B------:R-:W-:-:S07]  /*85a0*/  IMAD.MOV.U32 R9, RZ, RZ, R15 ;  /* 0x000000ffff097224 */ /* 0x000fce00078e000f */
[----:B------:R-:W-:Y:S05]  /*85b0*/  WARPSYNC.COLLECTIVE R6, `(.L_x_102) ;  /* 0x0000000006087348 */ /* 0x000fea0003c00000 */
[----:B------:R0:W1:Y:S02]  /*85c0*/  SHFL.DOWN P1, R10, R9, R8, R7 ;  /* 0x08000008090a7389 */ /* 0x0000640000020007 */
[----:B01----:R-:W-:Y:S05]  /*85d0*/  ENDCOLLECTIVE ;  /* 0x000000000000791b */ /* 0x003fea0003800000 */
.L_x_102:
[----:B------:R-:W-:Y:S01]  /*85e0*/  IMAD.MOV.U32 R9, RZ, RZ, R14 ;  /* 0x000000ffff097224 */ /* 0x000fe200078e000e */
[----:B------:R-:W-:-:S07]  /*85f0*/  MOV R17, R10 ;  /* 0x0000000a00117202 */ /* 0x000fce0000000f00 */
[----:B------:R-:W-:Y:S05]  /*8600*/  WARPSYNC.COLLECTIVE R6, `(.L_x_103) ;  /* 0x0000000006087348 */ /* 0x000fea0003c00000 */
[----:B------:R0:W1:Y:S02]  /*8610*/  SHFL.DOWN P1, R10, R9, R8, R7 ;  /* 0x08000008090a7389 */ /* 0x0000640000020007 */
[----:B01----:R-:W-:Y:S05]  /*8620*/  ENDCOLLECTIVE ;  /* 0x000000000000791b */ /* 0x003fea0003800000 */
.L_x_103:
[----:B------:R-:W-:Y:S02]  /*8630*/  IMAD.MOV.U32 R8, RZ, RZ, 0x4 ;  /* 0x00000004ff087424 */ /* 0x000fe400078e00ff */
[----:B------:R-:W-:-:S06]  /*8640*/  IMAD.MOV.U32 R16, RZ, RZ, R10 ;  /* 0x000000ffff107224 */ /* 0x000fcc00078e000a */
[----:B------:R-:W-:-:S10]  /*8650*/  DADD R16, R14, R16 ;  /* 0x000000000e107229 */ /* 0x000fd40000000010 */
[----:B------:R-:W-:-:S07]  /*8660*/  IMAD.MOV.U32 R9, RZ, RZ, R17 ;  /* 0x000000ffff097224 */ /* 0x000fce00078e0011 */
[----:B------:R-:W-:Y:S05]  /*8670*/  WARPSYNC.COLLECTIVE R6, `(.L_x_104) ;  /* 0x0000000006087348 */ /* 0x000fea0003c00000 */
[----:B------:R0:W1:Y:S02]  /*8680*/  SHFL.DOWN P1, R10, R9, R8, R7 ;  /* 0x08000008090a7389 */ /* 0x0000640000020007 */
[----:B01----:R-:W-:Y:S05]  /*8690*/  ENDCOLLECTIVE ;  /* 0x000000000000791b */ /* 0x003fea0003800000 */
.L_x_104:
[----:B------:R-:W-:Y:S01]  /*86a0*/  IMAD.MOV.U32 R9, RZ, RZ, R16 ;  /* 0x000000ffff097224 */ /* 0x000fe200078e0010 */
[----:B------:R-:W-:-:S07]  /*86b0*/  MOV R19, R10 ;  /* 0x0000000a00137202 */ /* 0x000fce0000000f00 */
[----:B------:R-:W-:Y:S05]  /*86c0*/  WARPSYNC.COLLECTIVE R6, `(.L_x_105) ;  /* 0x0000000006087348 */ /* 0x000fea0003c00000 */
[----:B------:R0:W1:Y:S02]  /*86d0*/  SHFL.DOWN P1, R10, R9, R8, R7 ;  /* 0x08000008090a7389 */ /* 0x0000640000020007 */
[----:B01----:R-:W-:Y:S05]  /*86e0*/  ENDCOLLECTIVE ;  /* 0x000000000000791b */ /* 0x003fea0003800000 */
.L_x_105:
[----:B------:R-:W-:Y:S02]  /*86f0*/  IMAD.MOV.U32 R8, RZ, RZ, 0x2 ;  /* 0x00000002ff087424 */ /* 0x000fe400078e00ff */
[----:B------:R-:W-:-:S06]  /*8700*/  IMAD.MOV.U32 R18, RZ, RZ, R10 ;  /* 0x000000ffff127224 */ /* 0x000fcc00078e000a */
[----:B------:R-:W-:-:S10]  /*8710*/  DADD R18, R16, R18 ;  /* 0x0000000010127229 */ /* 0x000fd40000000012 */
[----:B------:R-:W-:-:S07]  /*8720*/  IMAD.MOV.U32 R9, RZ, RZ, R19 ;  /* 0x000000ffff097224 */ /* 0x000fce00078e0013 */
[----:B------:R-:W-:Y:S05]  /*8730*/  WARPSYNC.COLLECTIVE R6, `(.L_x_106) ;  /* 0x0000000006087348 */ /* 0x000fea0003c00000 */
[----:B------:R0:W1:Y:S02]  /*8740*/  SHFL.DOWN P1, R10, R9, R8, R7 ;  /* 0x08000008090a7389 */ /* 0x0000640000020007 */
[----:B01----:R-:W-:Y:S05]  /*8750*/  ENDCOLLECTIVE ;  /* 0x000000000000791b */ /* 0x003fea0003800000 */
.L_x_106:
[----:B------:R-:W-:Y:S01]  /*8760*/  IMAD.MOV.U32 R9, RZ, RZ, R18 ;  /* 0x000000ffff097224 */ /* 0x000fe200078e0012 */
[----:B------:R-:W-:-:S07]  /*8770*/  MOV R13, R10 ;  /* 0x0000000a000d7202 */ /* 0x000fce0000000f00 */
[----:B------:R-:W-:Y:S05]  /*8780*/  WARPSYNC.COLLECTIVE R6, `(.L_x_107) ;  /* 0x0000000006087348 */ /* 0x000fea0003c00000 */
[----:B------:R0:W1:Y:S02]  /*8790*/  SHFL.DOWN P1, R10, R9, R8, R7 ;  /* 0x08000008090a7389 */ /* 0x0000640000020007 */
[----:B01----:R-:W-:Y:S05]  /*87a0*/  ENDCOLLECTIVE ;  /* 0x000000000000791b */ /* 0x003fea0003800000 */
.L_x_107:
[----:B------:R-:W-:Y:S02]  /*87b0*/  IMAD.MOV.U32 R8, RZ, RZ, 0x1 ;  /* 0x00000001ff087424 */ /* 0x000fe400078e00ff */
[----:B------:R-:W-:-:S06]  /*87c0*/  IMAD.MOV.U32 R12, RZ, RZ, R10 ;  /* 0x000000ffff0c7224 */ /* 0x000fcc00078e000a */
[----:B------:R-:W-:-:S10]  /*87d0*/  DADD R12, R18, R12 ;  /* 0x00000000120c7229 */ /* 0x000fd4000000000c */
[----:B------:R-:W-:-:S07]  /*87e0*/  IMAD.MOV.U32 R9, RZ, RZ, R13 ;  /* 0x000000ffff097224 */ /* 0x000fce00078e000d */
[----:B------:R-:W-:Y:S05]  /*87f0*/  WARPSYNC.COLLECTIVE R6, `(.L_x_108) ;  /* 0x0000000006087348 */ /* 0x000fea0003c00000 */
[----:B------:R0:W1:Y:S02]  /*8800*/  SHFL.DOWN P1, R10, R9, R8, R7 ;  /* 0x08000008090a7389 */ /* 0x0000640000020007 */
[----:B01----:R-:W-:Y:S05]  /*8810*/  ENDCOLLECTIVE ;  /* 0x000000000000791b */ /* 0x003fea0003800000 */
.L_x_108:
[----:B------:R-:W-:Y:S01]  /*8820*/  IMAD.MOV.U32 R9, RZ, RZ, R12 ;  /* 0x000000ffff097224 */ /* 0x000fe200078e000c */
[----:B------:R-:W-:-:S07]  /*8830*/  MOV R11, R10 ;  /* 0x0000000a000b7202 */ /* 0x000fce0000000f00 */
[----:B------:R-:W-:Y:S05]  /*8840*/  WARPSYNC.COLLECTIVE R6, `(.L_x_109) ;  /* 0x0000000006087348 */ /* 0x000fea0003c00000 */
[----:B------:R0:W1:Y:S02]  /*8850*/  SHFL.DOWN P1, R10, R9, R8, R7 ;  /* 0x08000008090a7389 */ /* 0x0000640000020007 */
[----:B01----:R-:W-:Y:S05]  /*8860*/  ENDCOLLECTIVE ;  /* 0x000000000000791b */ /* 0x003fea0003800000 */
.L_x_109:
[----:B------:R-:W-:Y:S05]  /*8870*/  BRA `(.L_x_110) ;  /* 0xffffffc400d07947 */ /* 0x000fea000383ffff */
.L_x_71:
[----:B-1----:R-:W-:Y:S01]  /*8880*/  IMAD.MOV.U32 R9, RZ, RZ, R15 ;  /* 0x000000ffff097224 */ /* 0x002fe200078e000f */
[----:B0-----:R-:W-:Y:S01]  /*8890*/  MOV R6, 0xffffffff ;  /* 0xffffffff00067802 */ /* 0x001fe20000000f00 */
[----:B------:R-:W-:Y:S02]  /*88a0*/  IMAD.MOV.U32 R8, RZ, RZ, 0x10 ;  /* 0x00000010ff087424 */ /* 0x000fe400078e00ff */
[----:B------:R-:W-:-:S07]  /*88b0*/  IMAD.MOV.U32 R7, RZ, RZ, 0x1f ;  /* 0x0000001fff077424 */ /* 0x000fce00078e00ff */
[----:B-----5:R-:W-:Y:S05]  /*88c0*/  WARPSYNC.COLLECTIVE R6, `(.L_x_111) ;  /* 0x0000000006087348 */ /* 0x020fea0003c00000 */
[----:B------:R0:W1:Y:S02]  /*88d0*/  SHFL.DOWN P1, R10, R9, R8, R7 ;  /* 0x08000008090a7389 */ /* 0x0000640000020007 */
[----:B01---5:R-:W-:Y:S05]  /*88e0*/  ENDCOLLECTIVE ;  /* 0x000000000000791b */ /* 0x023fea0003800000 */
.L_x_111:
[----:B------:R-:W-:Y:S02]  /*88f0*/  IMAD.MOV.U32 R9, RZ, RZ, R14 ;  /* 0x000000ffff097224 */ /* 0x000fe400078e000e */
[----:B------:R-:W-:-:S07]  /*8900*/  IMAD.MOV.U32 R13, RZ, RZ, R10 ;  /* 0x000000ffff0d7224 */ /* 0x000fce00078e000a */
[----:B------:R-:W-:Y:S05]  /*8910*/  WARPSYNC.COLLECTIVE R6, `(.L_x_112) ;  /* 0x0000000006087348 */ /* 0x000fea0003c00000 */
[----:B------:R0:W1:Y:S02]  /*8920*/  SHFL.DOWN P1, R10, R9, R8, R7 ;  /* 0x08000008090a7389 */ /* 0x0000640000020007 */
[----:B01----:R-:W-:Y:S05]  /*8930*/  ENDCOLLECTIVE ;  /* 0x000000000000791b */ /* 0x003fea0003800000 */
.L_x_112:
[----:B------:R-:W-:Y:S01]  /*8940*/  MOV R8, 0x8 ;  /* 0x0000000800087802 */ /* 0x000fe20000000f00 */
[----:B------:R-:W-:-:S06]  /*8950*/  IMAD.MOV.U32 R12, RZ, RZ, R10 ;  /* 0x000000ffff0c7224 */ /* 0x000fcc00078e000a */
[----:B------:R-:W-:-:S10]  /*8960*/  DADD R12, R12, R14 ;  /* 0x000000000c0c7229 */ /* 0x000fd4000000000e */
[----:B------:R-:W-:-:S07]  /*8970*/  IMAD.MOV.U32 R9, RZ, RZ, R13 ;  /* 0x000000ffff097224 */ /* 0x000fce00078e000d */
[----:B------:R-:W-:Y:S05]  /*8980*/  WARPSYNC.COLLECTIVE R6, `(.L_x_113) ;  /* 0x0000000006087348 */ /* 0x000fea0003c00000 */
[----:B------:R0:W1:Y:S02]  /*8990*/  SHFL.DOWN P1, R10, R9, R8, R7 ;  /* 0x08000008090a7389 */ /* 0x0000640000020007 */
[----:B01----:R-:W-:Y:S05]  /*89a0*/  ENDCOLLECTIVE ;  /* 0x000000000000791b */ /* 0x003fea0003800000 */
.L_x_113:
[----:B------:R-:W-:Y:S02]  /*89b0*/  IMAD.MOV.U32 R9, RZ, RZ, R12 ;  /* 0x000000ffff097224 */ /* 0x000fe400078e000c */
[----:B------:R-:W-:-:S07]  /*89c0*/  IMAD.MOV.U32 R17, RZ, RZ, R10 ;  /* 0x000000ffff117224 */ /* 0x000fce00078e000a */
[----:B------:R-:W-:Y:S05]  /*89d0*/  WARPSYNC.COLLECTIVE R6, `(.L_x_114) ;  /* 0x0000000006087348 */ /* 0x000fea0003c00000 */
[----:B------:R0:W1:Y:S02]  /*89e0*/  SHFL.DOWN P1, R10, R9, R8, R7 ;  /* 0x08000008090a7389 */ /* 0x0000640000020007 */
[----:B01----:R-:W-:Y:S05]  /*89f0*/  ENDCOLLECTIVE ;  /* 0x000000000000791b */ /* 0x003fea0003800000 */
.L_x_114:
[----:B------:R-:W-:Y:S01]  /*8a00*/  MOV R8, 0x4 ;  /* 0x0000000400087802 */ /* 0x000fe20000000f00 */
[----:B------:R-:W-:-:S06]  /*8a10*/  IMAD.MOV.U32 R16, RZ, RZ, R10 ;  /* 0x000000ffff107224 */ /* 0x000fcc00078e000a */
[----:B------:R-:W-:-:S10]  /*8a20*/  DADD R16, R12, R16 ;  /* 0x000000000c107229 */ /* 0x000fd40000000010 */
[----:B------:R-:W-:-:S07]  /*8a30*/  IMAD.MOV.U32 R9, RZ, RZ, R17 ;  /* 0x000000ffff097224 */ /* 0x000fce00078e0011 */
[----:B------:R-:W-:Y:S05]  /*8a40*/  WARPSYNC.COLLECTIVE R6, `(.L_x_115) ;  /* 0x0000000006087348 */ /* 0x000fea0003c00000 */
[----:B------:R0:W1:Y:S02]  /*8a50*/  SHFL.DOWN P1, R10, R9, R8, R7 ;  /* 0x08000008090a7389 */ /* 0x0000640000020007 */
[----:B01----:R-:W-:Y:S05]  /*8a60*/  ENDCOLLECTIVE ;  /* 0x000000000000791b */ /* 0x003fea0003800000 */
.L_x_115:
[----:B------:R-:W-:Y:S02]  /*8a70*/  IMAD.MOV.U32 R9, RZ, RZ, R16 ;  /* 0x000000ffff097224 */ /* 0x000fe400078e0010 */
[----:B------:R-:W-:-:S07]  /*8a80*/  IMAD.MOV.U32 R19, RZ, RZ, R10 ;  /* 0x000000ffff137224 */ /* 0x000fce00078e000a */
[----:B------:R-:W-:Y:S05]  /*8a90*/  WARPSYNC.COLLECTIVE R6, `(.L_x_116) ;  /* 0x0000000006087348 */ /* 0x000fea0003c00000 */
[----:B------:R0:W1:Y:S02]  /*8aa0*/  SHFL.DOWN P1, R10, R9, R8, R7 ;  /* 0x08000008090a7389 */ /* 0x0000640000020007 */
[----:B01----:R-:W-:Y:S05]  /*8ab0*/  ENDCOLLECTIVE ;  /* 0x000000000000791b */ /* 0x003fea0003800000 */
.L_x_116:
[----:B------:R-:W-:Y:S01]  /*8ac0*/  MOV R8, 0x2 ;  /* 0x0000000200087802 */ /* 0x000fe20000000f00 */
[----:B------:R-:W-:-:S06]  /*8ad0*/  IMAD.MOV.U32 R18, RZ, RZ, R10 ;  /* 0x000000ffff127224 */ /* 0x000fcc00078e000a */
[----:B------:R-:W-:-:S10]  /*8ae0*/  DADD R18, R16, R18 ;  /* 0x0000000010127229 */ /* 0x000fd40000000012 */
[----:B------:R-:W-:-:S07]  /*8af0*/  IMAD.MOV.U32 R9, RZ, RZ, R19 ;  /* 0x000000ffff097224 */ /* 0x000fce00078e0013 */
[----:B------:R-:W-:Y:S05]  /*8b00*/  WARPSYNC.COLLECTIVE R6, `(.L_x_117) ;  /* 0x0000000006087348 */ /* 0x000fea0003c00000 */
[----:B------:R0:W1:Y:S02]  /*8b10*/  SHFL.DOWN P1, R10, R9, R8, R7 ;  /* 0x08000008090a7389 */ /* 0x0000640000020007 */
[----:B01----:R-:W-:Y:S05]  /*8b20*/  ENDCOLLECTIVE ;  /* 0x000000000000791b */ /* 0x003fea0003800000 */
.L_x_117:
[----:B------:R-:W-:Y:S02]  /*8b30*/  IMAD.MOV.U32 R9, RZ, RZ, R18 ;  /* 0x000000ffff097224 */ /* 0x000fe400078e0012 */
[----:B------:R-:W-:-:S07]  /*8b40*/  IMAD.MOV.U32 R15, RZ, RZ, R10 ;  /* 0x000000ffff0f7224 */ /* 0x000fce00078e000a */
[----:B------:R-:W-:Y:S05]  /*8b50*/  WARPSYNC.COLLECTIVE R6, `(.L_x_118) ;  /* 0x0000000006087348 */ /* 0x000fea0003c00000 */
[----:B------:R0:W1:Y:S02]  /*8b60*/  SHFL.DOWN P1, R10, R9, R8, R7 ;  /* 0x08000008090a7389 */ /* 0x0000640000020007 */
[----:B01----:R-:W-:Y:S05]  /*8b70*/  ENDCOLLECTIVE ;  /* 0x000000000000791b */ /* 0x003fea0003800000 */
.L_x_118:
[----:B------:R-:W-:Y:S01]  /*8b80*/  MOV R8, 0x1 ;  /* 0x0000000100087802 */ /* 0x000fe20000000f00 */
[----:B------:R-:W-:-:S06]  /*8b90*/  IMAD.MOV.U32 R14, RZ, RZ, R10 ;  /* 0x000000ffff0e7224 */ /* 0x000fcc00078e000a */
[----:B------:R-:W-:-:S10]  /*8ba0*/  DADD R14, R18, R14 ;  /* 0x00000000120e7229 */ /* 0x000fd4000000000e */
[----:B------:R-:W-:-:S07]  /*8bb0*/  IMAD.MOV.U32 R9, RZ, RZ, R15 ;  /* 0x000000ffff097224 */ /* 0x000fce00078e000f */
[----:B------:R-:W-:Y:S05]  /*8bc0*/  WARPSYNC.COLLECTIVE R6, `(.L_x_119) ;  /* 0x0000000006087348 */ /* 0x000fea0003c00000 */
[----:B------:R0:W1:Y:S02]  /*8bd0*/  SHFL.DOWN P1, R10, R9, R8, R7 ;  /* 0x08000008090a7389 */ /* 0x0000640000020007 */
[----:B01----:R-:W-:Y:S05]  /*8be0*/  ENDCOLLECTIVE ;  /* 0x000000000000791b */ /* 0x003fea0003800000 */
.L_x_119:
[----:B------:R-:W-:Y:S02]  /*8bf0*/  IMAD.MOV.U32 R9, RZ, RZ, R14 ;  /* 0x000000ffff097224 */ /* 0x000fe400078e000e */
[----:B------:R-:W-:-:S07]  /*8c00*/  IMAD.MOV.U32 R11, RZ, RZ, R10 ;  /* 0x000000ffff0b7224 */ /* 0x000fce00078e000a */
[----:B------:R-:W-:Y:S05]  /*8c10*/  WARPSYNC.COLLECTIVE R6, `(.L_x_120) ;  /* 0x0000000006087348 */ /* 0x000fea0003c00000 */
[----:B------:R0:W1:Y:S02]  /*8c20*/  SHFL.DOWN P1, R10, R9, R8, R7 ;  /* 0x08000008090a7389 */ /* 0x0000640000020007 */
[----:B01----:R-:W-:Y:S05]  /*8c30*/  ENDCOLLECTIVE ;  /* 0x000000000000791b */ /* 0x003fea0003800000 */
.L_x_120:
[----:B------:R-:W-:Y:S05]  /*8c40*/  BRA `(.L_x_121) ;  /* 0xffffffc400b47947 */ /* 0x000fea000383ffff */
.L_x_73:
[----:B------:R-:W-:Y:S02]  /*8c50*/  HFMA2 R7, -RZ, RZ, 0, 1.847743988037109375e-06 ;  /* 0x0000001fff077431 */ /* 0x000fe400000001ff */
[----:B-1----:R-:W-:Y:S02]  /*8c60*/  IMAD.MOV.U32 R9, RZ, RZ, R15 ;  /* 0x000000ffff097224 */ /* 0x002fe400078e000f */
[----:B------:R-:W-:Y:S02]  /*8c70*/  IMAD.MOV.U32 R8, RZ, RZ, 0x10 ;  /* 0x00000010ff087424 */ /* 0x000fe400078e00ff */
[----:B------:R-:W-:-:S07]  /*8c80*/  IMAD.MOV.U32 R6, RZ, RZ, -0x1 ;  /* 0xffffffffff067424 */ /* 0x000fce00078e00ff */
[----:B0----5:R-:W-:Y:S05]  /*8c90*/  WARPSYNC.COLLECTIVE R6, `(.L_x_122) ;  /* 0x0000000006087348 */ /* 0x021fea0003c00000 */
[----:B------:R1:W2:Y:S02]  /*8ca0*/  SHFL.DOWN P1, R10, R9, R8, R7 ;  /* 0x08000008090a7389 */ /* 0x0002a40000020007 */
[----:B012--5:R-:W-:Y:S05]  /*8cb0*/  ENDCOLLECTIVE ;  /* 0x000000000000791b */ /* 0x027fea0003800000 */
.L_x_122:
[----:B------:R-:W-:Y:S02]  /*8cc0*/  IMAD.MOV.U32 R9, RZ, RZ, R14 ;  /* 0x000000ffff097224 */ /* 0x000fe400078e000e */
[----:B------:R-:W-:-:S07]  /*8cd0*/  IMAD.MOV.U32 R13, RZ, RZ, R10 ;  /* 0x000000ffff0d7224 */ /* 0x000fce00078e000a */
[----:B------:R-:W-:Y:S05]  /*8ce0*/  WARPSYNC.COLLECTIVE R6, `(.L_x_123) ;  /* 0x0000000006087348 */ /* 0x000fea0003c00000 */
[----:B------:R0:W1:Y:S02]  /*8cf0*/  SHFL.DOWN P1, R10, R9, R8, R7 ;  /* 0x08000008090a7389 */ /* 0x0000640000020007 */
[----:B01----:R-:W-:Y:S05]  /*8d00*/  ENDCOLLECTIVE ;  /* 0x000000000000791b */ /* 0x003fea0003800000 */
.L_x_123:
[----:B------:R-:W-:Y:S02]  /*8d10*/  IMAD.MOV.U32 R8, RZ, RZ, 0x8 ;  /* 0x00000008ff087424 */ /* 0x000fe400078e00ff */
[----:B------:R-:W-:-:S06]  /*8d20*/  IMAD.MOV.U32 R12, RZ, RZ, R10 ;  /* 0x000000ffff0c7224 */ /* 0x000fcc00078e000a */
[----:B------:R-:W-:-:S10]  /*8d30*/  DADD R12, R12, R14 ;  /* 0x000000000c0c7229 */ /* 0x000fd4000000000e */
[----:B------:R-:W-:-:S07]  /*8d40*/  MOV R9, R13 ;  /* 0x0000000d00097202 */ /* 0x000fce0000000f00 */
[----:B------:R-:W-:Y:S05]  /*8d50*/  WARPSYNC.COLLECTIVE R6, `(.L_x_124) ;  /* 0x0000000006087348 */ /* 0x000fea0003c00000 */
[----:B------:R0:W1:Y:S02]  /*8d60*/  SHFL.DOWN P1, R10, R9, R8, R7 ;  /* 0x08000008090a7389 */ /* 0x0000640000020007 */
[----:B01----:R-:W-:Y:S05]  /*8d70*/  ENDCOLLECTIVE ;  /* 0x000000000000791b */ /* 0x003fea0003800000 */
.L_x_124:
[----:B------:R-:W-:Y:S02]  /*8d80*/  IMAD.MOV.U32 R9, RZ, RZ, R12 ;  /* 0x000000ffff097224 */ /* 0x000fe400078e000c */
[----:B------:R-:W-:-:S07]  /*8d90*/  IMAD.MOV.U32 R17, RZ, RZ, R10 ;  /* 0x000000ffff117224 */ /* 0x000fce00078e000a */
[----:B------:R-:W-:Y:S05]  /*8da0*/  WARPSYNC.COLLECTIVE R6, `(.L_x_125) ;  /* 0x0000000006087348 */ /* 0x000fea0003c00000 */
[----:B------:R0:W1:Y:S02]  /*8db0*/  SHFL.DOWN P1, R10, R9, R8, R7 ;  /* 0x08000008090a7389 */ /* 0x0000640000020007 */
[----:B01----:R-:W-:Y:S05]  /*8dc0*/  ENDCOLLECTIVE ;  /* 0x000000000000791b */ /* 0x003fea0003800000 */
.L_x_125:
[----:B------:R-:W-:Y:S02]  /*8dd0*/  IMAD.MOV.U32 R8, RZ, RZ, 0x4 ;  /* 0x00000004ff087424 */ /* 0x000fe400078e00ff */
[----:B------:R-:W-:-:S06]  /*8de0*/  IMAD.MOV.U32 R16, RZ, RZ, R10 ;  /* 0x000000ffff107224 */ /* 0x000fcc00078e000a */
[----:B------:R-:W-:-:S10]  /*8df0*/  DADD R16, R12, R16 ;  /* 0x000000000c107229 */ /* 0x000fd40000000010 */
[----:B------:R-:W-:-:S07]  /*8e00*/  MOV R9, R17 ;  /* 0x0000001100097202 */ /* 0x000fce0000000f00 */
[----:B------:R-:W-:Y:S05]  /*8e10*/  WARPSYNC.COLLECTIVE R6, `(.L_x_126) ;  /* 0x0000000006087348 */ /* 0x000fea0003c00000 */
[----:B------:R0:W1:Y:S02]  /*8e20*/  SHFL.DOWN P1, R10, R9, R8, R7 ;  /* 0x08000008090a7389 */ /* 0x0000640000020007 */
[----:B01----:R-:W-:Y:S05]  /*8e30*/  ENDCOLLECTIVE ;  /* 0x000000000000791b */ /* 0x003fea0003800000 */
.L_x_126:
[----:B------:R-:W-:Y:S02]  /*8e40*/  IMAD.MOV.U32 R9, RZ, RZ, R16 ;  /* 0x000000ffff097224 */ /* 0x000fe400078e0010 */
[----:B------:R-:W-:-:S07]  /*8e50*/  IMAD.MOV.U32 R19, RZ, RZ, R10 ;  /* 0x000000ffff137224 */ /* 0x000fce00078e000a */
[----:B------:R-:W-:Y:S05]  /*8e60*/  WARPSYNC.COLLECTIVE R6, `(.L_x_127) ;  /* 0x0000000006087348 */ /* 0x000fea0003c00000 */
[----:B------:R0:W1:Y:S02]  /*8e70*/  SHFL.DOWN P1, R10, R9, R8, R7 ;  /* 0x08000008090a7389 */ /* 0x0000640000020007 */
[----:B01----:R-:W-:Y:S05]  /*8e80*/  ENDCOLLECTIVE ;  /* 0x000000000000791b */ /* 0x003fea0003800000 */
.L_x_127:
[----:B------:R-:W-:Y:S02]  /*8e90*/  IMAD.MOV.U32 R8, RZ, RZ, 0x2 ;  /* 0x00000002ff087424 */ /* 0x000fe400078e00ff */
[----:B------:R-:W-:-:S06]  /*8ea0*/  IMAD.MOV.U32 R18, RZ, RZ, R10 ;  /* 0x000000ffff127224 */ /* 0x000fcc00078e000a */
[----:B------:R-:W-:-:S10]  /*8eb0*/  DADD R18, R16, R18 ;  /* 0x0000000010127229 */ /* 0x000fd40000000012 */
[----:B------:R-:W-:-:S07]  /*8ec0*/  MOV R9, R19 ;  /* 0x0000001300097202 */ /* 0x000fce0000000f00 */
[----:B------:R-:W-:Y:S05]  /*8ed0*/  WARPSYNC.COLLECTIVE R6, `(.L_x_128) ;  /* 0x0000000006087348 */ /* 0x000fea0003c00000 */
[----:B------:R0:W1:Y:S02]  /*8ee0*/  SHFL.DOWN P1, R10, R9, R8, R7 ;  /* 0x08000008090a7389 */ /* 0x0000640000020007 */
[----:B01----:R-:W-:Y:S05]  /*8ef0*/  ENDCOLLECTIVE ;  /* 0x000000000000791b */ /* 0x003fea0003800000 */
.L_x_128:
[----:B------:R-:W-:Y:S02]  /*8f00*/  IMAD.MOV.U32 R9, RZ, RZ, R18 ;  /* 0x000000ffff097224 */ /* 0x000fe400078e0012 */
[----:B------:R-:W-:-:S07]  /*8f10*/  IMAD.MOV.U32 R15, RZ, RZ, R10 ;  /* 0x000000ffff0f7224 */ /* 0x000fce00078e000a */
[----:B------:R-:W-:Y:S05]  /*8f20*/  WARPSYNC.COLLECTIVE R6, `(.L_x_129) ;  /* 0x0000000006087348 */ /* 0x000fea0003c00000 */
[----:B------:R0:W1:Y:S02]  /*8f30*/  SHFL.DOWN P1, R10, R9, R8, R7 ;  /* 0x08000008090a7389 */ /* 0x0000640000020007 */
[----:B01----:R-:W-:Y:S05]  /*8f40*/  ENDCOLLECTIVE ;  /* 0x000000000000791b */ /* 0x003fea0003800000 */
.L_x_129:
[----:B------:R-:W-:Y:S02]  /*8f50*/  IMAD.MOV.U32 R8, RZ, RZ, 0x1 ;  /* 0x00000001ff087424 */ /* 0x000fe400078e00ff */
[----:B------:R-:W-:-:S06]  /*8f60*/  IMAD.MOV.U32 R14, RZ, RZ, R10 ;  /* 0x000000ffff0e7224 */ /* 0x000fcc00078e000a */
[----:B------:R-:W-:-:S10]  /*8f70*/  DADD R14, R18, R14 ;  /* 0x00000000120e7229 */ /* 0x000fd4000000000e */
[----:B------:R-:W-:-:S07]  /*8f80*/  MOV R9, R15 ;  /* 0x0000000f00097202 */ /* 0x000fce0000000f00 */
[----:B------:R-:W-:Y:S05]  /*8f90*/  WARPSYNC.COLLECTIVE R6, `(.L_x_130) ;  /* 0x0000000006087348 */ /* 0x000fea0003c00000 */
[----:B------:R0:W1:Y:S02]  /*8fa0*/  SHFL.DOWN P1, R10, R9, R8, R7 ;  /* 0x08000008090a7389 */ /* 0x0000640000020007 */
[----:B01----:R-:W-:Y:S05]  /*8fb0*/  ENDCOLLECTIVE ;  /* 0x000000000000791b */ /* 0x003fea0003800000 */
.L_x_130:
[----:B------:R-:W-:Y:S02]  /*8fc0*/  IMAD.MOV.U32 R9, RZ, RZ, R14 ;  /* 0x000000ffff097224 */ /* 0x000fe400078e000e */
[----:B------:R-:W-:-:S07]  /*8fd0*/  IMAD.MOV.U32 R11, RZ, RZ, R10 ;  /* 0x000000ffff0b7224 */ /* 0x000fce00078e000a */
[----:B------:R-:W-:Y:S05]  /*8fe0*/  WARPSYNC.COLLECTIVE R6, `(.L_x_131) ;  /* 0x0000000006087348 */ /* 0x000fea0003c00000 */
[----:B------:R0:W1:Y:S02]  /*8ff0*/  SHFL.DOWN P1, R10, R9, R8, R7 ;  /* 0x08000008090a7389 */ /* 0x0000640000020007 */
[----:B01----:R-:W-:Y:S05]  /*9000*/  ENDCOLLECTIVE ;  /* 0x000000000000791b */ /* 0x003fea0003800000 */
.L_x_131:
[----:B------:R-:W-:Y:S05]  /*9010*/  BRA `(.L_x_132) ;  /* 0xffffffc400a47947 */ /* 0x000fea000383ffff */
.L_x_75:
[----:B-1----:R-:W-:Y:S01]  /*9020*/  MOV R9, R15 ;  /* 0x0000000f00097202 */ /* 0x002fe20000000f00 */
[----:B------:R-:W-:Y:S02]  /*9030*/  IMAD.MOV.U32 R8, RZ, RZ, 0x10 ;  /* 0x00000010ff087424 */ /* 0x000fe400078e00ff */
[----:B------:R-:W-:Y:S02]  /*9040*/  IMAD.MOV.U32 R7, RZ, RZ, 0x1f ;  /* 0x0000001fff077424 */ /* 0x000fe400078e00ff */
[----:B------:R-:W-:-:S07]  /*9050*/  IMAD.MOV.U32 R6, RZ, RZ, -0x1 ;  /* 0xffffffffff067424 */ /* 0x000fce00078e00ff */
[----:B0----5:R-:W-:Y:S05]  /*9060*/  WARPSYNC.COLLECTIVE R6, `(.L_x_133) ;  /* 0x0000000006087348 */ /* 0x021fea0003c00000 */
[----:B------:R1:W2:Y:S02]  /*9070*/  SHFL.DOWN P1, R10, R9, R8, R7 ;  /* 0x08000008090a7389 */ /* 0x0002a40000020007 */
[----:B012--5:R-:W-:Y:S05]  /*9080*/  ENDCOLLECTIVE ;  /* 0x000000000000791b */ /* 0x027fea0003800000 */
.L_x_133:
[----:B------:R-:W-:Y:S01]  /*9090*/  IMAD.MOV.U32 R9, RZ, RZ, R14 ;  /* 0x000000ffff097224 */ /* 0x000fe200078e000e */
[----:B------:R-:W-:-:S07]  /*90a0*/  MOV R13, R10 ;  /* 0x0000000a000d7202 */ /* 0x000fce0000000f00 */
[----:B------:R-:W-:Y:S05]  /*90b0*/  WARPSYNC.COLLECTIVE R6, `(.L_x_134) ;  /* 0x0000000006087348 */ /* 0x000fea0003c00000 */
[----:B------:R0:W1:Y:S02]  /*90c0*/  SHFL.DOWN P1, R10, R9, R8, R7 ;  /* 0x08000008090a7389 */ /* 0x0000640000020007 */
[----:B01----:R-:W-:Y:S05]  /*90d0*/  ENDCOLLECTIVE ;  /* 0x000000000000791b */ /* 0x003fea0003800000 */
.L_x_134:
[----:B------:R-:W-:Y:S01]  /*90e0*/  MOV R8, 0x8 ;  /* 0x0000000800087802 */ /* 0x000fe20000000f00 */
[----:B------:R-:W-:-:S06]  /*90f0*/  IMAD.MOV.U32 R12, RZ, RZ, R10 ;  /* 0x000000ffff0c7224 */ /* 0x000fcc00078e000a */
[----:B------:R-:W-:-:S10]  /*9100*/  DADD R12, R12, R14 ;  /* 0x000000000c0c7229 */ /* 0x000fd4000000000e */
[----:B------:R-:W-:-:S07]  /*9110*/  IMAD.MOV.U32 R9, RZ, RZ, R13 ;  /* 0x000000ffff097224 */ /* 0x000fce00078e000d */
[----:B------:R-:W-:Y:S05]  /*9120*/  WARPSYNC.COLLECTIVE R6, `(.L_x_135) ;  /* 0x0000000006087348 */ /* 0x000fea0003c00000 */
[----:B------:R0:W1:Y:S02]  /*9130*/  SHFL.DOWN P1, R10, R9, R8, R7 ;  /* 0x08000008090a7389 */ /* 0x0000640000020007 */
[----:B01----:R-:W-:Y:S05]  /*9140*/  ENDCOLLECTIVE ;  /* 0x000000000000791b */ /* 0x003fea0003800000 */
.L_x_135:
[----:B------:R-:W-:Y:S02]  /*9150*/  IMAD.MOV.U32 R9, RZ, RZ, R12 ;  /* 0x000000ffff097224 */ /* 0x000fe400078e000c */
[----:B------:R-:W-:-:S07]  /*9160*/  IMAD.MOV.U32 R17, RZ, RZ, R10 ;  /* 0x000000ffff117224 */ /* 0x000fce00078e000a */
[----:B------:R-:W-:Y:S05]  /*9170*/  WARPSYNC.COLLECTIVE R6, `(.L_x_136) ;  /* 0x0000000006087348 */ /* 0x000fea0003c00000 */
[----:B------:R0:W1:Y:S02]  /*9180*/  SHFL.DOWN P1, R10, R9, R8, R7 ;  /* 0x08000008090a7389 */ /* 0x0000640000020007 */
[----:B01----:R-:W-:Y:S05]  /*9190*/  ENDCOLLECTIVE ;  /* 0x000000000000791b */ /* 0x003fea0003800000 */
.L_x_136:
[----:B------:R-:W-:Y:S02]  /*91a0*/  IMAD.MOV.U32 R8, RZ, RZ, 0x4 ;  /* 0x00000004ff087424 */ /* 0x000fe400078e00ff */
[----:B------:R-:W-:-:S06]  /*91b0*/  IMAD.MOV.U32 R16, RZ, RZ, R10 ;  /* 0x000000ffff107224 */ /* 0x000fcc00078e000a */
[----:B------:R-:W-:-:S10]  /*91c0*/  DADD R16, R12, R16 ;  /* 0x000000000c107229 */ /* 0x000fd40000000010 */
[----:B------:R-:W-:-:S07]  /*91d0*/  MOV R9, R17 ;  /* 0x0000001100097202 */ /* 0x000fce0000000f00 */
[----:B------:R-:W-:Y:S05]  /*91e0*/  WARPSYNC.COLLECTIVE R6, `(.L_x_137) ;  /* 0x0000000006087348 */ /* 0x000fea0003c00000 */
[----:B------:R0:W1:Y:S02]  /*91f0*/  SHFL.DOWN P1, R10, R9, R8, R7 ;  /* 0x08000008090a7389 */ /* 0x0000640000020007 */
[----:B01----:R-:W-:Y:S05]  /*9200*/  ENDCOLLECTIVE ;  /* 0x000000000000791b */ /* 0x003fea0003800000 */
.L_x_137:
[----:B------:R-:W-:Y:S02]  /*9210*/  IMAD.MOV.U32 R9, RZ, RZ, R16 ;  /* 0x000000ffff097224 */ /* 0x000fe400078e0010 */
[----:B------:R-:W-:-:S07]  /*9220*/  IMAD.MOV.U32 R19, RZ, RZ, R10 ;  /* 0x000000ffff137224 */ /* 0x000fce00078e000a */
[----:B------:R-:W-:Y:S05]  /*9230*/  WARPSYNC.COLLECTIVE R6, `(.L_x_138) ;  /* 0x0000000006087348 */ /* 0x000fea0003c00000 */
[----:B------:R0:W1:Y:S02]  /*9240*/  SHFL.DOWN P1, R10, R9, R8, R7 ;  /* 0x08000008090a7389 */ /* 0x0000640000020007 */
[----:B01----:R-:W-:Y:S05]  /*9250*/  ENDCOLLECTIVE ;  /* 0x000000000000791b */ /* 0x003fea0003800000 */
.L_x_138:
[----:B------:R-:W-:Y:S01]  /*9260*/  IMAD.MOV.U32 R8, RZ, RZ, 0x2 ;  /* 0x00000002ff087424 */ /* 0x000fe200078e00ff */
[----:B------:R-:W-:-:S06]  /*9270*/  MOV R18, R10 ;  /* 0x0000000a00127202 */ /* 0x000fcc0000000f00 */
[----:B------:R-:W-:-:S10]  /*9280*/  DADD R18, R16, R18 ;  /* 0x0000000010127229 */ /* 0x000fd40000000012 */
[----:B------:R-:W-:-:S07]  /*9290*/  IMAD.MOV.U32 R9, RZ, RZ, R19 ;  /* 0x000000ffff097224 */ /* 0x000fce00078e0013 */
[----:B------:R-:W-:Y:S05]  /*92a0*/  WARPSYNC.COLLECTIVE R6, `(.L_x_139) ;  /* 0x0000000006087348 */ /* 0x000fea0003c00000 */
[----:B------:R0:W1:Y:S02]  /*92b0*/  SHFL.DOWN P1, R10, R9, R8, R7 ;  /* 0x08000008090a7389 */ /* 0x0000640000020007 */
[----:B01----:R-:W-:Y:S05]  /*92c0*/  ENDCOLLECTIVE ;  /* 0x000000000000791b */ /* 0x003fea0003800000 */
.L_x_139:
[----:B------:R-:W-:Y:S01]  /*92d0*/  MOV R9, R18 ;  /* 0x0000001200097202 */ /* 0x000fe20000000f00 */
[----:B------:R-:W-:-:S07]  /*92e0*/  IMAD.MOV.U32 R15, RZ, RZ, R10 ;  /* 0x000000ffff0f7224 */ /* 0x000fce00078e000a */
[----:B------:R-:W-:Y:S05]  /*92f0*/  WARPSYNC.COLLECTIVE R6, `(.L_x_140) ;  /* 0x0000000006087348 */ /* 0x000fea0003c00000 */
[----:B------:R0:W1:Y:S02]  /*9300*/  SHFL.DOWN P1, R10, R9, R8, R7 ;  /* 0x08000008090a7389 */ /* 0x0000640000020007 */
[----:B01----:R-:W-:Y:S05]  /*9310*/  ENDCOLLECTIVE ;  /* 0x000000000000791b */ /* 0x003fea0003800000 */
.L_x_140:
[----:B------:R-:W-:Y:S02]  /*9320*/  IMAD.MOV.U32 R8, RZ, RZ, 0x1 ;  /* 0x00000001ff087424 */ /* 0x000fe400078e00ff */
[----:B------:R-:W-:-:S06]  /*9330*/  IMAD.MOV.U32 R14, RZ, RZ, R10 ;  /* 0x000000ffff0e7224 */ /* 0x000fcc00078e000a */
[----:B------:R-:W-:-:S10]  /*9340*/  DADD R14, R18, R14 ;  /* 0x00000000120e7229 */ /* 0x000fd4000000000e */
[----:B------:R-:W-:-:S07]  /*9350*/  IMAD.MOV.U32 R9, RZ, RZ, R15 ;  /* 0x000000ffff097224 */ /* 0x000fce00078e000f */
[----:B------:R-:W-:Y:S05]  /*9360*/  WARPSYNC.COLLECTIVE R6, `(.L_x_141) ;  /* 0x0000000006087348 */ /* 0x000fea0003c00000 */
[----:B------:R0:W1:Y:S02]  /*9370*/  SHFL.DOWN P1, R10, R9, R8, R7 ;  /* 0x08000008090a7389 */ /* 0x0000640000020007 */
[----:B01----:R-:W-:Y:S05]  /*9380*/  ENDCOLLECTIVE ;  /* 0x000000000000791b */ /* 0x003fea0003800000 */
.L_x_141:
[----:B------:R-:W-:Y:S01]  /*9390*/  IMAD.MOV.U32 R9, RZ, RZ, R14 ;  /* 0x000000ffff097224 */ /* 0x000fe200078e000e */
[----:B------:R-:W-:-:S07]  /*93a0*/  MOV R11, R10 ;  /* 0x0000000a000b7202 */ /* 0x000fce0000000f00 */
[----:B------:R-:W-:Y:S05]  /*93b0*/  WARPSYNC.COLLECTIVE R6, `(.L_x_142) ;  /* 0x0000000006087348 */ /* 0x000fea0003c00000 */
[----:B------:R0:W1:Y:S02]  /*93c0*/  SHFL.DOWN P1, R10, R9, R8, R7 ;  /* 0x08000008090a7389 */ /* 0x0000640000020007 */
[----:B01----:R-:W-:Y:S05]  /*93d0*/  ENDCOLLECTIVE ;  /* 0x000000000000791b */ /* 0x003fea0003800000 */
.L_x_142:
[----:B------:R-:W-:Y:S05]  /*93e0*/  BRA `(.L_x_143) ;  /* 0xffffffc400947947 */ /* 0x000fea000383ffff */
.L_x_77:
[----:B------:R-:W-:Y:S02]  /*93f0*/  HFMA2 R7, -RZ, RZ, 0, 1.847743988037109375e-06 ;  /* 0x0000001fff077431 */ /* 0x000fe400000001ff */
[----:B-1----:R-:W-:Y:S02]  /*9400*/  IMAD.MOV.U32 R9, RZ, RZ, R15 ;  /* 0x000000ffff097224 */ /* 0x002fe400078e000f */
[----:B------:R-:W-:Y:S02]  /*9410*/  IMAD.MOV.U32 R8, RZ, RZ, 0x10 ;  /* 0x00000010ff087424 */ /* 0x000fe400078e00ff */
[----:B------:R-:W-:-:S07]  /*9420*/  IMAD.MOV.U32 R6, RZ, RZ, -0x1 ;  /* 0xffffffffff067424 */ /* 0x000fce00078e00ff */
[----:B0----5:R-:W-:Y:S05]  /*9430*/  WARPSYNC.COLLECTIVE R6, `(.L_x_144) ;  /* 0x0000000006087348 */ /* 0x021fea0003c00000 */
[----:B------:R1:W2:Y:S02]  /*9440*/  SHFL.DOWN P1, R10, R9, R8, R7 ;  /* 0x08000008090a7389 */ /* 0x0002a40000020007 */
[----:B012--5:R-:W-:Y:S05]  /*9450*/  ENDCOLLECTIVE ;  /* 0x000000000000791b */ /* 0x027fea0003800000 */
.L_x_144:
[----:B------:R-:W-:Y:S02]  /*9460*/  IMAD.MOV.U32 R9, RZ, RZ, R14 ;  /* 0x000000ffff097224 */ /* 0x000fe400078e000e */
[----:B------:R-:W-:-:S07]  /*9470*/  IMAD.MOV.U32 R13, RZ, RZ, R10 ;  /* 0x000000ffff0d7224 */ /* 0x000fce00078e000a */
[----:B------:R-:W-:Y:S05]  /*9480*/  WARPSYNC.COLLECTIVE R6, `(.L_x_145) ;  /* 0x0000000006087348 */ /* 0x000fea0003c00000 */
[----:B------:R0:W1:Y:S02]  /*9490*/  SHFL.DOWN P1, R10, R9, R8, R7 ;  /* 0x08000008090a7389 */ /* 0x0000640000020007 */
[----:B01----:R-:W-:Y:S05]  /*94a0*/  ENDCOLLECTIVE ;  /* 0x000000000000791b */ /* 0x003fea0003800000 */
.L_x_145:
[----:B------:R-:W-:Y:S01]  /*94b0*/  IMAD.MOV.U32 R8, RZ, RZ, 0x8 ;  /* 0x00000008ff087424 */ /* 0x000fe200078e00ff */
[----:B------:R-:W-:-:S06]  /*94c0*/  MOV R12, R10 ;  /* 0x0000000a000c7202 */ /* 0x000fcc0000000f00 */
[----:B------:R-:W-:-:S10]  /*94d0*/  DADD R12, R12, R14 ;  /* 0x000000000c0c7229 */ /* 0x000fd4000000000e */
[----:B------:R-:W-:-:S07]  /*94e0*/  IMAD.MOV.U32 R9, RZ, RZ, R13 ;  /* 0x000000ffff097224 */ /* 0x000fce00078e000d */
[----:B------:R-:W-:Y:S05]  /*94f0*/  WARPSYNC.COLLECTIVE R6, `(.L_x_146) ;  /* 0x0000000006087348 */ /* 0x000fea0003c00000 */
[----:B------:R0:W1:Y:S02]  /*9500*/  SHFL.DOWN P1, R10, R9, R8, R7 ;  /* 0x08000008090a7389 */ /* 0x0000640000020007 */
[----:B01----:R-:W-:Y:S05]  /*9510*/  ENDCOLLECTIVE ;  /* 0x000000000000791b */ /* 0x003fea0003800000 */
.L_x_146:
[----:B------:R-:W-:Y:S01]  /*9520*/  MOV R9, R12 ;  /* 0x0000000c00097202 */ /* 0x000fe20000000f00 */
[----:B------:R-:W-:-:S07]  /*9530*/  IMAD.MOV.U32 R17, RZ, RZ, R10 ;  /* 0x000000ffff117224 */ /* 0x000fce00078e000a */
[----:B------:R-:W-:Y:S05]  /*9540*/  WARPSYNC.COLLECTIVE R6, `(.L_x_147) ;  /* 0x0000000006087348 */ /* 0x000fea0003c00000 */
[----:B------:R0:W1:Y:S02]  /*9550*/  SHFL.DOWN P1, R10, R9, R8, R7 ;  /* 0x08000008090a7389 */ /* 0x0000640000020007 */
[----:B01----:R-:W-:Y:S05]  /*9560*/  ENDCOLLECTIVE ;  /* 0x000000000000791b */ /* 0x003fea0003800000 */
.L_x_147:
[----:B------:R-:W-:Y:S02]  /*9570*/  IMAD.MOV.U32 R8, RZ, RZ, 0x4 ;  /* 0x00000004ff087424 */ /* 0x000fe400078e00ff */
[----:B------:R-:W-:-:S06]  /*9580*/  IMAD.MOV.U32 R16, RZ, RZ, R10 ;  /* 0x000000ffff107224 */ /* 0x000fcc00078e000a */
[----:B------:R-:W-:-:S10]  /*9590*/  DADD R16, R12, R16 ;  /* 0x000000000c107229 */ /* 0x000fd40000000010 */
[----:B------:R-:W-:-:S07]  /*95a0*/  IMAD.MOV.U32 R9, RZ, RZ, R17 ;  /* 0x000000ffff097224 */ /* 0x000fce00078e0011 */
[----:B------:R-:W-:Y:S05]  /*95b0*/  WARPSYNC.COLLECTIVE R6, `(.L_x_148) ;  /* 0x0000000006087348 */ /* 0x000fea0003c00000 */
[----:B------:R0:W1:Y:S02]  /*95c0*/  SHFL.DOWN P1, R10, R9, R8, R7 ;  /* 0x08000008090a7389 */ /* 0x0000640000020007 */
[----:B01----:R-:W-:Y:S05]  /*95d0*/  ENDCOLLECTIVE ;  /* 0x000000000000791b */ /* 0x003fea0003800000 */
.L_x_148:
[----:B------:R-:W-:Y:S01]  /*95e0*/  IMAD.MOV.U32 R9, RZ, RZ, R16 ;  /* 0x000000ffff097224 */ /* 0x000fe200078e0010 */
[----:B------:R-:W-:-:S07]  /*95f0*/  MOV R19, R10 ;  /* 0x0000000a00137202 */ /* 0x000fce0000000f00 */
[----:B------:R-:W-:Y:S05]  /*9600*/  WARPSYNC.COLLECTIVE R6, `(.L_x_149) ;  /* 0x0000000006087348 */ /* 0x000fea0003c00000 */
[----:B------:R0:W1:Y:S02]  /*9610*/  SHFL.DOWN P1, R10, R9, R8, R7 ;  /* 0x08000008090a7389 */ /* 0x0000640000020007 */
[----:B01----:R-:W-:Y:S05]  /*9620*/  ENDCOLLECTIVE ;  /* 0x000000000000791b */ /* 0x003fea0003800000 */
.L_x_149:
[----:B------:R-:W-:Y:S01]  /*9630*/  MOV R8, 0x2 ;  /* 0x0000000200087802 */ /* 0x000fe20000000f00 */
[----:B------:R-:W-:-:S06]  /*9640*/  IMAD.MOV.U32 R18, RZ, RZ, R10 ;  /* 0x000000ffff127224 */ /* 0x000fcc00078e000a */
[----:B------:R-:W-:-:S10]  /*9650*/  DADD R18, R16, R18 ;  /* 0x0000000010127229 */ /* 0x000fd40000000012 */
[----:B------:R-:W-:-:S07]  /*9660*/  IMAD.MOV.U32 R9, RZ, RZ, R19 ;  /* 0x000000ffff097224 */ /* 0x000fce00078e0013 */
[----:B------:R-:W-:Y:S05]  /*9670*/  WARPSYNC.COLLECTIVE R6, `(.L_x_150) ;  /* 0x0000000006087348 */ /* 0x000fea0003c00000 */
[----:B------:R0:W1:Y:S02]  /*9680*/  SHFL.DOWN P1, R10, R9, R8, R7 ;  /* 0x08000008090a7389 */ /* 0x0000640000020007 */
[----:B01----:R-:W-:Y:S05]  /*9690*/  ENDCOLLECTIVE ;  /* 0x000000000000791b */ /* 0x003fea0003800000 */
.L_x_150:
[----:B------:R-:W-:Y:S02]  /*96a0*/  IMAD.MOV.U32 R9, RZ, RZ, R18 ;  /* 0x000000ffff097224 */ /* 0x000fe400078e0012 */
[----:B------:R-:W-:-:S07]  /*96b0*/  IMAD.MOV.U32 R15, RZ, RZ, R10 ;  /* 0x000000ffff0f7224 */ /* 0x000fce00078e000a */
[----:B------:R-:W-:Y:S05]  /*96c0*/  WARPSYNC.COLLECTIVE R6, `(.L_x_151) ;  /* 0x0000000006087348 */ /* 0x000fea0003c00000 */
[----:B------:R0:W1:Y:S02]  /*96d0*/  SHFL.DOWN P1, R10, R9, R8, R7 ;  /* 0x08000008090a7389 */ /* 0x0000640000020007 */
[----:B01----:R-:W-:Y:S05]  /*96e0*/  ENDCOLLECTIVE ;  /* 0x000000000000791b */ /* 0x003fea0003800000 */
.L_x_151:
[----:B------:R-:W-:Y:S02]  /*96f0*/  IMAD.MOV.U32 R8, RZ, RZ, 0x1 ;  /* 0x00000001ff087424 */ /* 0x000fe400078e00ff */
[----:B------:R-:W-:-:S06]  /*9700*/  IMAD.MOV.U32 R14, RZ, RZ, R10 ;  /* 0x000000ffff0e7224 */ /* 0x000fcc00078e000a */
[----:B------:R-:W-:-:S10]  /*9710*/  DADD R14, R18, R14 ;  /* 0x00000000120e7229 */ /* 0x000fd4000000000e */
[----:B------:R-:W-:-:S07]  /*9720*/  MOV R9, R15 ;  /* 0x0000000f00097202 */ /* 0x000fce0000000f00 */
[----:B------:R-:W-:Y:S05]  /*9730*/  WARPSYNC.COLLECTIVE R6, `(.L_x_152) ;  /* 0x0000000006087348 */ /* 0x000fea0003c00000 */
[----:B------:R0:W1:Y:S02]  /*9740*/  SHFL.DOWN P1, R10, R9, R8, R7 ;  /* 0x08000008090a7389 */ /* 0x0000640000020007 */
[----:B01----:R-:W-:Y:S05]  /*9750*/  ENDCOLLECTIVE ;  /* 0x000000000000791b */ /* 0x003fea0003800000 */
.L_x_152:
[----:B------:R-:W-:Y:S02]  /*9760*/  IMAD.MOV.U32 R9, RZ, RZ, R14 ;  /* 0x000000ffff097224 */ /* 0x000fe400078e000e */
[----:B------:R-:W-:-:S07]  /*9770*/  IMAD.MOV.U32 R11, RZ, RZ, R10 ;  /* 0x000000ffff0b7224 */ /* 0x000fce00078e000a */
[----:B------:R-:W-:Y:S05]  /*9780*/  WARPSYNC.COLLECTIVE R6, `(.L_x_153) ;  /* 0x0000000006087348 */ /* 0x000fea0003c00000 */
[----:B------:R0:W1:Y:S02]  /*9790*/  SHFL.DOWN P1, R10, R9, R8, R7 ;  /* 0x08000008090a7389 */ /* 0x0000640000020007 */
[----:B01----:R-:W-:Y:S05]  /*97a0*/  ENDCOLLECTIVE ;  /* 0x000000000000791b */ /* 0x003fea0003800000 */
.L_x_153:
[----:B------:R-:W-:Y:S05]  /*97b0*/  BRA `(.L_x_154) ;  /* 0xffffffc400847947 */ /* 0x000fea000383ffff */
.L_x_79:
[----:B-1----:R-:W-:Y:S01]  /*97c0*/  MOV R9, R15 ;  /* 0x0000000f00097202 */ /* 0x002fe20000000f00 */
[----:B------:R-:W-:Y:S02]  /*97d0*/  IMAD.MOV.U32 R8, RZ, RZ, 0x10 ;  /* 0x00000010ff087424 */ /* 0x000fe400078e00ff */
[----:B------:R-:W-:Y:S02]  /*97e0*/  IMAD.MOV.U32 R7, RZ, RZ, 0x1f ;  /* 0x0000001fff077424 */ /* 0x000fe400078e00ff */
[----:B------:R-:W-:-:S07]  /*97f0*/  IMAD.MOV.U32 R6, RZ, RZ, -0x1 ;  /* 0xffffffffff067424 */ /* 0x000fce00078e00ff */
[----:B0----5:R-:W-:Y:S05]  /*9800*/  WARPSYNC.COLLECTIVE R6, `(.L_x_155) ;  /* 0x0000000006087348 */ /* 0x021fea0003c00000 */
[----:B------:R1:W2:Y:S02]  /*9810*/  SHFL.DOWN P1, R10, R9, R8, R7 ;  /* 0x08000008090a7389 */ /* 0x0002a40000020007 */
[----:B012--5:R-:W-:Y:S05]  /*9820*/  ENDCOLLECTIVE ;  /* 0x000000000000791b */ /* 0x027fea0003800000 */
.L_x_155:
[----:B------:R-:W-:Y:S01]  /*9830*/  IMAD.MOV.U32 R9, RZ, RZ, R14 ;  /* 0x000000ffff097224 */ /* 0x000fe200078e000e */
[----:B------:R-:W-:-:S07]  /*9840*/  MOV R13, R10 ;  /* 0x0000000a000d7202 */ /* 0x000fce0000000f00 */
[----:B------:R-:W-:Y:S05]  /*9850*/  WARPSYNC.COLLECTIVE R6, `(.L_x_156) ;  /* 0x0000000006087348 */ /* 0x000fea0003c00000 */
[----:B------:R0:W1:Y:S02]  /*9860*/  SHFL.DOWN P1, R10, R9, R8, R7 ;  /* 0x08000008090a7389 */ /* 0x0000640000020007 */
[----:B01----:R-:W-:Y:S05]  /*9870*/  ENDCOLLECTIVE ;  /* 0x000000000000791b */ /* 0x003fea0003800000 */
.L_x_156:
[----:B------:R-:W-:Y:S01]  /*9880*/  MOV R8, 0x8 ;  /* 0x0000000800087802 */ /* 0x000fe20000000f00 */
[----:B------:R-:W-:-:S06]  /*9890*/  IMAD.MOV.U32 R12, RZ, RZ, R10 ;  /* 0x000000ffff0c7224 */ /* 0x000fcc00078e000a */
[----:B------:R-:W-:-:S10]  /*98a0*/  DADD R12, R12, R14 ;  /* 0x000000000c0c7229 */ /* 0x000fd4000000000e */
[----:B------:R-:W-:-:S07]  /*98b0*/  IMAD.MOV.U32 R9, RZ, RZ, R13 ;  /* 0x000000ffff097224 */ /* 0x000fce00078e000d */
[----:B------:R-:W-:Y:S05]  /*98c0*/  WARPSYNC.COLLECTIVE R6, `(.L_x_157) ;  /* 0x0000000006087348 */ /* 0x000fea0003c00000 */
[----:B------:R0:W1:Y:S02]  /*98d0*/  SHFL.DOWN P1, R10, R9, R8, R7 ;  /* 0x08000008090a7389 */ /* 0x0000640000020007 */
[----:B01----:R-:W-:Y:S05]  /*98e0*/  ENDCOLLECTIVE ;  /* 0x000000000000791b */ /* 0x003fea0003800000 */
.L_x_157:
[----:B------:R-:W-:Y:S02]  /*98f0*/  IMAD.MOV.U32 R9, RZ, RZ, R12 ;  /* 0x000000ffff097224 */ /* 0x000fe400078e000c */
[----:B------:R-:W-:-:S07]  /*9900*/  IMAD.MOV.U32 R17, RZ, RZ, R10 ;  /* 0x000000ffff117224 */ /* 0x000fce00078e000a */
[----:B------:R-:W-:Y:S05]  /*9910*/  WARPSYNC.COLLECTIVE R6, `(.L_x_158) ;  /* 0x0000000006087348 */ /* 0x000fea0003c00000 */
[----:B------:R0:W1:Y:S02]  /*9920*/  SHFL.DOWN P1, R10, R9, R8, R7 ;  /* 0x08000008090a7389 */ /* 0x0000640000020007 */
[----:B01----:R-:W-:Y:S05]  /*9930*/  ENDCOLLECTIVE ;  /* 0x000000000000791b */ /* 0x003fea0003800000 */
.L_x_158:
[----:B------:R-:W-:Y:S02]  /*9940*/  IMAD.MOV.U32 R8, RZ, RZ, 0x4 ;  /* 0x00000004ff087424 */ /* 0x000fe400078e00ff */
[----:B------:R-:W-:-:S06]  /*9950*/  IMAD.MOV.U32 R16, RZ, RZ, R10 ;  /* 0x000000ffff107224 */ /* 0x000fcc00078e000a */
[----:B------:R-:W-:-:S10]  /*9960*/  DADD R16, R12, R16 ;  /* 0x000000000c107229 */ /* 0x000fd40000000010 */
[----:B------:R-:W-:-:S07]  /*9970*/  MOV R9, R17 ;  /* 0x0000001100097202 */ /* 0x000fce0000000f00 */
[----:B------:R-:W-:Y:S05]  /*9980*/  WARPSYNC.COLLECTIVE R6, `(.L_x_159) ;  /* 0x0000000006087348 */ /* 0x000fea0003c00000 */
[----:B------:R0:W1:Y:S02]  /*9990*/  SHFL.DOWN P1, R10, R9, R8, R7 ;  /* 0x08000008090a7389 */ /* 0x0000640000020007 */
[----:B01----:R-:W-:Y:S05]  /*99a0*/  ENDCOLLECTIVE ;  /* 0x000000000000791b */ /* 0x003fea0003800000 */
.L_x_159:
[----:B------:R-:W-:Y:S02]  /*99b0*/  IMAD.MOV.U32 R9, RZ, RZ, R16 ;  /* 0x000000ffff097224 */ /* 0x000fe400078e0010 */
[----:B------:R-:W-:-:S07]  /*99c0*/  IMAD.MOV.U32 R19, RZ, RZ, R10 ;  /* 0x000000ffff137224 */ /* 0x000fce00078e000a */
[----:B------:R-:W-:Y:S05]  /*99d0*/  WARPSYNC.COLLECTIVE R6, `(.L_x_160) ;  /* 0x0000000006087348 */ /* 0x000fea0003c00000 */
[----:B------:R0:W1:Y:S02]  /*99e0*/  SHFL.DOWN P1, R10, R9, R8, R7 ;  /* 0x08000008090a7389 */ /* 0x0000640000020007 */
[----:B01----:R-:W-:Y:S05]  /*99f0*/  ENDCOLLECTIVE ;  /* 0x000000000000791b */ /* 0x003fea0003800000 */
.L_x_160:
[----:B------:R-:W-:Y:S01]  /*9a00*/  IMAD.MOV.U32 R8, RZ, RZ, 0x2 ;  /* 0x00000002ff087424 */ /* 0x000fe200078e00ff */
[----:B------:R-:W-:-:S06]  /*9a10*/  MOV R18, R10 ;  /* 0x0000000a00127202 */ /* 0x000fcc0000000f00 */
[----:B------:R-:W-:-:S10]  /*9a20*/  DADD R18, R16, R18 ;  /* 0x0000000010127229 */ /* 0x000fd40000000012 */
[----:B------:R-:W-:-:S07]  /*9a30*/  IMAD.MOV.U32 R9, RZ, RZ, R19 ;  /* 0x000000ffff097224 */ /* 0x000fce00078e0013 */
[----:B------:R-:W-:Y:S05]  /*9a40*/  WARPSYNC.COLLECTIVE R6, `(.L_x_161) ;  /* 0x0000000006087348 */ /* 0x000fea0003c00000 */
[----:B------:R0:W1:Y:S02]  /*9a50*/  SHFL.DOWN P1, R10, R9, R8, R7 ;  /* 0x08000008090a7389 */ /* 0x0000640000020007 */
[----:B01----:R-:W-:Y:S05]  /*9a60*/  ENDCOLLECTIVE ;  /* 0x000000000000791b */ /* 0x003fea0003800000 */
.L_x_161:
[----:B------:R-:W-:Y:S01]  /*9a70*/  MOV R9, R18 ;  /* 0x0000001200097202 */ /* 0x000fe20000000f00 */
[----:B------:R-:W-:-:S07]  /*9a80*/  IMAD.MOV.U32 R15, RZ, RZ, R10 ;  /* 0x000000ffff0f7224 */ /* 0x000fce00078e000a */
[----:B------:R-:W-:Y:S05]  /*9a90*/  WARPSYNC.COLLECTIVE R6, `(.L_x_162) ;  /* 0x0000000006087348 */ /* 0x000fea0003c00000 */
[----:B------:R0:W1:Y:S02]  /*9aa0*/  SHFL.DOWN P1, R10, R9, R8, R7 ;  /* 0x08000008090a7389 */ /* 0x0000640000020007 */
[----:B01----:R-:W-:Y:S05]  /*9ab0*/  ENDCOLLECTIVE ;  /* 0x000000000000791b */ /* 0x003fea0003800000 */
.L_x_162:
[----:B------:R-:W-:Y:S02]  /*9ac0*/  IMAD.MOV.U32 R8, RZ, RZ, 0x1 ;  /* 0x00000001ff087424 */ /* 0x000fe400078e00ff */
[----:B------:R-:W-:-:S06]  /*9ad0*/  IMAD.MOV.U32 R14, RZ, RZ, R10 ;  /* 0x000000ffff0e7224 */ /* 0x000fcc00078e000a */
[----:B------:R-:W-:-:S10]  /*9ae0*/  DADD R14, R18, R14 ;  /* 0x00000000120e7229 */ /* 0x000fd4000000000e */
[----:B------:R-:W-:-:S07]  /*9af0*/  IMAD.MOV.U32 R9, RZ, RZ, R15 ;  /* 0x000000ffff097224 */ /* 0x000fce00078e000f */
[----:B------:R-:W-:Y:S05]  /*9b00*/  WARPSYNC.COLLECTIVE R6, `(.L_x_163) ;  /* 0x0000000006087348 */ /* 0x000fea0003c00000 */
[----:B------:R0:W1:Y:S02]  /*9b10*/  SHFL.DOWN P1, R10, R9, R8, R7 ;  /* 0x08000008090a7389 */ /* 0x0000640000020007 */
[----:B01----:R-:W-:Y:S05]  /*9b20*/  ENDCOLLECTIVE ;  /* 0x000000000000791b */ /* 0x003fea0003800000 */
.L_x_163:
[----:B------:R-:W-:Y:S01]  /*9b30*/  IMAD.MOV.U32 R9, RZ, RZ, R14 ;  /* 0x000000ffff097224 */ /* 0x000fe200078e000e */
[----:B------:R-:W-:-:S07]  /*9b40*/  MOV R11, R10 ;  /* 0x0000000a000b7202 */ /* 0x000fce0000000f00 */
[----:B------:R-:W-:Y:S05]  /*9b50*/  WARPSYNC.COLLECTIVE R6, `(.L_x_164) ;  /* 0x0000000006087348 */ /* 0x000fea0003c00000 */
[----:B------:R0:W1:Y:S02]  /*9b60*/  SHFL.DOWN P1, R10, R9, R8, R7 ;  /* 0x08000008090a7389 */ /* 0x0000640000020007 */
[----:B01----:R-:W-:Y:S05]  /*9b70*/  ENDCOLLECTIVE ;  /* 0x000000000000791b */ /* 0x003fea0003800000 */
.L_x_164:
[----:B------:R-:W-:Y:S05]  /*9b80*/  BRA `(.L_x_165) ;  /* 0xffffffc400747947 */ /* 0x000fea000383ffff */
.L_x_81:
[----:B------:R-:W-:Y:S02]  /*9b90*/  HFMA2 R7, -RZ, RZ, 0, 1.847743988037109375e-06 ;  /* 0x0000001fff077431 */ /* 0x000fe400000001ff */
[----:B-1----:R-:W-:Y:S02]  /*9ba0*/  IMAD.MOV.U32 R9, RZ, RZ, R15 ;  /* 0x000000ffff097224 */ /* 0x002fe400078e000f */
[----:B------:R-:W-:Y:S02]  /*9bb0*/  IMAD.MOV.U32 R8, RZ, RZ, 0x10 ;  /* 0x00000010ff087424 */ /* 0x000fe400078e00ff */
[----:B------:R-:W-:-:S07]  /*9bc0*/  IMAD.MOV.U32 R6, RZ, RZ, -0x1 ;  /* 0xffffffffff067424 */ /* 0x000fce00078e00ff */
[----:B0----5:R-:W-:Y:S05]  /*9bd0*/  WARPSYNC.COLLECTIVE R6, `(.L_x_166) ;  /* 0x0000000006087348 */ /* 0x021fea0003c00000 */
[----:B------:R1:W2:Y:S02]  /*9be0*/  SHFL.DOWN P1, R10, R9, R8, R7 ;  /* 0x08000008090a7389 */ /* 0x0002a40000020007 */
[----:B012--5:R-:W-:Y:S05]  /*9bf0*/  ENDCOLLECTIVE ;  /* 0x000000000000791b */ /* 0x027fea0003800000 */
.L_x_166:
[----:B------:R-:W-:Y:S02]  /*9c00*/  IMAD.MOV.U32 R9, RZ, RZ, R14 ;  /* 0x000000ffff097224 */ /* 0x000fe400078e000e */
[----:B------:R-:W-:-:S07]  /*9c10*/  IMAD.MOV.U32 R13, RZ, RZ, R10 ;  /* 0x000000ffff0d7224 */ /* 0x000fce00078e000a */
[----:B------:R-:W-:Y:S05]  /*9c20*/  WARPSYNC.COLLECTIVE R6, `(.L_x_167) ;  /* 0x0000000006087348 */ /* 0x000fea0003c00000 */
[----:B------:R0:W1:Y:S02]  /*9c30*/  SHFL.DOWN P1, R10, R9, R8, R7 ;  /* 0x08000008090a7389 */ /* 0x0000640000020007 */
[----:B01----:R-:W-:Y:S05]  /*9c40*/  ENDCOLLECTIVE ;  /* 0x000000000000791b */ /* 0x003fea0003800000 */
.L_x_167:
[----:B------:R-:W-:Y:S01]  /*9c50*/  IMAD.MOV.U32 R8, RZ, RZ, 0x8 ;  /* 0x00000008ff087424 */ /* 0x000fe200078e00ff */
[----:B------:R-:W-:-:S06]  /*9c60*/  MOV R12, R10 ;  /* 0x0000000a000c7202 */ /* 0x000fcc0000000f00 */
[----:B------:R-:W-:-:S10]  /*9c70*/  DADD R12, R12, R14 ;  /* 0x000000000c0c7229 */ /* 0x000fd4000000000e */
[----:B------:R-:W-:-:S07]  /*9c80*/  IMAD.MOV.U32 R9, RZ, RZ, R13 ;  /* 0x000000ffff097224 */ /* 0x000fce00078e000d */
[----:B------:R-:W-:Y:S05]  /*9c90*/  WARPSYNC.COLLECTIVE R6, `(.L_x_168) ;  /* 0x0000000006087348 */ /* 0x000fea0003c00000 */
[----:B------:R0:W1:Y:S02]  /*9ca0*/  SHFL.DOWN P1, R10, R9, R8, R7 ;  /* 0x08000008090a7389 */ /* 0x0000640000020007 */
[----:B01----:R-:W-:Y:S05]  /*9cb0*/  ENDCOLLECTIVE ;  /* 0x000000000000791b */ /* 0x003fea0003800000 */
.L_x_168:
[----:B------:R-:W-:Y:S01]  /*9cc0*/  MOV R9, R12 ;  /* 0x0000000c00097202 */ /* 0x000fe20000000f00 */
[----:B------:R-:W-:-:S07]  /*9cd0*/  IMAD.MOV.U32 R17, RZ, RZ, R10 ;  /* 0x000000ffff117224 */ /* 0x000fce00078e000a */
[----:B------:R-:W-:Y:S05]  /*9ce0*/  WARPSYNC.COLLECTIVE R6, `(.L_x_169) ;  /* 0x0000000006087348 */ /* 0x000fea0003c00000 */
[----:B------:R0:W1:Y:S02]  /*9cf0*/  SHFL.DOWN P1, R10, R9, R8, R7 ;  /* 0x08000008090a7389 */ /* 0x0000640000020007 */
[----:B01----:R-:W-:Y:S05]  /*9d00*/  ENDCOLLECTIVE ;  /* 0x000000000000791b */ /* 0x003fea0003800000 */
.L_x_169:
[----:B------:R-:W-:Y:S02]  /*9d10*/  IMAD.MOV.U32 R8, RZ, RZ, 0x4 ;  /* 0x00000004ff087424 */ /* 0x000fe400078e00ff */
[----:B------:R-:W-:-:S06]  /*9d20*/  IMAD.MOV.U32 R16, RZ, RZ, R10 ;  /* 0x000000ffff107224 */ /* 0x000fcc00078e000a */
[----:B------:R-:W-:-:S10]  /*9d30*/  DADD R16, R12, R16 ;  /* 0x000000000c107229 */ /* 0x000fd40000000010 */
[----:B------:R-:W-:-:S07]  /*9d40*/  IMAD.MOV.U32 R9, RZ, RZ, R17 ;  /* 0x000000ffff097224 */ /* 0x000fce00078e0011 */
[----:B------:R-:W-:Y:S05]  /*9d50*/  WARPSYNC.COLLECTIVE R6, `(.L_x_170) ;  /* 0x0000000006087348 */ /* 0x000fea0003c00000 */
[----:B------:R0:W1:Y:S02]  /*9d60*/  SHFL.DOWN P1, R10, R9, R8, R7 ;  /* 0x08000008090a7389 */ /* 0x0000640000020007 */
[----:B01----:R-:W-:Y:S05]  /*9d70*/  ENDCOLLECTIVE ;  /* 0x000000000000791b */ /* 0x003fea0003800000 */
.L_x_170:
[----:B------:R-:W-:Y:S01]  /*9d80*/  IMAD.MOV.U32 R9, RZ, RZ, R16 ;  /* 0x000000ffff097224 */ /* 0x000fe200078e0010 */
[----:B------:R-:W-:-:S07]  /*9d90*/  MOV R19, R10 ;  /* 0x0000000a00137202 */ /* 0x000fce0000000f00 */
[----:B------:R-:W-:Y:S05]  /*9da0*/  WARPSYNC.COLLECTIVE R6, `(.L_x_171) ;  /* 0x0000000006087348 */ /* 0x000fea0003c00000 */
[----:B------:R0:W1:Y:S02]  /*9db0*/  SHFL.DOWN P1, R10, R9, R8, R7 ;  /* 0x08000008090a7389 */ /* 0x0000640000020007 */
[----:B01----:R-:W-:Y:S05]  /*9dc0*/  ENDCOLLECTIVE ;  /* 0x000000000000791b */ /* 0x003fea0003800000 */
.L_x_171:
[----:B------:R-:W-:Y:S01]  /*9dd0*/  MOV R8, 0x2 ;  /* 0x0000000200087802 */ /* 0x000fe20000000f00 */
[----:B------:R-:W-:-:S06]  /*9de0*/  IMAD.MOV.U32 R18, RZ, RZ, R10 ;  /* 0x000000ffff127224 */ /* 0x000fcc00078e000a */
[----:B------:R-:W-:-:S10]  /*9df0*/  DADD R18, R16, R18 ;  /* 0x0000000010127229 */ /* 0x000fd40000000012 */
[----:B------:R-:W-:-:S07]  /*9e00*/  IMAD.MOV.U32 R9, RZ, RZ, R19 ;  /* 0x000000ffff097224 */ /* 0x000fce00078e0013 */
[----:B------:R-:W-:Y:S05]  /*9e10*/  WARPSYNC.COLLECTIVE R6, `(.L_x_172) ;  /* 0x0000000006087348 */ /* 0x000fea0003c00000 */
[----:B------:R0:W1:Y:S02]  /*9e20*/  SHFL.DOWN P1, R10, R9, R8, R7 ;  /* 0x08000008090a7389 */ /* 0x0000640000020007 */
[----:B01----:R-:W-:Y:S05]  /*9e30*/  ENDCOLLECTIVE ;  /* 0x000000000000791b */ /* 0x003fea0003800000 */
.L_x_172:
[----:B------:R-:W-:Y:S02]  /*9e40*/  IMAD.MOV.U32 R9, RZ, RZ, R18 ;  /* 0x000000ffff097224 */ /* 0x000fe400078e0012 */
[----:B------:R-:W-:-:S07]  /*9e50*/  IMAD.MOV.U32 R15, RZ, RZ, R10 ;  /* 0x000000ffff0f7224 */ /* 0x000fce00078e000a */
[----:B------:R-:W-:Y:S05]  /*9e60*/  WARPSYNC.COLLECTIVE R6, `(.L_x_173) ;  /* 0x0000000006087348 */ /* 0x000fea0003c00000 */
[----:B------:R0:W1:Y:S02]  /*9e70*/  SHFL.DOWN P1, R10, R9, R8, R7 ;  /* 0x08000008090a7389 */ /* 0x0000640000020007 */
[----:B01----:R-:W-:Y:S05]  /*9e80*/  ENDCOLLECTIVE ;  /* 0x000000000000791b */ /* 0x003fea0003800000 */
.L_x_173:
[----:B------:R-:W-:Y:S02]  /*9e90*/  IMAD.MOV.U32 R8, RZ, RZ, 0x1 ;  /* 0x00000001ff087424 */ /* 0x000fe400078e00ff */
[----:B------:R-:W-:-:S06]  /*9ea0*/  IMAD.MOV.U32 R14, RZ, RZ, R10 ;  /* 0x000000ffff0e7224 */ /* 0x000fcc00078e000a */
[----:B------:R-:W-:-:S10]  /*9eb0*/  DADD R14, R18, R14 ;  /* 0x00000000120e7229 */ /* 0x000fd4000000000e */
[----:B------:R-:W-:-:S07]  /*9ec0*/  MOV R9, R15 ;  /* 0x0000000f00097202 */ /* 0x000fce0000000f00 */
[----:B------:R-:W-:Y:S05]  /*9ed0*/  WARPSYNC.COLLECTIVE R6, `(.L_x_174) ;  /* 0x0000000006087348 */ /* 0x000fea0003c00000 */
[----:B------:R0:W1:Y:S02]  /*9ee0*/  SHFL.DOWN P1, R10, R9, R8, R7 ;  /* 0x08000008090a7389 */ /* 0x0000640000020007 */
[----:B01----:R-:W-:Y:S05]  /*9ef0*/  ENDCOLLECTIVE ;  /* 0x000000000000791b */ /* 0x003fea0003800000 */
.L_x_174:
[----:B------:R-:W-:Y:S02]  /*9f00*/  IMAD.MOV.U32 R9, RZ, RZ, R14 ;  /* 0x000000ffff097224 */ /* 0x000fe400078e000e */
[----:B------:R-:W-:-:S07]  /*9f10*/  IMAD.MOV.U32 R11, RZ, RZ, R10 ;  /* 0x000000ffff0b7224 */ /* 0x000fce00078e000a */
[----:B------:R-:W-:Y:S05]  /*9f20*/  WARPSYNC.COLLECTIVE R6, `(.L_x_175) ;  /* 0x0000000006087348 */ /* 0x000fea0003c00000 */
[----:B------:R0:W1:Y:S02]  /*9f30*/  SHFL.DOWN P1, R10, R9, R8, R7 ;  /* 0x08000008090a7389 */ /* 0x0000640000020007 */
[----:B01----:R-:W-:Y:S05]  /*9f40*/  ENDCOLLECTIVE ;  /* 0x000000000000791b */ /* 0x003fea0003800000 */
.L_x_175:
[----:B------:R-:W-:Y:S05]  /*9f50*/  BRA `(.L_x_176) ;  /* 0xffffffc400647947 */ /* 0x000fea000383ffff */
.L_x_83:
[----:B-1----:R-:W-:Y:S01]  /*9f60*/  MOV R9, R15 ;  /* 0x0000000f00097202 */ /* 0x002fe20000000f00 */
[----:B------:R-:W-:Y:S02]  /*9f70*/  IMAD.MOV.U32 R8, RZ, RZ, 0x10 ;  /* 0x00000010ff087424 */ /* 0x000fe400078e00ff */
[----:B------:R-:W-:Y:S02]  /*9f80*/  IMAD.MOV.U32 R7, RZ, RZ, 0x1f ;  /* 0x0000001fff077424 */ /* 0x000fe400078e00ff */
[----:B------:R-:W-:-:S07]  /*9f90*/  IMAD.MOV.U32 R6, RZ, RZ, -0x1 ;  /* 0xffffffffff067424 */ /* 0x000fce00078e00ff */
[----:B0----5:R-:W-:Y:S05]  /*9fa0*/  WARPSYNC.COLLECTIVE R6, `(.L_x_177) ;  /* 0x0000000006087348 */ /* 0x021fea0003c00000 */
[----:B------:R1:W2:Y:S02]  /*9fb0*/  SHFL.DOWN P1, R10, R9, R8, R7 ;  /* 0x08000008090a7389 */ /* 0x0002a40000020007 */
[----:B012--5:R-:W-:Y:S05]  /*9fc0*/  ENDCOLLECTIVE ;  /* 0x000000000000791b */ /* 0x027fea0003800000 */
.L_x_177:
[----:B------:R-:W-:Y:S01]  /*9fd0*/  IMAD.MOV.U32 R9, RZ, RZ, R14 ;  /* 0x000000ffff097224 */ /* 0x000fe200078e000e */
[----:B------:R-:W-:-:S07]  /*9fe0*/  MOV R13, R10 ;  /* 0x0000000a000d7202 */ /* 0x000fce0000000f00 */
[----:B------:R-:W-:Y:S05]  /*9ff0*/  WARPSYNC.COLLECTIVE R6, `(.L_x_178) ;  /* 0x0000000006087348 */ /* 0x000fea0003c00000 */
[----:B------:R0:W1:Y:S02]  /*a000*/  SHFL.DOWN P1, R10, R9, R8, R7 ;  /* 0x08000008090a7389 */ /* 0x0000640000020007 */
[----:B01----:R-:W-:Y:S05]  /*a010*/  ENDCOLLECTIVE ;  /* 0x000000000000791b */ /* 0x003fea0003800000 */
.L_x_178:
[----:B------:R-:W-:Y:S01]  /*a020*/  MOV R8, 0x8 ;  /* 0x0000000800087802 */ /* 0x000fe20000000f00 */
[----:B------:R-:W-:-:S06]  /*a030*/  IMAD.MOV.U32 R12, RZ, RZ, R10 ;  /* 0x000000ffff0c7224 */ /* 0x000fcc00078e000a */
[----:B------:R-:W-:-:S10]  /*a040*/  DADD R12, R12, R14 ;  /* 0x000000000c0c7229 */ /* 0x000fd4000000000e */
[----:B------:R-:W-:-:S07]  /*a050*/  IMAD.MOV.U32 R9, RZ, RZ, R13 ;  /* 0x000000ffff097224 */ /* 0x000fce00078e000d */
[----:B------:R-:W-:Y:S05]  /*a060*/  WARPSYNC.COLLECTIVE R6, `(.L_x_179) ;  /* 0x0000000006087348 */ /* 0x000fea0003c00000 */
[----:B------:R0:W1:Y:S02]  /*a070*/  SHFL.DOWN P1, R10, R9, R8, R7 ;  /* 0x08000008090a7389 */ /* 0x0000640000020007 */
[----:B01----:R-:W-:Y:S05]  /*a080*/  ENDCOLLECTIVE ;  /* 0x000000000000791b */ /* 0x003fea0003800000 */
.L_x_179:
[----:B------:R-:W-:Y:S02]  /*a090*/  IMAD.MOV.U32 R9, RZ, RZ, R12 ;  /* 0x000000ffff097224 */ /* 0x000fe400078e000c */
[----:B------:R-:W-:-:S07]  /*a0a0*/  IMAD.MOV.U32 R17, RZ, RZ, R10 ;  /* 0x000000ffff117224 */ /* 0x000fce00078e000a */
[----:B------:R-:W-:Y:S05]  /*a0b0*/  WARPSYNC.COLLECTIVE R6, `(.L_x_180) ;  /* 0x0000000006087348 */ /* 0x000fea0003c00000 */
[----:B------:R0:W1:Y:S02]  /*a0c0*/  SHFL.DOWN P1, R10, R9, R8, R7 ;  /* 0x08000008090a7389 */ /* 0x0000640000020007 */
[----:B01----:R-:W-:Y:S05]  /*a0d0*/  ENDCOLLECTIVE ;  /* 0x000000000000791b */ /* 0x003fea0003800000 */
.L_x_180:
[----:B------:R-:W-:Y:S02]  /*a0e0*/  IMAD.MOV.U32 R8, RZ, RZ, 0x4 ;  /* 0x00000004ff087424 */ /* 0x000fe400078e00ff */
[----:B------:R-:W-:-:S06]  /*a0f0*/  IMAD.MOV.U32 R16, RZ, RZ, R10 ;  /* 0x000000ffff107224 */ /* 0x000fcc00078e000a */
[----:B------:R-:W-:-:S10]  /*a100*/  DADD R16, R12, R16 ;  /* 0x000000000c107229 */ /* 0x000fd40000000010 */
[----:B------:R-:W-:-:S07]  /*a110*/  MOV R9, R17 ;  /* 0x0000001100097202 */ /* 0x000fce0000000f00 */
[----:B------:R-:W-:Y:S05]  /*a120*/  WARPSYNC.COLLECTIVE R6, `(.L_x_181) ;  /* 0x0000000006087348 */ /* 0x000fea0003c00000 */
[----:B------:R0:W1:Y:S02]  /*a130*/  SHFL.DOWN P1, R10, R9, R8, R7 ;  /* 0x08000008090a7389 */ /* 0x0000640000020007 */
[----:B01----:R-:W-:Y:S05]  /*a140*/  ENDCOLLECTIVE ;  /* 0x000000000000791b */ /* 0x003fea0003800000 */
.L_x_181:
[----:B------:R-:W-:Y:S02]  /*a150*/  IMAD.MOV.U32 R9, RZ, RZ, R16 ;  /* 0x000000ffff097224 */ /* 0x000fe400078e0010 */
[----:B------:R-:W-:-:S07]  /*a160*/  IMAD.MOV.U32 R19, RZ, RZ, R10 ;  /* 0x000000ffff137224 */ /* 0x000fce00078e000a */
[----:B------:R-:W-:Y:S05]  /*a170*/  WARPSYNC.COLLECTIVE R6, `(.L_x_182) ;  /* 0x0000000006087348 */ /* 0x000fea0003c00000 */
[----:B------:R0:W1:Y:S02]  /*a180*/  SHFL.DOWN P1, R10, R9, R8, R7 ;  /* 0x08000008090a7389 */ /* 0x0000640000020007 */
[----:B01----:R-:W-:Y:S05]  /*a190*/  ENDCOLLECTIVE ;  /* 0x000000000000791b */ /* 0x003fea0003800000 */
.L_x_182:
[----:B------:R-:W-:Y:S01]  /*a1a0*/  IMAD.MOV.U32 R8, RZ, RZ, 0x2 ;  /* 0x00000002ff087424 */ /* 0x000fe200078e00ff */
[----:B------:R-:W-:-:S06]  /*a1b0*/  MOV R18, R10 ;  /* 0x0000000a00127202 */ /* 0x000fcc0000000f00 */
[----:B------:R-:W-:-:S10]  /*a1c0*/  DADD R18, R16, R18 ;  /* 0x0000000010127229 */ /* 0x000fd40000000012 */
[----:B------:R-:W-:-:S07]  /*a1d0*/  IMAD.MOV.U32 R9, RZ, RZ, R19 ;  /* 0x000000ffff097224 */ /* 0x000fce00078e0013 */
[----:B------:R-:W-:Y:S05]  /*a1e0*/  WARPSYNC.COLLECTIVE R6, `(.L_x_183) ;  /* 0x0000000006087348 */ /* 0x000fea0003c00000 */
[----:B------:R0:W1:Y:S02]  /*a1f0*/  SHFL.DOWN P1, R10, R9, R8, R7 ;  /* 0x08000008090a7389 */ /* 0x0000640000020007 */
[----:B01----:R-:W-:Y:S05]  /*a200*/  ENDCOLLECTIVE ;  /* 0x000000000000791b */ /* 0x003fea0003800000 */
.L_x_183:
[----:B------:R-:W-:Y:S01]  /*a210*/  MOV R9, R18 ;  /* 0x0000001200097202 */ /* 0x000fe20000000f00 */
[----:B------:R-:W-:-:S07]  /*a220*/  IMAD.MOV.U32 R15, RZ, RZ, R10 ;  /* 0x000000ffff0f7224 */ /* 0x000fce00078e000a */
[----:B------:R-:W-:Y:S05]  /*a230*/  WARPSYNC.COLLECTIVE R6, `(.L_x_184) ;  /* 0x0000000006087348 */ /* 0x000fea0003c00000 */
[----:B------:R0:W1:Y:S02]  /*a240*/  SHFL.DOWN P1, R10, R9, R8, R7 ;  /* 0x08000008090a7389 */ /* 0x0000640000020007 */
[----:B01----:R-:W-:Y:S05]  /*a250*/  ENDCOLLECTIVE ;  /* 0x000000000000791b */ /* 0x003fea0003800000 */
.L_x_184:
[----:B------:R-:W-:Y:S02]  /*a260*/  IMAD.MOV.U32 R8, RZ, RZ, 0x1 ;  /* 0x00000001ff087424 */ /* 0x000fe400078e00ff */
[----:B------:R-:W-:-:S06]  /*a270*/  IMAD.MOV.U32 R14, RZ, RZ, R10 ;  /* 0x000000ffff0e7224 */ /* 0x000fcc00078e000a */
[----:B------:R-:W-:-:S10]  /*a280*/  DADD R14, R18, R14 ;  /* 0x00000000120e7229 */ /* 0x000fd4000000000e */
[----:B------:R-:W-:-:S07]  /*a290*/  IMAD.MOV.U32 R9, RZ, RZ, R15 ;  /* 0x000000ffff097224 */ /* 0x000fce00078e000f */
[----:B------:R-:W-:Y:S05]  /*a2a0*/  WARPSYNC.COLLECTIVE R6, `(.L_x_185) ;  /* 0x0000000006087348 */ /* 0x000fea0003c00000 */
[----:B------:R0:W1:Y:S02]  /*a2b0*/  SHFL.DOWN P1, R10, R9, R8, R7 ;  /* 0x08000008090a7389 */ /* 0x0000640000020007 */
[----:B01----:R-:W-:Y:S05]  /*a2c0*/  ENDCOLLECTIVE ;  /* 0x000000000000791b */ /* 0x003fea0003800000 */
.L_x_185:
[----:B------:R-:W-:Y:S01]  /*a2d0*/  IMAD.MOV.U32 R9, RZ, RZ, R14 ;  /* 0x000000ffff097224 */ /* 0x000fe200078e000e */
[----:B------:R-:W-:-:S07]  /*a2e0*/  MOV R11, R10 ;  /* 0x0000000a000b7202 */ /* 0x000fce0000000f00 */
[----:B------:R-:W-:Y:S05]  /*a2f0*/  WARPSYNC.COLLECTIVE R6, `(.L_x_186) ;  /* 0x0000000006087348 */ /* 0x000fea0003c00000 */
[----:B------:R0:W1:Y:S02]  /*a300*/  SHFL.DOWN P1, R10, R9, R8, R7 ;  /* 0x08000008090a7389 */ /* 0x0000640000020007 */
[----:B01----:R-:W-:Y:S05]  /*a310*/  ENDCOLLECTIVE ;  /* 0x000000000000791b */ /* 0x003fea0003800000 */
.L_x_186:
[----:B------:R-:W-:Y:S05]  /*a320*/  BRA `(.L_x_187) ;  /* 0xffffffc400547947 */ /* 0x000fea000383ffff */
.L_x_85:
[----:B------:R-:W-:Y:S02]  /*a330*/  HFMA2 R7, -RZ, RZ, 0, 1.847743988037109375e-06 ;  /* 0x0000001fff077431 */ /* 0x000fe400000001ff */
[----:B-1----:R-:W-:Y:S02]  /*a340*/  IMAD.MOV.U32 R9, RZ, RZ, R15 ;  /* 0x000000ffff097224 */ /* 0x002fe400078e000f */
[----:B------:R-:W-:Y:S02]  /*a350*/  IMAD.MOV.U32 R8, RZ, RZ, 0x10 ;  /* 0x00000010ff087424 */ /* 0x000fe400078e00ff */
[----:B------:R-:W-:-:S07]  /*a360*/  IMAD.MOV.U32 R6, RZ, RZ, -0x1 ;  /* 0xffffffffff067424 */ /* 0x000fce00078e00ff */
[----:B0----5:R-:W-:Y:S05]  /*a370*/  WARPSYNC.COLLECTIVE R6, `(.L_x_188) ;  /* 0x0000000006087348 */ /* 0x021fea0003c00000 */
[----:B------:R1:W2:Y:S02]  /*a380*/  SHFL.DOWN P1, R10, R9, R8, R7 ;  /* 0x08000008090a7389 */ /* 0x0002a40000020007 */
[----:B012--5:R-:W-:Y:S05]  /*a390*/  ENDCOLLECTIVE ;  /* 0x000000000000791b */ /* 0x027fea0003800000 */
.L_x_188:
[----:B------:R-:W-:Y:S02]  /*a3a0*/  IMAD.MOV.U32 R9, RZ, RZ, R14 ;  /* 0x000000ffff097224 */ /* 0x000fe400078e000e */
[----:B------:R-:W-:-:S07]  /*a3b0*/  IMAD.MOV.U32 R13, RZ, RZ, R10 ;  /* 0x000000ffff0d7224 */ /* 0x000fce00078e000a */
[----:B------:R-:W-:Y:S05]  /*a3c0*/  WARPSYNC.COLLECTIVE R6, `(.L_x_189) ;  /* 0x0000000006087348 */ /* 0x000fea0003c00000 */
[----:B------:R0:W1:Y:S02]  /*a3d0*/  SHFL.DOWN P1, R10, R9, R8, R7 ;  /* 0x08000008090a7389 */ /* 0x0000640000020007 */
[----:B01----:R-:W-:Y:S05]  /*a3e0*/  ENDCOLLECTIVE ;  /* 0x000000000000791b */ /* 0x003fea0003800000 */
.L_x_189:
[----:B------:R-:W-:Y:S01]  /*a3f0*/  IMAD.MOV.U32 R8, RZ, RZ, 0x8 ;  /* 0x00000008ff087424 */ /* 0x000fe200078e00ff */
[----:B------:R-:W-:-:S06]  /*a400*/  MOV R12, R10 ;  /* 0x0000000a000c7202 */ /* 0x000fcc0000000f00 */
[----:B------:R-:W-:-:S10]  /*a410*/  DADD R12, R12, R14 ;  /* 0x000000000c0c7229 */ /* 0x000fd4000000000e */
[----:B------:R-:W-:-:S07]  /*a420*/  IMAD.MOV.U32 R9, RZ, RZ, R13 ;  /* 0x000000ffff097224 */ /* 0x000fce00078e000d */
[----:B------:R-:W-:Y:S05]  /*a430*/  WARPSYNC.COLLECTIVE R6, `(.L_x_190) ;  /* 0x0000000006087348 */ /* 0x000fea0003c00000 */
[----:B------:R0:W1:Y:S02]  /*a440*/  SHFL.DOWN P1, R10, R9, R8, R7 ;  /* 0x08000008090a7389 */ /* 0x0000640000020007 */
[----:B01----:R-:W-:Y:S05]  /*a450*/  ENDCOLLECTIVE ;  /* 0x000000000000791b */ /* 0x003fea0003800000 */
.L_x_190:
[----:B------:R-:W-:Y:S01]  /*a460*/  MOV R9, R12 ;  /* 0x0000000c00097202 */ /* 0x000fe20000000f00 */
[----:B------:R-:W-:-:S07]  /*a470*/  IMAD.MOV.U32 R17, RZ, RZ, R10 ;  /* 0x000000ffff117224 */ /* 0x000fce00078e000a */
[----:B------:R-:W-:Y:S05]  /*a480*/  WARPSYNC.COLLECTIVE R6, `(.L_x_191) ;  /* 0x0000000006087348 */ /* 0x000fea0003c00000 */
[----:B------:R0:W1:Y:S02]  /*a490*/  SHFL.DOWN P1, R10, R9, R8, R7 ;  /* 0x08000008090a7389 */ /* 0x0000640000020007 */
[----:B01----:R-:W-:Y:S05]  /*a4a0*/  ENDCOLLECTIVE ;  /* 0x000000000000791b */ /* 0x003fea0003800000 */
.L_x_191:
[----:B------:R-:W-:Y:S02]  /*a4b0*/  IMAD.MOV.U32 R8, RZ, RZ, 0x4 ;  /* 0x00000004ff087424 */ /* 0x000fe400078e00ff */
[----:B------:R-:W-:-:S06]  /*a4c0*/  IMAD.MOV.U32 R16, RZ, RZ, R10 ;  /* 0x000000ffff107224 */ /* 0x000fcc00078e000a */
[----:B------:R-:W-:-:S10]  /*a4d0*/  DADD R16, R12, R16 ;  /* 0x000000000c107229 */ /* 0x000fd40000000010 */
[----:B------:R-:W-:-:S07]  /*a4e0*/  IMAD.MOV.U32 R9, RZ, RZ, R17 ;  /* 0x000000ffff097224 */ /* 0x000fce00078e0011 */
[----:B------:R-:W-:Y:S05]  /*a4f0*/  WARPSYNC.COLLECTIVE R6, `(.L_x_192) ;  /* 0x0000000006087348 */ /* 0x000fea0003c00000 */
[----:B------:R0:W1:Y:S02]  /*a500*/  SHFL.DOWN P1, R10, R9, R8, R7 ;  /* 0x08000008090a7389 */ /* 0x0000640000020007 */
[----:B01----:R-:W-:Y:S05]  /*a510*/  ENDCOLLECTIVE ;  /* 0x000000000000791b */ /* 0x003fea0003800000 */
.L_x_192:
[----:B------:R-:W-:Y:S01]  /*a520*/  IMAD.MOV.U32 R9, RZ, RZ, R16 ;  /* 0x000000ffff097224 */ /* 0x000fe200078e0010 */
[----:B------:R-:W-:-:S07]  /*a530*/  MOV R19, R10 ;  /* 0x0000000a00137202 */ /* 0x000fce0000000f00 */
[----:B------:R-:W-:Y:S05]  /*a540*/  WARPSYNC.COLLECTIVE R6, `(.L_x_193) ;  /* 0x0000000006087348 */ /* 0x000fea0003c00000 */
[----:B------:R0:W1:Y:S02]  /*a550*/  SHFL.DOWN P1, R10, R9, R8, R7 ;  /* 0x08000008090a7389 */ /* 0x0000640000020007 */
[----:B01----:R-:W-:Y:S05]  /*a560*/  ENDCOLLECTIVE ;  /* 0x000000000000791b */ /* 0x003fea0003800000 */
.L_x_193:
[----:B------:R-:W-:Y:S01]  /*a570*/  MOV R8, 0x2 ;  /* 0x0000000200087802 */ /* 0x000fe20000000f00 */
[----:B------:R-:W-:-:S06]  /*a580*/  IMAD.MOV.U32 R18, RZ, RZ, R10 ;  /* 0x000000ffff127224 */ /* 0x000fcc00078e000a */
[----:B------:R-:W-:-:S10]  /*a590*/  DADD R18, R16, R18 ;  /* 0x0000000010127229 */ /* 0x000fd40000000012 */
[----:B------:R-:W-:-:S07]  /*a5a0*/  IMAD.MOV.U32 R9, RZ, RZ, R19 ;  /* 0x000000ffff097224 */ /* 0x000fce00078e0013 */
[----:B------:R-:W-:Y:S05]  /*a5b0*/  WARPSYNC.COLLECTIVE R6, `(.L_x_194) ;  /* 0x0000000006087348 */ /* 0x000fea0003c00000 */
[----:B------:R0:W1:Y:S02]  /*a5c0*/  SHFL.DOWN P1, R10, R9, R8, R7 ;  /* 0x08000008090a7389 */ /* 0x0000640000020007 */
[----:B01----:R-:W-:Y:S05]  /*a5d0*/  ENDCOLLECTIVE ;  /* 0x000000000000791b */ /* 0x003fea0003800000 */
.L_x_194:
[----:B------:R-:W-:Y:S02]  /*a5e0*/  IMAD.MOV.U32 R9, RZ, RZ, R18 ;  /* 0x000000ffff097224 */ /* 0x000fe400078e0012 */
[----:B------:R-:W-:-:S07]  /*a5f0*/  IMAD.MOV.U32 R15, RZ, RZ, R10 ;  /* 0x000000ffff0f7224 */ /* 0x000fce00078e000a */
[----:B------:R-:W-:Y:S05]  /*a600*/  WARPSYNC.COLLECTIVE R6, `(.L_x_195) ;  /* 0x0000000006087348 */ /* 0x000fea0003c00000 */
[----:B------:R0:W1:Y:S02]  /*a610*/  SHFL.DOWN P1, R10, R9, R8, R7 ;  /* 0x08000008090a7389 */ /* 0x0000640000020007 */
[----:B01----:R-:W-:Y:S05]  /*a620*/  ENDCOLLECTIVE ;  /* 0x000000000000791b */ /* 0x003fea0003800000 */
.L_x_195:
[----:B------:R-:W-:Y:S02]  /*a630*/  IMAD.MOV.U32 R8, RZ, RZ, 0x1 ;  /* 0x00000001ff087424 */ /* 0x000fe400078e00ff */
[----:B------:R-:W-:-:S06]  /*a640*/  IMAD.MOV.U32 R14, RZ, RZ, R10 ;  /* 0x000000ffff0e7224 */ /* 0x000fcc00078e000a */
[----:B------:R-:W-:-:S10]  /*a650*/  DADD R14, R18, R14 ;  /* 0x00000000120e7229 */ /* 0x000fd4000000000e */
[----:B------:R-:W-:-:S07]  /*a660*/  MOV R9, R15 ;  /* 0x0000000f00097202 */ /* 0x000fce0000000f00 */
[----:B------:R-:W-:Y:S05]  /*a670*/  WARPSYNC.COLLECTIVE R6, `(.L_x_196) ;  /* 0x0000000006087348 */ /* 0x000fea0003c00000 */
[----:B------:R0:W1:Y:S02]  /*a680*/  SHFL.DOWN P1, R10, R9, R8, R7 ;  /* 0x08000008090a7389 */ /* 0x0000640000020007 */
[----:B01----:R-:W-:Y:S05]  /*a690*/  ENDCOLLECTIVE ;  /* 0x000000000000791b */ /* 0x003fea0003800000 */
.L_x_196:
[----:B------:R-:W-:Y:S02]  /*a6a0*/  IMAD.MOV.U32 R9, RZ, RZ, R14 ;  /* 0x000000ffff097224 */ /* 0x000fe400078e000e */
[----:B------:R-:W-:-:S07]  /*a6b0*/  IMAD.MOV.U32 R11, RZ, RZ, R10 ;  /* 0x000000ffff0b7224 */ /* 0x000fce00078e000a */
[----:B------:R-:W-:Y:S05]  /*a6c0*/  WARPSYNC.COLLECTIVE R6, `(.L_x_197) ;  /* 0x0000000006087348 */ /* 0x000fea0003c00000 */
[----:B------:R0:W1:Y:S02]  /*a6d0*/  SHFL.DOWN P1, R10, R9, R8, R7 ;  /* 0x08000008090a7389 */ /* 0x0000640000020007 */
[----:B01----:R-:W-:Y:S05]  /*a6e0*/  ENDCOLLECTIVE ;  /* 0x000000000000791b */ /* 0x003fea0003800000 */
.L_x_197:
[----:B------:R-:W-:Y:S05]  /*a6f0*/  BRA `(.L_x_198) ;  /* 0xffffffc400447947 */ /* 0x000fea000383ffff */
.L_x_87:
[----:B--2---:R-:W-:Y:S01]  /*a700*/  MOV R9, R3 ;  /* 0x0000000300097202 */ /* 0x004fe20000000f00 */
[----:B------:R-:W-:Y:S02]  /*a710*/  IMAD.MOV.U32 R8, RZ, RZ, 0x10 ;  /* 0x00000010ff087424 */ /* 0x000fe400078e00ff */
[----:B------:R-:W-:Y:S02]  /*a720*/  IMAD.MOV.U32 R7, RZ, RZ, 0x1f ;  /* 0x0000001fff077424 */ /* 0x000fe400078e00ff */
[----:B------:R-:W-:-:S07]  /*a730*/  IMAD.MOV.U32 R6, RZ, RZ, -0x1 ;  /* 0xffffffffff067424 */ /* 0x000fce00078e00ff */
[----:B01---5:R-:W-:Y:S05]  /*a740*/  WARPSYNC.COLLECTIVE R6, `(.L_x_199) ;  /* 0x0000000006087348 */ /* 0x023fea0003c00000 */
[----:B------:R2:W3:Y:S02]  /*a750*/  SHFL.DOWN P1, R10, R9, R8, R7 ;  /* 0x08000008090a7389 */ /* 0x0004e40000020007 */
[----:B0123-5:R-:W-:Y:S05]  /*a760*/  ENDCOLLECTIVE ;  /* 0x000000000000791b */ /* 0x02ffea0003800000 */
.L_x_199:
[----:B------:R-:W-:Y:S01]  /*a770*/  IMAD.MOV.U32 R9, RZ, RZ, R2 ;  /* 0x000000ffff097224 */ /* 0x000fe200078e0002 */
[----:B------:R-:W-:-:S07]  /*a780*/  MOV R13, R10 ;  /* 0x0000000a000d7202 */ /* 0x000fce0000000f00 */
[----:B------:R-:W-:Y:S05]  /*a790*/  WARPSYNC.COLLECTIVE R6, `(.L_x_200) ;  /* 0x0000000006087348 */ /* 0x000fea0003c00000 */
[----:B------:R0:W1:Y:S02]  /*a7a0*/  SHFL.DOWN P1, R10, R9, R8, R7 ;  /* 0x08000008090a7389 */ /* 0x0000640000020007 */
[----:B01----:R-:W-:Y:S05]  /*a7b0*/  ENDCOLLECTIVE ;  /* 0x000000000000791b */ /* 0x003fea0003800000 */
.L_x_200:
[----:B------:R-:W-:Y:S01]  /*a7c0*/  MOV R8, 0x8 ;  /* 0x0000000800087802 */ /* 0x000fe20000000f00 */
[----:B------:R-:W-:-:S06]  /*a7d0*/  IMAD.MOV.U32 R12, RZ, RZ, R10 ;  /* 0x000000ffff0c7224 */ /* 0x000fcc00078e000a */
[----:B------:R-:W-:-:S10]  /*a7e0*/  DADD R12, R12, R2 ;  /* 0x000000000c0c7229 */ /* 0x000fd40000000002 */
[----:B------:R-:W-:-:S07]  /*a7f0*/  IMAD.MOV.U32 R9, RZ, RZ, R13 ;  /* 0x000000ffff097224 */ /* 0x000fce00078e000d */
[----:B------:R-:W-:Y:S05]  /*a800*/  WARPSYNC.COLLECTIVE R6, `(.L_x_201) ;  /* 0x0000000006087348 */ /* 0x000fea0003c00000 */
[----:B------:R0:W1:Y:S02]  /*a810*/  SHFL.DOWN P1, R10, R9, R8, R7 ;  /* 0x08000008090a7389 */ /* 0x0000640000020007 */
[----:B01----:R-:W-:Y:S05]  /*a820*/  ENDCOLLECTIVE ;  /* 0x000000000000791b */ /* 0x003fea0003800000 */
.L_x_201:
[----:B------:R-:W-:Y:S02]  /*a830*/  IMAD.MOV.U32 R9, RZ, RZ, R12 ;  /* 0x000000ffff097224 */ /* 0x000fe400078e000c */
[----:B------:R-:W-:-:S07]  /*a840*/  IMAD.MOV.U32 R15, RZ, RZ, R10 ;  /* 0x000000ffff0f7224 */ /* 0x000fce00078e000a */
[----:B------:R-:W-:Y:S05]  /*a850*/  WARPSYNC.COLLECTIVE R6, `(.L_x_202) ;  /* 0x0000000006087348 */ /* 0x000fea0003c00000 */
[----:B------:R0:W1:Y:S02]  /*a860*/  SHFL.DOWN P1, R10, R9, R8, R7 ;  /* 0x08000008090a7389 */ /* 0x0000640000020007 */
[----:B01----:R-:W-:Y:S05]  /*a870*/  ENDCOLLECTIVE ;  /* 0x000000000000791b */ /* 0x003fea0003800000 */
.L_x_202:
[----:B------:R-:W-:Y:S02]  /*a880*/  IMAD.MOV.U32 R8, RZ, RZ, 0x4 ;  /* 0x00000004ff087424 */ /* 0x000fe400078e00ff */
[----:B------:R-:W-:-:S06]  /*a890*/  IMAD.MOV.U32 R14, RZ, RZ, R10 ;  /* 0x000000ffff0e7224 */ /* 0x000fcc00078e000a */
[----:B------:R-:W-:-:S10]  /*a8a0*/  DADD R14, R12, R14 ;  /* 0x000000000c0e7229 */ /* 0x000fd4000000000e */
[----:B------:R-:W-:-:S07]  /*a8b0*/  MOV R9, R15 ;  /* 0x0000000f00097202 */ /* 0x000fce0000000f00 */
[----:B------:R-:W-:Y:S05]  /*a8c0*/  WARPSYNC.COLLECTIVE R6, `(.L_x_203) ;  /* 0x0000000006087348 */ /* 0x000fea0003c00000 */
[----:B------:R0:W1:Y:S02]  /*a8d0*/  SHFL.DOWN P1, R10, R9, R8, R7 ;  /* 0x08000008090a7389 */ /* 0x0000640000020007 */
[----:B01----:R-:W-:Y:S05]  /*a8e0*/  ENDCOLLECTIVE ;  /* 0x000000000000791b */ /* 0x003fea0003800000 */
.L_x_203:
[----:B------:R-:W-:Y:S02]  /*a8f0*/  IMAD.MOV.U32 R9, RZ, RZ, R14 ;  /* 0x000000ffff097224 */ /* 0x000fe400078e000e */
[----:B------:R-:W-:-:S07]  /*a900*/  IMAD.MOV.U32 R17, RZ, RZ, R10 ;  /* 0x000000ffff117224 */ /* 0x000fce00078e000a */
[----:B------:R-:W-:Y:S05]  /*a910*/  WARPSYNC.COLLECTIVE R6, `(.L_x_204) ;  /* 0x0000000006087348 */ /* 0x000fea0003c00000 */
[----:B------:R0:W1:Y:S02]  /*a920*/  SHFL.DOWN P1, R10, R9, R8, R7 ;  /* 0x08000008090a7389 */ /* 0x0000640000020007 */
[----:B01----:R-:W-:Y:S05]  /*a930*/  ENDCOLLECTIVE ;  /* 0x000000000000791b */ /* 0x003fea0003800000 */
.L_x_204:
[----:B------:R-:W-:Y:S01]  /*a940*/  IMAD.MOV.U32 R8, RZ, RZ, 0x2 ;  /* 0x00000002ff087424 */ /* 0x000fe200078e00ff */
[----:B------:R-:W-:-:S06]  /*a950*/  MOV R16, R10 ;  /* 0x0000000a00107202 */ /* 0x000fcc0000000f00 */
[----:B------:R-:W-:-:S10]  /*a960*/  DADD R16, R14, R16 ;  /* 0x000000000e107229 */ /* 0x000fd40000000010 */
[----:B------:R-:W-:-:S07]  /*a970*/  IMAD.MOV.U32 R9, RZ, RZ, R17 ;  /* 0x000000ffff097224 */ /* 0x000fce00078e0011 */
[----:B------:R-:W-:Y:S05]  /*a980*/  WARPSYNC.COLLECTIVE R6, `(.L_x_205) ;  /* 0x0000000006087348 */ /* 0x000fea0003c00000 */
[----:B------:R0:W1:Y:S02]  /*a990*/  SHFL.DOWN P1, R10, R9, R8, R7 ;  /* 0x08000008090a7389 */ /* 0x0000640000020007 */
[----:B01----:R-:W-:Y:S05]  /*a9a0*/  ENDCOLLECTIVE ;  /* 0x000000000000791b */ /* 0x003fea0003800000 */
.L_x_205:
[----:B------:R-:W-:Y:S01]  /*a9b0*/  MOV R9, R16 ;  /* 0x0000001000097202 */ /* 0x000fe20000000f00 */
[----:B------:R-:W-:-:S07]  /*a9c0*/  IMAD.MOV.U32 R3, RZ, RZ, R10 ;  /* 0x000000ffff037224 */ /* 0x000fce00078e000a */
[----:B------:R-:W-:Y:S05]  /*a9d0*/  WARPSYNC.COLLECTIVE R6, `(.L_x_206) ;  /* 0x0000000006087348 */ /* 0x000fea0003c00000 */
[----:B------:R0:W1:Y:S02]  /*a9e0*/  SHFL.DOWN P1, R10, R9, R8, R7 ;  /* 0x08000008090a7389 */ /* 0x0000640000020007 */
[----:B01----:R-:W-:Y:S05]  /*a9f0*/  ENDCOLLECTIVE ;  /* 0x000000000000791b */ /* 0x003fea0003800000 */
.L_x_206:
[----:B------:R-:W-:Y:S02]  /*aa00*/  IMAD.MOV.U32 R8, RZ, RZ, 0x1 ;  /* 0x00000001ff087424 */ /* 0x000fe400078e00ff */
[----:B------:R-:W-:-:S06]  /*aa10*/  IMAD.MOV.U32 R2, RZ, RZ, R10 ;  /* 0x000000ffff027224 */ /* 0x000fcc00078e000a */
[----:B------:R-:W-:-:S10]  /*aa20*/  DADD R2, R16, R2 ;  /* 0x0000000010027229 */ /* 0x000fd40000000002 */
[----:B------:R-:W-:-:S07]  /*aa30*/  IMAD.MOV.U32 R9, RZ, RZ, R3 ;  /* 0x000000ffff097224 */ /* 0x000fce00078e0003 */
[----:B------:R-:W-:Y:S05]  /*aa40*/  WARPSYNC.COLLECTIVE R6, `(.L_x_207) ;  /* 0x0000000006087348 */ /* 0x000fea0003c00000 */
[----:B------:R0:W1:Y:S02]  /*aa50*/  SHFL.DOWN P1, R10, R9, R8, R7 ;  /* 0x08000008090a7389 */ /* 0x0000640000020007 */
[----:B01----:R-:W-:Y:S05]  /*aa60*/  ENDCOLLECTIVE ;  /* 0x000000000000791b */ /* 0x003fea0003800000 */
.L_x_207:
[----:B------:R-:W-:Y:S01]  /*aa70*/  IMAD.MOV.U32 R9, RZ, RZ, R2 ;  /* 0x000000ffff097224 */ /* 0x000fe200078e0002 */
[----:B------:R-:W-:-:S07]  /*aa80*/  MOV R11, R10 ;  /* 0x0000000a000b7202 */ /* 0x000fce0000000f00 */
[----:B------:R-:W-:Y:S05]  /*aa90*/  WARPSYNC.COLLECTIVE R6, `(.L_x_208) ;  /* 0x0000000006087348 */ /* 0x000fea0003c00000 */
[----:B------:R0:W1:Y:S02]  /*aaa0*/  SHFL.DOWN P1, R10, R9, R8, R7 ;  /* 0x08000008090a7389 */ /* 0x0000640000020007 */
[----:B01----:R-:W-:Y:S05]  /*aab0*/  ENDCOLLECTIVE ;  /* 0x000000000000791b */ /* 0x003fea0003800000 */
.L_x_208:
[----:B------:R-:W-:Y:S05]  /*aac0*/  BRA `(.L_x_209) ;  /* 0xffffffc4002c7947 */ /* 0x000fea000383ffff */
.L_x_89:
[----:B------:R-:W-:Y:S02]  /*aad0*/  HFMA2 R7, -RZ, RZ, 0, 1.847743988037109375e-06 ;  /* 0x0000001fff077431 */ /* 0x000fe400000001ff */
[----:B--2---:R-:W-:Y:S02]  /*aae0*/  IMAD.MOV.U32 R9, RZ, RZ, R3 ;  /* 0x000000ffff097224 */ /* 0x004fe400078e0003 */
[----:B------:R-:W-:Y:S02]  /*aaf0*/  IMAD.MOV.U32 R8, RZ, RZ, 0x10 ;  /* 0x00000010ff087424 */ /* 0x000fe400078e00ff */
[----:B------:R-:W-:-:S07]  /*ab00*/  IMAD.MOV.U32 R6, RZ, RZ, -0x1 ;  /* 0xffffffffff067424 */ /* 0x000fce00078e00ff */
[----:B01---5:R-:W-:Y:S05]  /*ab10*/  WARPSYNC.COLLECTIVE R6, `(.L_x_210) ;  /* 0x0000000006087348 */ /* 0x023fea0003c00000 */
[----:B------:R2:W3:Y:S02]  /*ab20*/  SHFL.DOWN P1, R10, R9, R8, R7 ;  /* 0x08000008090a7389 */ /* 0x0004e40000020007 */
[----:B0123-5:R-:W-:Y:S05]  /*ab30*/  ENDCOLLECTIVE ;  /* 0x000000000000791b */ /* 0x02ffea0003800000 */
.L_x_210:
[----:B------:R-:W-:Y:S02]  /*ab40*/  IMAD.MOV.U32 R9, RZ, RZ, R2 ;  /* 0x000000ffff097224 */ /* 0x000fe400078e0002 */
[----:B------:R-:W-:-:S07]  /*ab50*/  IMAD.MOV.U32 R13, RZ, RZ, R10 ;  /* 0x000000ffff0d7224 */ /* 0x000fce00078e000a */
[----:B------:R-:W-:Y:S05]  /*ab60*/  WARPSYNC.COLLECTIVE R6, `(.L_x_211) ;  /* 0x0000000006087348 */ /* 0x000fea0003c00000 */
[----:B------:R0:W1:Y:S02]  /*ab70*/  SHFL.DOWN P1, R10, R9, R8, R7 ;  /* 0x08000008090a7389 */ /* 0x0000640000020007 */
[----:B01----:R-:W-:Y:S05]  /*ab80*/  ENDCOLLECTIVE ;  /* 0x000000000000791b */ /* 0x003fea0003800000 */
.L_x_211:
[----:B------:R-:W-:Y:S01]  /*ab90*/  IMAD.MOV.U32 R8, RZ, RZ, 0x8 ;  /* 0x00000008ff087424 */ /* 0x000fe200078e00ff */
[----:B------:R-:W-:-:S06]  /*aba0*/  MOV R12, R10 ;  /* 0x0000000a000c7202 */ /* 0x000fcc0000000f00 */
[----:B------:R-:W-:-:S10]  /*abb0*/  DADD R12, R12, R2 ;  /* 0x000000000c0c7229 */ /* 0x000fd40000000002 */
[----:B------:R-:W-:-:S07]  /*abc0*/  IMAD.MOV.U32 R9, RZ, RZ, R13 ;  /* 0x000000ffff097224 */ /* 0x000fce00078e000d */
[----:B------:R-:W-:Y:S05]  /*abd0*/  WARPSYNC.COLLECTIVE R6, `(.L_x_212) ;  /* 0x0000000006087348 */ /* 0x000fea0003c00000 */
[----:B------:R0:W1:Y:S02]  /*abe0*/  SHFL.DOWN P1, R10, R9, R8, R7 ;  /* 0x08000008090a7389 */ /* 0x0000640000020007 */
[----:B01----:R-:W-:Y:S05]  /*abf0*/  ENDCOLLECTIVE ;  /* 0x000000000000791b */ /* 0x003fea0003800000 */
.L_x_212:
[----:B------:R-:W-:Y:S01]  /*ac00*/  MOV R9, R12 ;  /* 0x0000000c00097202 */ /* 0x000fe20000000f00 */
[----:B------:R-:W-:-:S07]  /*ac10*/  IMAD.MOV.U32 R15, RZ, RZ, R10 ;  /* 0x000000ffff0f7224 */ /* 0x000fce00078e000a */
[----:B------:R-:W-:Y:S05]  /*ac20*/  WARPSYNC.COLLECTIVE R6, `(.L_x_213) ;  /* 0x0000000006087348 */ /* 0x000fea0003c00000 */
[----:B------:R0:W1:Y:S02]  /*ac30*/  SHFL.DOWN P1, R10, R9, R8, R7 ;  /* 0x08000008090a7389 */ /* 0x0000640000020007 */
[----:B01----:R-:W-:Y:S05]  /*ac40*/  ENDCOLLECTIVE ;  /* 0x000000000000791b */ /* 0x003fea0003800000 */
.L_x_213:
[----:B------:R-:W-:Y:S02]  /*ac50*/  IMAD.MOV.U32 R8, RZ, RZ, 0x4 ;  /* 0x00000004ff087424 */ /* 0x000fe400078e00ff */
[----:B------:R-:W-:-:S06]  /*ac60*/  IMAD.MOV.U32 R14, RZ, RZ, R10 ;  /* 0x000000ffff0e7224 */ /* 0x000fcc00078e000a */
[----:B------:R-:W-:-:S10]  /*ac70*/  DADD R14, R12, R14 ;  /* 0x000000000c0e7229 */ /* 0x000fd4000000000e */
[----:B------:R-:W-:-:S07]  /*ac80*/  IMAD.MOV.U32 R9, RZ, RZ, R15 ;  /* 0x000000ffff097224 */ /* 0x000fce00078e000f */
[----:B------:R-:W-:Y:S05]  /*ac90*/  WARPSYNC.COLLECTIVE R6, `(.L_x_214) ;  /* 0x0000000006087348 */ /* 0x000fea0003c00000 */
[----:B------:R0:W1:Y:S02]  /*aca0*/  SHFL.DOWN P1, R10, R9, R8, R7 ;  /* 0x08000008090a7389 */ /* 0x0000640000020007 */
[----:B01----:R-:W-:Y:S05]  /*acb0*/  ENDCOLLECTIVE ;  /* 0x000000000000791b */ /* 0x003fea0003800000 */
.L_x_214:
[----:B------:R-:W-:Y:S01]  /*acc0*/  IMAD.MOV.U32 R9, RZ, RZ, R14 ;  /* 0x000000ffff097224 */ /* 0x000fe200078e000e */
[----:B------:R-:W-:-:S07]  /*acd0*/  MOV R17, R10 ;  /* 0x0000000a00117202 */ /* 0x000fce0000000f00 */
[----:B------:R-:W-:Y:S05]  /*ace0*/  WARPSYNC.COLLECTIVE R6, `(.L_x_215) ;  /* 0x0000000006087348 */ /* 0x000fea0003c00000 */
[----:B------:R0:W1:Y:S02]  /*acf0*/  SHFL.DOWN P1, R10, R9, R8, R7 ;  /* 0x08000008090a7389 */ /* 0x0000640000020007 */
[----:B01----:R-:W-:Y:S05]  /*ad00*/  ENDCOLLECTIVE ;  /* 0x000000000000791b */ /* 0x003fea0003800000 */
.L_x_215:
[----:B------:R-:W-:Y:S01]  /*ad10*/  MOV R8, 0x2 ;  /* 0x0000000200087802 */ /* 0x000fe20000000f00 */
[----:B------:R-:W-:-:S06]  /*ad20*/  IMAD.MOV.U32 R16, RZ, RZ, R10 ;  /* 0x000000ffff107224 */ /* 0x000fcc00078e000a */
[----:B------:R-:W-:-:S10]  /*ad30*/  DADD R16, R14, R16 ;  /* 0x000000000e107229 */ /* 0x000fd40000000010 */
[----:B------:R-:W-:-:S07]  /*ad40*/  IMAD.MOV.U32 R9, RZ, RZ, R17 ;  /* 0x000000ffff097224 */ /* 0x000fce00078e0011 */
[----:B------:R-:W-:Y:S05]  /*ad50*/  WARPSYNC.COLLECTIVE R6, `(.L_x_216) ;  /* 0x0000000006087348 */ /* 0x000fea0003c00000 */
[----:B------:R0:W1:Y:S02]  /*ad60*/  SHFL.DOWN P1, R10, R9, R8, R7 ;  /* 0x08000008090a7389 */ /* 0x0000640000020007 */
[----:B01----:R-:W-:Y:S05]  /*ad70*/  ENDCOLLECTIVE ;  /* 0x000000000000791b */ /* 0x003fea0003800000 */
.L_x_216:
[----:B------:R-:W-:Y:S02]  /*ad80*/  IMAD.MOV.U32 R9, RZ, RZ, R16 ;  /* 0x000000ffff097224 */ /* 0x000fe400078e0010 */
[----:B------:R-:W-:-:S07]  /*ad90*/  IMAD.MOV.U32 R3, RZ, RZ, R10 ;  /* 0x000000ffff037224 */ /* 0x000fce00078e000a */
[----:B------:R-:W-:Y:S05]  /*ada0*/  WARPSYNC.COLLECTIVE R6, `(.L_x_217) ;  /* 0x0000000006087348 */ /* 0x000fea0003c00000 */
[----:B------:R0:W1:Y:S02]  /*adb0*/  SHFL.DOWN P1, R10, R9, R8, R7 ;  /* 0x08000008090a7389 */ /* 0x0000640000020007 */
[----:B01----:R-:W-:Y:S05]  /*adc0*/  ENDCOLLECTIVE ;  /* 0x000000000000791b */ /* 0x003fea0003800000 */
.L_x_217:
[----:B------:R-:W-:Y:S02]  /*add0*/  IMAD.MOV.U32 R8, RZ, RZ, 0x1 ;  /* 0x00000001ff087424 */ /* 0x000fe400078e00ff */
[----:B------:R-:W-:-:S06]  /*ade0*/  IMAD.MOV.U32 R2, RZ, RZ, R10 ;  /* 0x000000ffff027224 */ /* 0x000fcc00078e000a */
[----:B------:R-:W-:-:S10]  /*adf0*/  DADD R2, R16, R2 ;  /* 0x0000000010027229 */ /* 0x000fd40000000002 */
[----:B------:R-:W-:-:S07]  /*ae00*/  MOV R9, R3 ;  /* 0x0000000300097202 */ /* 0x000fce0000000f00 */
[----:B------:R-:W-:Y:S05]  /*ae10*/  WARPSYNC.COLLECTIVE R6, `(.L_x_218) ;  /* 0x0000000006087348 */ /* 0x000fea0003c00000 */
[----:B------:R0:W1:Y:S02]  /*ae20*/  SHFL.DOWN P1, R10, R9, R8, R7 ;  /* 0x08000008090a7389 */ /* 0x0000640000020007 */
[----:B01----:R-:W-:Y:S05]  /*ae30*/  ENDCOLLECTIVE ;  /* 0x000000000000791b */ /* 0x003fea0003800000 */
.L_x_218:
[----:B------:R-:W-:Y:S02]  /*ae40*/  IMAD.MOV.U32 R9, RZ, RZ, R2 ;  /* 0x000000ffff097224 */ /* 0x000fe400078e0002 */
[----:B------:R-:W-:-:S07]  /*ae50*/  IMAD.MOV.U32 R11, RZ, RZ, R10 ;  /* 0x000000ffff0b7224 */ /* 0x000fce00078e000a */
[----:B------:R-:W-:Y:S05]  /*ae60*/  WARPSYNC.COLLECTIVE R6, `(.L_x_219) ;  /* 0x0000000006087348 */ /* 0x000fea0003c00000 */
[----:B------:R0:W1:Y:S02]  /*ae70*/  SHFL.DOWN P1, R10, R9, R8, R7 ;  /* 0x08000008090a7389 */ /* 0x0000640000020007 */
[----:B01----:R-:W-:Y:S05]  /*ae80*/  ENDCOLLECTIVE ;  /* 0x000000000000791b */ /* 0x003fea0003800000 */
.L_x_219:
[----:B------:R-:W-:Y:S05]  /*ae90*/  BRA `(.L_x_220) ;  /* 0xffffffc400147947 */ /* 0x000fea000383ffff */
.L_x_91:
[----:B--2---:R-:W-:Y:S01]  /*aea0*/  MOV R9, R3 ;  /* 0x0000000300097202 */ /* 0x004fe20000000f00 */
[----:B------:R-:W-:Y:S02]  /*aeb0*/  IMAD.MOV.U32 R8, RZ, RZ, 0x10 ;  /* 0x00000010ff087424 */ /* 0x000fe400078e00ff */
[----:B------:R-:W-:Y:S02]  /*aec0*/  IMAD.MOV.U32 R7, RZ, RZ, 0x1f ;  /* 0x0000001fff077424 */ /* 0x000fe400078e00ff */
[----:B------:R-:W-:-:S07]  /*aed0*/  IMAD.MOV.U32 R6, RZ, RZ, -0x1 ;  /* 0xffffffffff067424 */ /* 0x000fce00078e00ff */
[----:B01---5:R-:W-:Y:S05]  /*aee0*/  WARPSYNC.COLLECTIVE R6, `(.L_x_221) ;  /* 0x0000000006087348 */ /* 0x023fea0003c00000 */
[----:B------:R2:W3:Y:S02]  /*aef0*/  SHFL.DOWN P1, R10, R9, R8, R7 ;  /* 0x08000008090a7389 */ /* 0x0004e40000020007 */
[----:B0123-5:R-:W-:Y:S05]  /*af00*/  ENDCOLLECTIVE ;  /* 0x000000000000791b */ /* 0x02ffea0003800000 */
.L_x_221:
[----:B------:R-:W-:Y:S01]  /*af10*/  IMAD.MOV.U32 R9, RZ, RZ, R2 ;  /* 0x000000ffff097224 */ /* 0x000fe200078e0002 */
[----:B------:R-:W-:-:S07]  /*af20*/  MOV R13, R10 ;  /* 0x0000000a000d7202 */ /* 0x000fce0000000f00 */
[----:B------:R-:W-:Y:S05]  /*af30*/  WARPSYNC.COLLECTIVE R6, `(.L_x_222) ;  /* 0x0000000006087348 */ /* 0x000fea0003c00000 */
[----:B------:R0:W1:Y:S02]  /*af40*/  SHFL.DOWN P1, R10, R9, R8, R7 ;  /* 0x08000008090a7389 */ /* 0x0000640000020007 */
[----:B01----:R-:W-:Y:S05]  /*af50*/  ENDCOLLECTIVE ;  /* 0x000000000000791b */ /* 0x003fea0003800000 */
.L_x_222:
[----:B------:R-:W-:Y:S01]  /*af60*/  MOV R8, 0x8 ;  /* 0x0000000800087802 */ /* 0x000fe20000000f00 */
[----:B------:R-:W-:-:S06]  /*af70*/  IMAD.MOV.U32 R12, RZ, RZ, R10 ;  /* 0x000000ffff0c7224 */ /* 0x000fcc00078e000a */
[----:B------:R-:W-:-:S10]  /*af80*/  DADD R12, R12, R2 ;  /* 0x000000000c0c7229 */ /* 0x000fd40000000002 */
[----:B------:R-:W-:-:S07]  /*af90*/  IMAD.MOV.U32 R9, RZ, RZ, R13 ;  /* 0x000000ffff097224 */ /* 0x000fce00078e000d */
[----:B------:R-:W-:Y:S05]  /*afa0*/  WARPSYNC.COLLECTIVE R6, `(.L_x_223) ;  /* 0x0000000006087348 */ /* 0x000fea0003c00000 */
[----:B------:R0:W1:Y:S02]  /*afb0*/  SHFL.DOWN P1, R10, R9, R8, R7 ;  /* 0x08000008090a7389 */ /* 0x0000640000020007 */
[----:B01----:R-:W-:Y:S05]  /*afc0*/  ENDCOLLECTIVE ;  /* 0x000000000000791b */ /* 0x003fea0003800000 */
.L_x_223:
[----:B------:R-:W-:Y:S02]  /*afd0*/  IMAD.MOV.U32 R9, RZ, RZ, R12 ;  /* 0x000000ffff097224 */ /* 0x000fe400078e000c */
[----:B------:R-:W-:-:S07]  /*afe0*/  IMAD.MOV.U32 R15, RZ, RZ, R10 ;  /* 0x000000ffff0f7224 */ /* 0x000fce00078e000a */
[----:B------:R-:W-:Y:S05]  /*aff0*/  WARPSYNC.COLLECTIVE R6, `(.L_x_224) ;  /* 0x0000000006087348 */ /* 0x000fea0003c00000 */
[----:B------:R0:W1:Y:S02]  /*b000*/  SHFL.DOWN P1, R10, R9, R8, R7 ;  /* 0x08000008090a7389 */ /* 0x0000640000020007 */
[----:B01----:R-:W-:Y:S05]  /*b010*/  ENDCOLLECTIVE ;  /* 0x000000000000791b */ /* 0x003fea0003800000 */
.L_x_224:
[----:B------:R-:W-:Y:S02]  /*b020*/  IMAD.MOV.U32 R8, RZ, RZ, 0x4 ;  /* 0x00000004ff087424 */ /* 0x000fe400078e00ff */
[----:B------:R-:W-:-:S06]  /*b030*/  IMAD.MOV.U32 R14, RZ, RZ, R10 ;  /* 0x000000ffff0e7224 */ /* 0x000fcc00078e000a */
[----:B------:R-:W-:-:S10]  /*b040*/  DADD R14, R12, R14 ;  /* 0x000000000c0e7229 */ /* 0x000fd4000000000e */
[----:B------:R-:W-:-:S07]  /*b050*/  MOV R9, R15 ;  /* 0x0000000f00097202 */ /* 0x000fce0000000f00 */
[----:B------:R-:W-:Y:S05]  /*b060*/  WARPSYNC.COLLECTIVE R6, `(.L_x_225) ;  /* 0x0000000006087348 */ /* 0x000fea0003c00000 */
[----:B------:R0:W1:Y:S02]  /*b070*/  SHFL.DOWN P1, R10, R9, R8, R7 ;  /* 0x08000008090a7389 */ /* 0x0000640000020007 */
[----:B01----:R-:W-:Y:S05]  /*b080*/  ENDCOLLECTIVE ;  /* 0x000000000000791b */ /* 0x003fea0003800000 */
.L_x_225:
[----:B------:R-:W-:Y:S02]  /*b090*/  IMAD.MOV.U32 R9, RZ, RZ, R14 ;  /* 0x000000ffff097224 */ /* 0x000fe400078e000e */
[----:B------:R-:W-:-:S07]  /*b0a0*/  IMAD.MOV.U32 R17, RZ, RZ, R10 ;  /* 0x000000ffff117224 */ /* 0x000fce00078e000a */
[----:B------:R-:W-:Y:S05]  /*b0b0*/  WARPSYNC.COLLECTIVE R6, `(.L_x_226) ;  /* 0x0000000006087348 */ /* 0x000fea0003c00000 */
[----:B------:R0:W1:Y:S02]  /*b0c0*/  SHFL.DOWN P1, R10, R9, R8, R7 ;  /* 0x08000008090a7389 */ /* 0x0000640000020007 */
[----:B01----:R-:W-:Y:S05]  /*b0d0*/  ENDCOLLECTIVE ;  /* 0x000000000000791b */ /* 0x003fea0003800000 */
.L_x_226:
[----:B------:R-:W-:Y:S01]  /*b0e0*/  IMAD.MOV.U32 R8, RZ, RZ, 0x2 ;  /* 0x00000002ff087424 */ /* 0x000fe200078e00ff */
[----:B------:R-:W-:-:S06]  /*b0f0*/  MOV R16, R10 ;  /* 0x0000000a00107202 */ /* 0x000fcc0000000f00 */
[----:B------:R-:W-:-:S10]  /*b100*/  DADD R16, R14, R16 ;  /* 0x000000000e107229 */ /* 0x000fd40000000010 */
[----:B------:R-:W-:-:S07]  /*b110*/  IMAD.MOV.U32 R9, RZ, RZ, R17 ;  /* 0x000000ffff097224 */ /* 0x000fce00078e0011 */
[----:B------:R-:W-:Y:S05]  /*b120*/  WARPSYNC.COLLECTIVE R6, `(.L_x_227) ;  /* 0x0000000006087348 */ /* 0x000fea0003c00000 */
[----:B------:R0:W1:Y:S02]  /*b130*/  SHFL.DOWN P1, R10, R9, R8, R7 ;  /* 0x08000008090a7389 */ /* 0x0000640000020007 */
[----:B01----:R-:W-:Y:S05]  /*b140*/  ENDCOLLECTIVE ;  /* 0x000000000000791b */ /* 0x003fea0003800000 */
.L_x_227:
[----:B------:R-:W-:Y:S01]  /*b150*/  MOV R9, R16 ;  /* 0x0000001000097202 */ /* 0x000fe20000000f00 */
[----:B------:R-:W-:-:S07]  /*b160*/  IMAD.MOV.U32 R3, RZ, RZ, R10 ;  /* 0x000000ffff037224 */ /* 0x000fce00078e000a */
[----:B------:R-:W-:Y:S05]  /*b170*/  WARPSYNC.COLLECTIVE R6, `(.L_x_228) ;  /* 0x0000000006087348 */ /* 0x000fea0003c00000 */
[----:B------:R0:W1:Y:S02]  /*b180*/  SHFL.DOWN P1, R10, R9, R8, R7 ;  /* 0x08000008090a7389 */ /* 0x0000640000020007 */
[----:B01----:R-:W-:Y:S05]  /*b190*/  ENDCOLLECTIVE ;  /* 0x000000000000791b */ /* 0x003fea0003800000 */
.L_x_228:
[----:B------:R-:W-:Y:S02]  /*b1a0*/  IMAD.MOV.U32 R8, RZ, RZ, 0x1 ;  /* 0x00000001ff087424 */ /* 0x000fe400078e00ff */
[----:B------:R-:W-:-:S06]  /*b1b0*/  IMAD.MOV.U32 R2, RZ, RZ, R10 ;  /* 0x000000ffff027224 */ /* 0x000fcc00078e000a */
[----:B------:R-:W-:-:S10]  /*b1c0*/  DADD R2, R16, R2 ;  /* 0x0000000010027229 */ /* 0x000fd40000000002 */
[----:B------:R-:W-:-:S07]  /*b1d0*/  IMAD.MOV.U32 R9, RZ, RZ, R3 ;  /* 0x000000ffff097224 */ /* 0x000fce00078e0003 */
[----:B------:R-:W-:Y:S05]  /*b1e0*/  WARPSYNC.COLLECTIVE R6, `(.L_x_229) ;  /* 0x0000000006087348 */ /* 0x000fea0003c00000 */
[----:B------:R0:W1:Y:S02]  /*b1f0*/  SHFL.DOWN P1, R10, R9, R8, R7 ;  /* 0x08000008090a7389 */ /* 0x0000640000020007 */
[----:B01----:R-:W-:Y:S05]  /*b200*/  ENDCOLLECTIVE ;  /* 0x000000000000791b */ /* 0x003fea0003800000 */
.L_x_229:
[----:B------:R-:W-:Y:S01]  /*b210*/  IMAD.MOV.U32 R9, RZ, RZ, R2 ;  /* 0x000000ffff097224 */ /* 0x000fe200078e0002 */
[----:B------:R-:W-:-:S07]  /*b220*/  MOV R11, R10 ;  /* 0x0000000a000b7202 */ /* 0x000fce0000000f00 */
[----:B------:R-:W-:Y:S05]  /*b230*/  WARPSYNC.COLLECTIVE R6, `(.L_x_230) ;  /* 0x0000000006087348 */ /* 0x000fea0003c00000 */
[----:B------:R0:W1:Y:S02]  /*b240*/  SHFL.DOWN P1, R10, R9, R8, R7 ;  /* 0x08000008090a7389 */ /* 0x0000640000020007 */
[----:B01----:R-:W-:Y:S05]  /*b250*/  ENDCOLLECTIVE ;  /* 0x000000000000791b */ /* 0x003fea0003800000 */
.L_x_230:
[----:B------:R-:W-:Y:S05]  /*b260*/  BRA `(.L_x_231) ;  /* 0xffffffc000fc7947 */ /* 0x000fea000383ffff */
.L_x_93:
[----:B------:R-:W-:Y:S02]  /*b270*/  HFMA2 R7, -RZ, RZ, 0, 1.847743988037109375e-06 ;  /* 0x0000001fff077431 */ /* 0x000fe400000001ff */
[----:B--2---:R-:W-:Y:S02]  /*b280*/  IMAD.MOV.U32 R9, RZ, RZ, R3 ;  /* 0x000000ffff097224 */ /* 0x004fe400078e0003 */
[----:B------:R-:W-:Y:S02]  /*b290*/  IMAD.MOV.U32 R8, RZ, RZ, 0x10 ;  /* 0x00000010ff087424 */ /* 0x000fe400078e00ff */
[----:B------:R-:W-:-:S07]  /*b2a0*/  IMAD.MOV.U32 R6, RZ, RZ, -0x1 ;  /* 0xffffffffff067424 */ /* 0x000fce00078e00ff */
[----:B01---5:R-:W-:Y:S05]  /*b2b0*/  WARPSYNC.COLLECTIVE R6, `(.L_x_232) ;  /* 0x0000000006087348 */ /* 0x023fea0003c00000 */
[----:B------:R2:W3:Y:S02]  /*b2c0*/  SHFL.DOWN P1, R10, R9, R8, R7 ;  /* 0x08000008090a7389 */ /* 0x0004e40000020007 */
[----:B0123-5:R-:W-:Y:S05]  /*b2d0*/  ENDCOLLECTIVE ;  /* 0x000000000000791b */ /* 0x02ffea0003800000 */
.L_x_232:
[----:B------:R-:W-:Y:S02]  /*b2e0*/  IMAD.MOV.U32 R9, RZ, RZ, R2 ;  /* 0x000000ffff097224 */ /* 0x000fe400078e0002 */
[----:B------:R-:W-:-:S07]  /*b2f0*/  IMAD.MOV.U32 R13, RZ, RZ, R10 ;  /* 0x000000ffff0d7224 */ /* 0x000fce00078e000a */
[----:B------:R-:W-:Y:S05]  /*b300*/  WARPSYNC.COLLECTIVE R6, `(.L_x_233) ;  /* 0x0000000006087348 */ /* 0x000fea0003c00000 */
[----:B------:R0:W1:Y:S02]  /*b310*/  SHFL.DOWN P1, R10, R9, R8, R7 ;  /* 0x08000008090a7389 */ /* 0x0000640000020007 */
[----:B01----:R-:W-:Y:S05]  /*b320*/  ENDCOLLECTIVE ;  /* 0x000000000000791b */ /* 0x003fea0003800000 */
.L_x_233:
[----:B------:R-:W-:Y:S01]  /*b330*/  IMAD.MOV.U32 R8, RZ, RZ, 0x8 ;  /* 0x00000008ff087424 */ /* 0x000fe200078e00ff */
[----:B------:R-:W-:-:S06]  /*b340*/  MOV R12, R10 ;  /* 0x0000000a000c7202 */ /* 0x000fcc0000000f00 */
[----:B------:R-:W-:-:S10]  /*b350*/  DADD R12, R12, R2 ;  /* 0x000000000c0c7229 */ /* 0x000fd40000000002 */
[----:B------:R-:W-:-:S07]  /*b360*/  IMAD.MOV.U32 R9, RZ, RZ, R13 ;  /* 0x000000ffff097224 */ /* 0x000fce00078e000d */
[----:B------:R-:W-:Y:S05]  /*b370*/  WARPSYNC.COLLECTIVE R6, `(.L_x_234) ;  /* 0x0000000006087348 */ /* 0x000fea0003c00000 */
[----:B------:R0:W1:Y:S02]  /*b380*/  SHFL.DOWN P1, R10, R9, R8, R7 ;  /* 0x08000008090a7389 */ /* 0x0000640000020007 */
[----:B01----:R-:W-:Y:S05]  /*b390*/  ENDCOLLECTIVE ;  /* 0x000000000000791b */ /* 0x003fea0003800000 */
.L_x_234:
[----:B------:R-:W-:Y:S01]  /*b3a0*/  MOV R9, R12 ;  /* 0x0000000c00097202 */ /* 0x000fe20000000f00 */
[----:B------:R-:W-:-:S07]  /*b3b0*/  IMAD.MOV.U32 R15, RZ, RZ, R10 ;  /* 0x000000ffff0f7224 */ /* 0x000fce00078e000a */
[----:B------:R-:W-:Y:S05]  /*b3c0*/  WARPSYNC.COLLECTIVE R6, `(.L_x_235) ;  /* 0x0000000006087348 */ /* 0x000fea0003c00000 */
[----:B------:R0:W1:Y:S02]  /*b3d0*/  SHFL.DOWN P1, R10, R9, R8, R7 ;  /* 0x08000008090a7389 */ /* 0x0000640000020007 */
[----:B01----:R-:W-:Y:S05]  /*b3e0*/  ENDCOLLECTIVE ;  /* 0x000000000000791b */ /* 0x003fea0003800000 */
.L_x_235:
[----:B------:R-:W-:Y:S02]  /*b3f0*/  IMAD.MOV.U32 R8, RZ, RZ, 0x4 ;  /* 0x00000004ff087424 */ /* 0x000fe400078e00ff */
[----:B------:R-:W-:-:S06]  /*b400*/  IMAD.MOV.U32 R14, RZ, RZ, R10 ;  /* 0x000000ffff0e7224 */ /* 0x000fcc00078e000a */
[----:B------:R-:W-:-:S10]  /*b410*/  DADD R14, R12, R14 ;  /* 0x000000000c0e7229 */ /* 0x000fd4000000000e */
[----:B------:R-:W-:-:S07]  /*b420*/  IMAD.MOV.U32 R9, RZ, RZ, R15 ;  /* 0x000000ffff097224 */ /* 0x000fce00078e000f */
[----:B------:R-:W-:Y:S05]  /*b430*/  WARPSYNC.COLLECTIVE R6, `(.L_x_236) ;  /* 0x0000000006087348 */ /* 0x000fea0003c00000 */
[----:B------:R0:W1:Y:S02]  /*b440*/  SHFL.DOWN P1, R10, R9, R8, R7 ;  /* 0x08000008090a7389 */ /* 0x0000640000020007 */
[----:B01----:R-:W-:Y:S05]  /*b450*/  ENDCOLLECTIVE ;  /* 0x000000000000791b */ /* 0x003fea0003800000 */
.L_x_236:
[----:B------:R-:W-:Y:S01]  /*b460*/  IMAD.MOV.U32 R9, RZ, RZ, R14 ;  /* 0x000000ffff097224 */ /* 0x000fe200078e000e */
[----:B------:R-:W-:-:S07]  /*b470*/  MOV R17, R10 ;  /* 0x0000000a00117202 */ /* 0x000fce0000000f00 */
[----:B------:R-:W-:Y:S05]  /*b480*/  WARPSYNC.COLLECTIVE R6, `(.L_x_237) ;  /* 0x0000000006087348 */ /* 0x000fea0003c00000 */
[----:B------:R0:W1:Y:S02]  /*b490*/  SHFL.DOWN P1, R10, R9, R8, R7 ;  /* 0x08000008090a7389 */ /* 0x0000640000020007 */
[----:B01----:R-:W-:Y:S05]  /*b4a0*/  ENDCOLLECTIVE ;  /* 0x000000000000791b */ /* 0x003fea0003800000 */
.L_x_237:
[----:B------:R-:W-:Y:S01]  /*b4b0*/  MOV R8, 0x2 ;  /* 0x0000000200087802 */ /* 0x000fe20000000f00 */
[----:B------:R-:W-:-:S06]  /*b4c0*/  IMAD.MOV.U32 R16, RZ, RZ, R10 ;  /* 0x000000ffff107224 */ /* 0x000fcc00078e000a */
[----:B------:R-:W-:-:S10]  /*b4d0*/  DADD R16, R14, R16 ;  /* 0x000000000e107229 */ /* 0x000fd40000000010 */
[----:B------:R-:W-:-:S07]  /*b4e0*/  IMAD.MOV.U32 R9, RZ, RZ, R17 ;  /* 0x000000ffff097224 */ /* 0x000fce00078e0011 */
[----:B------:R-:W-:Y:S05]  /*b4f0*/  WARPSYNC.COLLECTIVE R6, `(.L_x_238) ;  /* 0x0000000006087348 */ /* 0x000fea0003c00000 */
[----:B------:R0:W1:Y:S02]  /*b500*/  SHFL.DOWN P1, R10, R9, R8, R7 ;  /* 0x08000008090a7389 */ /* 0x0000640000020007 */
[----:B01----:R-:W-:Y:S05]  /*b510*/  ENDCOLLECTIVE ;  /* 0x000000000000791b */ /* 0x003fea0003800000 */
.L_x_238:
[----:B------:R-:W-:Y:S02]  /*b520*/  IMAD.MOV.U32 R9, RZ, RZ, R16 ;  /* 0x000000ffff097224 */ /* 0x000fe400078e0010 */
[----:B------:R-:W-:-:S07]  /*b530*/  IMAD.MOV.U32 R3, RZ, RZ, R10 ;  /* 0x000000ffff037224 */ /* 0x000fce00078e000a */
[----:B------:R-:W-:Y:S05]  /*b540*/  WARPSYNC.COLLECTIVE R6, `(.L_x_239) ;  /* 0x0000000006087348 */ /* 0x000fea0003c00000 */
[----:B------:R0:W1:Y:S02]  /*b550*/  SHFL.DOWN P1, R10, R9, R8, R7 ;  /* 0x08000008090a7389 */ /* 0x0000640000020007 */
[----:B01----:R-:W-:Y:S05]  /*b560*/  ENDCOLLECTIVE ;  /* 0x000000000000791b */ /* 0x003fea0003800000 */
.L_x_239:
[----:B------:R-:W-:Y:S02]  /*b570*/  IMAD.MOV.U32 R8, RZ, RZ, 0x1 ;  /* 0x00000001ff087424 */ /* 0x000fe400078e00ff */
[----:B------:R-:W-:-:S06]  /*b580*/  IMAD.MOV.U32 R2, RZ, RZ, R10 ;  /* 0x000000ffff027224 */ /* 0x000fcc00078e000a */
[----:B------:R-:W-:-:S10]  /*b590*/  DADD R2, R16, R2 ;  /* 0x0000000010027229 */ /* 0x000fd40000000002 */
[----:B------:R-:W-:-:S07]  /*b5a0*/  MOV R9, R3 ;  /* 0x0000000300097202 */ /* 0x000fce0000000f00 */
[----:B------:R-:W-:Y:S05]  /*b5b0*/  WARPSYNC.COLLECTIVE R6, `(.L_x_240) ;  /* 0x0000000006087348 */ /* 0x000fea0003c00000 */
[----:B------:R0:W1:Y:S02]  /*b5c0*/  SHFL.DOWN P1, R10, R9, R8, R7 ;  /* 0x08000008090a7389 */ /* 0x0000640000020007 */
[----:B01----:R-:W-:Y:S05]  /*b5d0*/  ENDCOLLECTIVE ;  /* 0x000000000000791b */ /* 0x003fea0003800000 */
.L_x_240:
[----:B------:R-:W-:Y:S02]  /*b5e0*/  IMAD.MOV.U32 R9, RZ, RZ, R2 ;  /* 0x000000ffff097224 */ /* 0x000fe400078e0002 */
[----:B------:R-:W-:-:S07]  /*b5f0*/  IMAD.MOV.U32 R11, RZ, RZ, R10 ;  /* 0x000000ffff0b7224 */ /* 0x000fce00078e000a */
[----:B------:R-:W-:Y:S05]  /*b600*/  WARPSYNC.COLLECTIVE R6, `(.L_x_241) ;  /* 0x0000000006087348 */ /* 0x000fea0003c00000 */
[----:B------:R0:W1:Y:S02]  /*b610*/  SHFL.DOWN P1, R10, R9, R8, R7 ;  /* 0x08000008090a7389 */ /* 0x0000640000020007 */
[----:B01----:R-:W-:Y:S05]  /*b620*/  ENDCOLLECTIVE ;  /* 0x000000000000791b */ /* 0x003fea0003800000 */
.L_x_241:
[----:B------:R-:W-:Y:S05]  /*b630*/  BRA `(.L_x_242) ;  /* 0xffffffc000e47947 */ /* 0x000fea000383ffff */
.L_x_95:
[----:B--2---:R-:W-:Y:S01]  /*b640*/  MOV R9, R3 ;  /* 0x0000000300097202 */ /* 0x004fe20000000f00 */
[----:B------:R-:W-:Y:S02]  /*b650*/  IMAD.MOV.U32 R8, RZ, RZ, 0x10 ;  /* 0x00000010ff087424 */ /* 0x000fe400078e00ff */
[----:B------:R-:W-:Y:S02]  /*b660*/  IMAD.MOV.U32 R7, RZ, RZ, 0x1f ;  /* 0x0000001fff077424 */ /* 0x000fe400078e00ff */
[----:B------:R-:W-:-:S07]  /*b670*/  IMAD.MOV.U32 R6, RZ, RZ, -0x1 ;  /* 0xffffffffff067424 */ /* 0x000fce00078e00ff */
[----:B01---5:R-:W-:Y:S05]  /*b680*/  WARPSYNC.COLLECTIVE R6, `(.L_x_243) ;  /* 0x0000000006087348 */ /* 0x023fea0003c00000 */
[----:B------:R2:W3:Y:S02]  /*b690*/  SHFL.DOWN P1, R10, R9, R8, R7 ;  /* 0x08000008090a7389 */ /* 0x0004e40000020007 */
[----:B0123-5:R-:W-:Y:S05]  /*b6a0*/  ENDCOLLECTIVE ;  /* 0x000000000000791b */ /* 0x02ffea0003800000 */
.L_x_243:
[----:B------:R-:W-:Y:S01]  /*b6b0*/  IMAD.MOV.U32 R9, RZ, RZ, R2 ;  /* 0x000000ffff097224 */ /* 0x000fe200078e0002 */
[----:B------:R-:W-:-:S07]  /*b6c0*/  MOV R13, R10 ;  /* 0x0000000a000d7202 */ /* 0x000fce0000000f00 */
[----:B------:R-:W-:Y:S05]  /*b6d0*/  WARPSYNC.COLLECTIVE R6, `(.L_x_244) ;  /* 0x0000000006087348 */ /* 0x000fea0003c00000 */
[----:B------:R0:W1:Y:S02]  /*b6e0*/  SHFL.DOWN P1, R10, R9, R8, R7 ;  /* 0x08000008090a7389 */ /* 0x0000640000020007 */
[----:B01----:R-:W-:Y:S05]  /*b6f0*/  ENDCOLLECTIVE ;  /* 0x000000000000791b */ /* 0x003fea0003800000 */
.L_x_244:
[----:B------:R-:W-:Y:S01]  /*b700*/  MOV R8, 0x8 ;  /* 0x0000000800087802 */ /* 0x000fe20000000f00 */
[----:B------:R-:W-:-:S06]  /*b710*/  IMAD.MOV.U32 R12, RZ, RZ, R10 ;  /* 0x000000ffff0c7224 */ /* 0x000fcc00078e000a */
[----:B------:R-:W-:-:S10]  /*b720*/  DADD R12, R12, R2 ;  /* 0x000000000c0c7229 */ /* 0x000fd40000000002 */
[----:B------:R-:W-:-:S07]  /*b730*/  IMAD.MOV.U32 R9, RZ, RZ, R13 ;  /* 0x000000ffff097224 */ /* 0x000fce00078e000d */
[----:B------:R-:W-:Y:S05]  /*b740*/  WARPSYNC.COLLECTIVE R6, `(.L_x_245) ;  /* 0x0000000006087348 */ /* 0x000fea0003c00000 */
[----:B------:R0:W1:Y:S02]  /*b750*/  SHFL.DOWN P1, R10, R9, R8, R7 ;  /* 0x08000008090a7389 */ /* 0x0000640000020007 */
[----:B01----:R-:W-:Y:S05]  /*b760*/  ENDCOLLECTIVE ;  /* 0x000000000000791b */ /* 0x003fea0003800000 */
.L_x_245:
[----:B------:R-:W-:Y:S02]  /*b770*/  IMAD.MOV.U32 R9, RZ, RZ, R12 ;  /* 0x000000ffff097224 */ /* 0x000fe400078e000c */
[----:B------:R-:W-:-:S07]  /*b780*/  IMAD.MOV.U32 R15, RZ, RZ, R10 ;  /* 0x000000ffff0f7224 */ /* 0x000fce00078e000a */
[----:B------:R-:W-:Y:S05]  /*b790*/  WARPSYNC.COLLECTIVE R6, `(.L_x_246) ;  /* 0x0000000006087348 */ /* 0x000fea0003c00000 */
[----:B------:R0:W1:Y:S02]  /*b7a0*/  SHFL.DOWN P1, R10, R9, R8, R7 ;  /* 0x08000008090a7389 */ /* 0x0000640000020007 */
[----:B01----:R-:W-:Y:S05]  /*b7b0*/  ENDCOLLECTIVE ;  /* 0x000000000000791b */ /* 0x003fea0003800000 */
.L_x_246:
[----:B------:R-:W-:Y:S02]  /*b7c0*/  IMAD.MOV.U32 R8, RZ, RZ, 0x4 ;  /* 0x00000004ff087424 */ /* 0x000fe400078e00ff */
[----:B------:R-:W-:-:S06]  /*b7d0*/  IMAD.MOV.U32 R14, RZ, RZ, R10 ;  /* 0x000000ffff0e7224 */ /* 0x000fcc00078e000a */
[----:B------:R-:W-:-:S10]  /*b7e0*/  DADD R14, R12, R14 ;  /* 0x000000000c0e7229 */ /* 0x000fd4000000000e */
[----:B------:R-:W-:-:S07]  /*b7f0*/  MOV R9, R15 ;  /* 0x0000000f00097202 */ /* 0x000fce0000000f00 */
[----:B------:R-:W-:Y:S05]  /*b800*/  WARPSYNC.COLLECTIVE R6, `(.L_x_247) ;  /* 0x0000000006087348 */ /* 0x000fea0003c00000 */
[----:B------:R0:W1:Y:S02]  /*b810*/  SHFL.DOWN P1, R10, R9, R8, R7 ;  /* 0x08000008090a7389 */ /* 0x0000640000020007 */
[----:B01----:R-:W-:Y:S05]  /*b820*/  ENDCOLLECTIVE ;  /* 0x000000000000791b */ /* 0x003fea0003800000 */
.L_x_247:
[----:B------:R-:W-:Y:S02]  /*b830*/  IMAD.MOV.U32 R9, RZ, RZ, R14 ;  /* 0x000000ffff097224 */ /* 0x000fe400078e000e */
[----:B------:R-:W-:-:S07]  /*b840*/  IMAD.MOV.U32 R17, RZ, RZ, R10 ;  /* 0x000000ffff117224 */ /* 0x000fce00078e000a */
[----:B------:R-:W-:Y:S05]  /*b850*/  WARPSYNC.COLLECTIVE R6, `(.L_x_248) ;  /* 0x0000000006087348 */ /* 0x000fea0003c00000 */
[----:B------:R0:W1:Y:S02]  /*b860*/  SHFL.DOWN P1, R10, R9, R8, R7 ;  /* 0x08000008090a7389 */ /* 0x0000640000020007 */
[----:B01----:R-:W-:Y:S05]  /*b870*/  ENDCOLLECTIVE ;  /* 0x000000000000791b */ /* 0x003fea0003800000 */
.L_x_248:
[----:B------:R-:W-:Y:S01]  /*b880*/  IMAD.MOV.U32 R8, RZ, RZ, 0x2 ;  /* 0x00000002ff087424 */ /* 0x000fe200078e00ff */
[----:B------:R-:W-:-:S06]  /*b890*/  MOV R16, R10 ;  /* 0x0000000a00107202 */ /* 0x000fcc0000000f00 */
[----:B------:R-:W-:-:S10]  /*b8a0*/  DADD R16, R14, R16 ;  /* 0x000000000e107229 */ /* 0x000fd40000000010 */
[----:B------:R-:W-:-:S07]  /*b8b0*/  IMAD.MOV.U32 R9, RZ, RZ, R17 ;  /* 0x000000ffff097224 */ /* 0x000fce00078e0011 */
[----:B------:R-:W-:Y:S05]  /*b8c0*/  WARPSYNC.COLLECTIVE R6, `(.L_x_249) ;  /* 0x0000000006087348 */ /* 0x000fea0003c00000 */
[----:B------:R0:W1:Y:S02]  /*b8d0*/  SHFL.DOWN P1, R10, R9, R8, R7 ;  /* 0x08000008090a7389 */ /* 0x0000640000020007 */
[----:B01----:R-:W-:Y:S05]  /*b8e0*/  ENDCOLLECTIVE ;  /* 0x000000000000791b */ /* 0x003fea0003800000 */
.L_x_249:
[----:B------:R-:W-:Y:S01]  /*b8f0*/  MOV R9, R16 ;  /* 0x0000001000097202 */ /* 0x000fe20000000f00 */
[----:B------:R-:W-:-:S07]  /*b900*/  IMAD.MOV.U32 R3, RZ, RZ, R10 ;  /* 0x000000ffff037224 */ /* 0x000fce00078e000a */
[----:B------:R-:W-:Y:S05]  /*b910*/  WARPSYNC.COLLECTIVE R6, `(.L_x_250) ;  /* 0x0000000006087348 */ /* 0x000fea0003c00000 */
[----:B------:R0:W1:Y:S02]  /*b920*/  SHFL.DOWN P1, R10, R9, R8, R7 ;  /* 0x08000008090a7389 */ /* 0x0000640000020007 */
[----:B01----:R-:W-:Y:S05]  /*b930*/  ENDCOLLECTIVE ;  /* 0x000000000000791b */ /* 0x003fea0003800000 */
.L_x_250:
[----:B------:R-:W-:Y:S02]  /*b940*/  IMAD.MOV.U32 R8, RZ, RZ, 0x1 ;  /* 0x00000001ff087424 */ /* 0x000fe400078e00ff */
[----:B------:R-:W-:-:S06]  /*b950*/  IMAD.MOV.U32 R2, RZ, RZ, R10 ;  /* 0x000000ffff027224 */ /* 0x000fcc00078e000a */
[----:B------:R-:W-:-:S10]  /*b960*/  DADD R2, R16, R2 ;  /* 0x0000000010027229 */ /* 0x000fd40000000002 */
[----:B------:R-:W-:-:S07]  /*b970*/  IMAD.MOV.U32 R9, RZ, RZ, R3 ;  /* 0x000000ffff097224 */ /* 0x000fce00078e0003 */
[----:B------:R-:W-:Y:S05]  /*b980*/  WARPSYNC.COLLECTIVE R6, `(.L_x_251) ;  /* 0x0000000006087348 */ /* 0x000fea0003c00000 */
[----:B------:R0:W1:Y:S02]  /*b990*/  SHFL.DOWN P1, R10, R9, R8, R7 ;  /* 0x08000008090a7389 */ /* 0x0000640000020007 */
[----:B01----:R-:W-:Y:S05]  /*b9a0*/  ENDCOLLECTIVE ;  /* 0x000000000000791b */ /* 0x003fea0003800000 */
.L_x_251:
[----:B------:R-:W-:Y:S01]  /*b9b0*/  IMAD.MOV.U32 R9, RZ, RZ, R2 ;  /* 0x000000ffff097224 */ /* 0x000fe200078e0002 */
[----:B------:R-:W-:-:S07]  /*b9c0*/  MOV R11, R10 ;  /* 0x0000000a000b7202 */ /* 0x000fce0000000f00 */
[----:B------:R-:W-:Y:S05]  /*b9d0*/  WARPSYNC.COLLECTIVE R6, `(.L_x_252) ;  /* 0x0000000006087348 */ /* 0x000fea0003c00000 */
[----:B------:R0:W1:Y:S02]  /*b9e0*/  SHFL.DOWN P1, R10, R9, R8, R7 ;  /* 0x08000008090a7389 */ /* 0x0000640000020007 */
[----:B01----:R-:W-:Y:S05]  /*b9f0*/  ENDCOLLECTIVE ;  /* 0x000000000000791b */ /* 0x003fea0003800000 */
.L_x_252:
[----:B------:R-:W-:Y:S05]  /*ba00*/  BRA `(.L_x_253) ;  /* 0xffffffc000cc7947 */ /* 0x000fea000383ffff */
.L_x_97:
[----:B------:R-:W-:Y:S02]  /*ba10*/  HFMA2 R7, -RZ, RZ, 0, 1.847743988037109375e-06 ;  /* 0x0000001fff077431 */ /* 0x000fe400000001ff */
[----:B--2---:R-:W-:Y:S02]  /*ba20*/  IMAD.MOV.U32 R9, RZ, RZ, R3 ;  /* 0x000000ffff097224 */ /* 0x004fe400078e0003 */
[----:B------:R-:W-:Y:S02]  /*ba30*/  IMAD.MOV.U32 R8, RZ, RZ, 0x10 ;  /* 0x00000010ff087424 */ /* 0x000fe400078e00ff */
[----:B------:R-:W-:-:S07]  /*ba40*/  IMAD.MOV.U32 R6, RZ, RZ, -0x1 ;  /* 0xffffffffff067424 */ /* 0x000fce00078e00ff */
[----:B01---5:R-:W-:Y:S05]  /*ba50*/  WARPSYNC.COLLECTIVE R6, `(.L_x_254) ;  /* 0x0000000006087348 */ /* 0x023fea0003c00000 */
[----:B------:R2:W3:Y:S02]  /*ba60*/  SHFL.DOWN P1, R10, R9, R8, R7 ;  /* 0x08000008090a7389 */ /* 0x0004e40000020007 */
[----:B0123-5:R-:W-:Y:S05]  /*ba70*/  ENDCOLLECTIVE ;  /* 0x000000000000791b */ /* 0x02ffea0003800000 */
.L_x_254:
[----:B------:R-:W-:Y:S02]  /*ba80*/  IMAD.MOV.U32 R9, RZ, RZ, R2 ;  /* 0x000000ffff097224 */ /* 0x000fe400078e0002 */
[----:B------:R-:W-:-:S07]  /*ba90*/  IMAD.MOV.U32 R13, RZ, RZ, R10 ;  /* 0x000000ffff0d7224 */ /* 0x000fce00078e000a */
[----:B------:R-:W-:Y:S05]  /*baa0*/  WARPSYNC.COLLECTIVE R6, `(.L_x_255) ;  /* 0x0000000006087348 */ /* 0x000fea0003c00000 */
[----:B------:R0:W1:Y:S02]  /*bab0*/  SHFL.DOWN P1, R10, R9, R8, R7 ;  /* 0x08000008090a7389 */ /* 0x0000640000020007 */
[----:B01----:R-:W-:Y:S05]  /*bac0*/  ENDCOLLECTIVE ;  /* 0x000000000000791b */ /* 0x003fea0003800000 */
.L_x_255:
[----:B------:R-:W-:Y:S01]  /*bad0*/  IMAD.MOV.U32 R8, RZ, RZ, 0x8 ;  /* 0x00000008ff087424 */ /* 0x000fe200078e00ff */
[----:B------:R-:W-:-:S06]  /*bae0*/  MOV R12, R10 ;  /* 0x0000000a000c7202 */ /* 0x000fcc0000000f00 */
[----:B------:R-:W-:-:S10]  /*baf0*/  DADD R12, R12, R2 ;  /* 0x000000000c0c7229 */ /* 0x000fd40000000002 */
[----:B------:R-:W-:-:S07]  /*bb00*/  IMAD.MOV.U32 R9, RZ, RZ, R13 ;  /* 0x000000ffff097224 */ /* 0x000fce00078e000d */
[----:B------:R-:W-:Y:S05]  /*bb10*/  WARPSYNC.COLLECTIVE R6, `(.L_x_256) ;  /* 0x0000000006087348 */ /* 0x000fea0003c00000 */
[----:B------:R0:W1:Y:S02]  /*bb20*/  SHFL.DOWN P1, R10, R9, R8, R7 ;  /* 0x08000008090a7389 */ /* 0x0000640000020007 */
[----:B01----:R-:W-:Y:S05]  /*bb30*/  ENDCOLLECTIVE ;  /* 0x000000000000791b */ /* 0x003fea0003800000 */
.L_x_256:
[----:B------:R-:W-:Y:S01]  /*bb40*/  MOV R9, R12 ;  /* 0x0000000c00097202 */ /* 0x000fe20000000f00 */
[----:B------:R-:W-:-:S07]  /*bb50*/  IMAD.MOV.U32 R15, RZ, RZ, R10 ;  /* 0x000000ffff0f7224 */ /* 0x000fce00078e000a */
[----:B------:R-:W-:Y:S05]  /*bb60*/  WARPSYNC.COLLECTIVE R6, `(.L_x_257) ;  /* 0x0000000006087348 */ /* 0x000fea0003c00000 */
[----:B------:R0:W1:Y:S02]  /*bb70*/  SHFL.DOWN P1, R10, R9, R8, R7 ;  /* 0x08000008090a7389 */ /* 0x0000640000020007 */
[----:B01----:R-:W-:Y:S05]  /*bb80*/  ENDCOLLECTIVE ;  /* 0x000000000000791b */ /* 0x003fea0003800000 */
.L_x_257:
[----:B------:R-:W-:Y:S02]  /*bb90*/  IMAD.MOV.U32 R8, RZ, RZ, 0x4 ;  /* 0x00000004ff087424 */ /* 0x000fe400078e00ff */
[----:B------:R-:W-:-:S06]  /*bba0*/  IMAD.MOV.U32 R14, RZ, RZ, R10 ;  /* 0x000000ffff0e7224 */ /* 0x000fcc00078e000a */
[----:B------:R-:W-:-:S10]  /*bbb0*/  DADD R14, R12, R14 ;  /* 0x000000000c0e7229 */ /* 0x000fd4000000000e */
[----:B------:R-:W-:-:S07]  /*bbc0*/  IMAD.MOV.U32 R9, RZ, RZ, R15 ;  /* 0x000000ffff097224 */ /* 0x000fce00078e000f */
[----:B------:R-:W-:Y:S05]  /*bbd0*/  WARPSYNC.COLLECTIVE R6, `(.L_x_258) ;  /* 0x0000000006087348 */ /* 0x000fea0003c00000 */
[----:B------:R0:W1:Y:S02]  /*bbe0*/  SHFL.DOWN P1, R10, R9, R8, R7 ;  /* 0x08000008090a7389 */ /* 0x0000640000020007 */
[----:B01----:R-:W-:Y:S05]  /*bbf0*/  ENDCOLLECTIVE ;  /* 0x000000000000791b */ /* 0x003fea0003800000 */
.L_x_258:
[----:B------:R-:W-:Y:S01]  /*bc00*/  IMAD.MOV.U32 R9, RZ, RZ, R14 ;  /* 0x000000ffff097224 */ /* 0x000fe200078e000e */
[----:B------:R-:W-:-:S07]  /*bc10*/  MOV R17, R10 ;  /* 0x0000000a00117202 */ /* 0x000fce0000000f00 */
[----:B------:R-:W-:Y:S05]  /*bc20*/  WARPSYNC.COLLECTIVE R6, `(.L_x_259) ;  /* 0x0000000006087348 */ /* 0x000fea0003c00000 */
[----:B------:R0:W1:Y:S02]  /*bc30*/  SHFL.DOWN P1, R10, R9, R8, R7 ;  /* 0x08000008090a7389 */ /* 0x0000640000020007 */
[----:B01----:R-:W-:Y:S05]  /*bc40*/  ENDCOLLECTIVE ;  /* 0x000000000000791b */ /* 0x003fea0003800000 */
.L_x_259:
[----:B------:R-:W-:Y:S01]  /*bc50*/  MOV R8, 0x2 ;  /* 0x0000000200087802 */ /* 0x000fe20000000f00 */
[----:B------:R-:W-:-:S06]  /*bc60*/  IMAD.MOV.U32 R16, RZ, RZ, R10 ;  /* 0x000000ffff107224 */ /* 0x000fcc00078e000a */
[----:B------:R-:W-:-:S10]  /*bc70*/  DADD R16, R14, R16 ;  /* 0x000000000e107229 */ /* 0x000fd40000000010 */
[----:B------:R-:W-:-:S07]  /*bc80*/  IMAD.MOV.U32 R9, RZ, RZ, R17 ;  /* 0x000000ffff097224 */ /* 0x000fce00078e0011 */
[----:B------:R-:W-:Y:S05]  /*bc90*/  WARPSYNC.COLLECTIVE R6, `(.L_x_260) ;  /* 0x0000000006087348 */ /* 0x000fea0003c00000 */
[----:B------:R0:W1:Y:S02]  /*bca0*/  SHFL.DOWN P1, R10, R9, R8, R7 ;  /* 0x08000008090a7389 */ /* 0x0000640000020007 */
[----:B01----:R-:W-:Y:S05]  /*bcb0*/  ENDCOLLECTIVE ;  /* 0x000000000000791b */ /* 0x003fea0003800000 */
.L_x_260:
[----:B------:R-:W-:Y:S02]  /*bcc0*/  IMAD.MOV.U32 R9, RZ, RZ, R16 ;  /* 0x000000ffff097224 */ /* 0x000fe400078e0010 */
[----:B------:R-:W-:-:S07]  /*bcd0*/  IMAD.MOV.U32 R3, RZ, RZ, R10 ;  /* 0x000000ffff037224 */ /* 0x000fce00078e000a */
[----:B------:R-:W-:Y:S05]  /*bce0*/  WARPSYNC.COLLECTIVE R6, `(.L_x_261) ;  /* 0x0000000006087348 */ /* 0x000fea0003c00000 */
[----:B------:R0:W1:Y:S02]  /*bcf0*/  SHFL.DOWN P1, R10, R9, R8, R7 ;  /* 0x08000008090a7389 */ /* 0x0000640000020007 */
[----:B01----:R-:W-:Y:S05]  /*bd00*/  ENDCOLLECTIVE ;  /* 0x000000000000791b */ /* 0x003fea0003800000 */
.L_x_261:
[----:B------:R-:W-:Y:S02]  /*bd10*/  IMAD.MOV.U32 R8, RZ, RZ, 0x1 ;  /* 0x00000001ff087424 */ /* 0x000fe400078e00ff */
[----:B------:R-:W-:-:S06]  /*bd20*/  IMAD.MOV.U32 R2, RZ, RZ, R10 ;  /* 0x000000ffff027224 */ /* 0x000fcc00078e000a */
[----:B------:R-:W-:-:S10]  /*bd30*/  DADD R2, R16, R2 ;  /* 0x0000000010027229 */ /* 0x000fd40000000002 */
[----:B------:R-:W-:-:S07]  /*bd40*/  MOV R9, R3 ;  /* 0x0000000300097202 */ /* 0x000fce0000000f00 */
[----:B------:R-:W-:Y:S05]  /*bd50*/  WARPSYNC.COLLECTIVE R6, `(.L_x_262) ;  /* 0x0000000006087348 */ /* 0x000fea0003c00000 */
[----:B------:R0:W1:Y:S02]  /*bd60*/  SHFL.DOWN P1, R10, R9, R8, R7 ;  /* 0x08000008090a7389 */ /* 0x0000640000020007 */
[----:B01----:R-:W-:Y:S05]  /*bd70*/  ENDCOLLECTIVE ;  /* 0x000000000000791b */ /* 0x003fea0003800000 */
.L_x_262:
[----:B------:R-:W-:Y:S02]  /*bd80*/  IMAD.MOV.U32 R9, RZ, RZ, R2 ;  /* 0x000000ffff097224 */ /* 0x000fe400078e0002 */
[----:B------:R-:W-:-:S07]  /*bd90*/  IMAD.MOV.U32 R11, RZ, RZ, R10 ;  /* 0x000000ffff0b7224 */ /* 0x000fce00078e000a */
[----:B------:R-:W-:Y:S05]  /*bda0*/  WARPSYNC.COLLECTIVE R6, `(.L_x_263) ;  /* 0x0000000006087348 */ /* 0x000fea0003c00000 */
[----:B------:R0:W1:Y:S02]  /*bdb0*/  SHFL.DOWN P1, R10, R9, R8, R7 ;  /* 0x08000008090a7389 */ /* 0x0000640000020007 */
[----:B01----:R-:W-:Y:S05]  /*bdc0*/  ENDCOLLECTIVE ;  /* 0x000000000000791b */ /* 0x003fea0003800000 */
.L_x_263:
[----:B------:R-:W-:Y:S05]  /*bdd0*/  BRA `(.L_x_264) ;  /* 0xffffffc000b47947 */ /* 0x000fea000383ffff */
.L_x_99:
[----:B--2---:R-:W-:Y:S01]  /*bde0*/  MOV R9, R3 ;  /* 0x0000000300097202 */ /* 0x004fe20000000f00 */
[----:B------:R-:W-:Y:S02]  /*bdf0*/  IMAD.MOV.U32 R8, RZ, RZ, 0x10 ;  /* 0x00000010ff087424 */ /* 0x000fe400078e00ff */
[----:B------:R-:W-:Y:S02]  /*be00*/  IMAD.MOV.U32 R7, RZ, RZ, 0x1f ;  /* 0x0000001fff077424 */ /* 0x000fe400078e00ff */
[----:B------:R-:W-:-:S07]  /*be10*/  IMAD.MOV.U32 R6, RZ, RZ, -0x1 ;  /* 0xffffffffff067424 */ /* 0x000fce00078e00ff */
[----:B01---5:R-:W-:Y:S05]  /*be20*/  WARPSYNC.COLLECTIVE R6, `(.L_x_265) ;  /* 0x0000000006087348 */ /* 0x023fea0003c00000 */
[----:B------:R2:W3:Y:S02]  /*be30*/  SHFL.DOWN P1, R10, R9, R8, R7 ;  /* 0x08000008090a7389 */ /* 0x0004e40000020007 */
[----:B0123-5:R-:W-:Y:S05]  /*be40*/  ENDCOLLECTIVE ;  /* 0x000000000000791b */ /* 0x02ffea0003800000 */
.L_x_265:
[----:B------:R-:W-:Y:S01]  /*be50*/  IMAD.MOV.U32 R9, RZ, RZ, R2 ;  /* 0x000000ffff097224 */ /* 0x000fe200078e0002 */
[----:B------:R-:W-:-:S07]  /*be60*/  MOV R5, R10 ;  /* 0x0000000a00057202 */ /* 0x000fce0000000f00 */
[----:B------:R-:W-:Y:S05]  /*be70*/  WARPSYNC.COLLECTIVE R6, `(.L_x_266) ;  /* 0x0000000006087348 */ /* 0x000fea0003c00000 */
[----:B------:R0:W1:Y:S02]  /*be80*/  SHFL.DOWN P1, R10, R9, R8, R7 ;  /* 0x08000008090a7389 */ /* 0x0000640000020007 */
[----:B01----:R-:W-:Y:S05]  /*be90*/  ENDCOLLECTIVE ;  /* 0x000000000000791b */ /* 0x003fea0003800000 */
.L_x_266:
[----:B------:R-:W-:Y:S01]  /*bea0*/  MOV R8, 0x8 ;  /* 0x0000000800087802 */ /* 0x000fe20000000f00 */
[----:B------:R-:W-:-:S06]  /*beb0*/  IMAD.MOV.U32 R4, RZ, RZ, R10 ;  /* 0x000000ffff047224 */ /* 0x000fcc00078e000a */
[----:B------:R-:W-:-:S10]  /*bec0*/  DADD R4, R4, R2 ;  /* 0x0000000004047229 */ /* 0x000fd40000000002 */
[----:B------:R-:W-:-:S07]  /*bed0*/  IMAD.MOV.U32 R9, RZ, RZ, R5 ;  /* 0x000000ffff097224 */ /* 0x000fce00078e0005 */
[----:B------:R-:W-:Y:S05]  /*bee0*/  WARPSYNC.COLLECTIVE R6, `(.L_x_267) ;  /* 0x0000000006087348 */ /* 0x000fea0003c00000 */
[----:B------:R0:W1:Y:S02]  /*bef0*/  SHFL.DOWN P1, R10, R9, R8, R7 ;  /* 0x08000008090a7389 */ /* 0x0000640000020007 */
[----:B01----:R-:W-:Y:S05]  /*bf00*/  ENDCOLLECTIVE ;  /* 0x000000000000791b */ /* 0x003fea0003800000 */
.L_x_267:
[----:B------:R-:W-:Y:S02]  /*bf10*/  IMAD.MOV.U32 R9, RZ, RZ, R4 ;  /* 0x000000ffff097224 */ /* 0x000fe400078e0004 */
[----:B------:R-:W-:-:S07]  /*bf20*/  IMAD.MOV.U32 R13, RZ, RZ, R10 ;  /* 0x000000ffff0d7224 */ /* 0x000fce00078e000a */
[----:B------:R-:W-:Y:S05]  /*bf30*/  WARPSYNC.COLLECTIVE R6, `(.L_x_268) ;  /* 0x0000000006087348 */ /* 0x000fea0003c00000 */
[----:B------:R0:W1:Y:S02]  /*bf40*/  SHFL.DOWN P1, R10, R9, R8, R7 ;  /* 0x08000008090a7389 */ /* 0x0000640000020007 */
[----:B01----:R-:W-:Y:S05]  /*bf50*/  ENDCOLLECTIVE ;  /* 0x000000000000791b */ /* 0x003fea0003800000 */
.L_x_268:
[----:B------:R-:W-:Y:S02]  /*bf60*/  IMAD.MOV.U32 R8, RZ, RZ, 0x4 ;  /* 0x00000004ff087424 */ /* 0x000fe400078e00ff */
[----:B------:R-:W-:-:S06]  /*bf70*/  IMAD.MOV.U32 R12, RZ, RZ, R10 ;  /* 0x000000ffff0c7224 */ /* 0x000fcc00078e000a */
[----:B------:R-:W-:-:S10]  /*bf80*/  DADD R12, R4, R12 ;  /* 0x00000000040c7229 */ /* 0x000fd4000000000c */
[----:B------:R-:W-:-:S07]  /*bf90*/  MOV R9, R13 ;  /* 0x0000000d00097202 */ /* 0x000fce0000000f00 */
[----:B------:R-:W-:Y:S05]  /*bfa0*/  WARPSYNC.COLLECTIVE R6, `(.L_x_269) ;  /* 0x0000000006087348 */ /* 0x000fea0003c00000 */
[----:B------:R0:W1:Y:S02]  /*bfb0*/  SHFL.DOWN P1, R10, R9, R8, R7 ;  /* 0x08000008090a7389 */ /* 0x0000640000020007 */
[----:B01----:R-:W-:Y:S05]  /*bfc0*/  ENDCOLLECTIVE ;  /* 0x000000000000791b */ /* 0x003fea0003800000 */
.L_x_269:
[----:B------:R-:W-:Y:S02]  /*bfd0*/  IMAD.MOV.U32 R9, RZ, RZ, R12 ;  /* 0x000000ffff097224 */ /* 0x000fe400078e000c */
[----:B------:R-:W-:-:S07]  /*bfe0*/  IMAD.MOV.U32 R15, RZ, RZ, R10 ;  /* 0x000000ffff0f7224 */ /* 0x000fce00078e000a */
[----:B------:R-:W-:Y:S05]  /*bff0*/  WARPSYNC.COLLECTIVE R6, `(.L_x_270) ;  /* 0x0000000006087348 */ /* 0x000fea0003c00000 */
[----:B------:R0:W1:Y:S02]  /*c000*/  SHFL.DOWN P1, R10, R9, R8, R7 ;  /* 0x08000008090a7389 */ /* 0x0000640000020007 */
[----:B01----:R-:W-:Y:S05]  /*c010*/  ENDCOLLECTIVE ;  /* 0x000000000000791b */ /* 0x003fea0003800000 */
.L_x_270:
[----:B------:R-:W-:Y:S01]  /*c020*/  IMAD.MOV.U32 R8, RZ, RZ, 0x2 ;  /* 0x00000002ff087424 */ /* 0x000fe200078e00ff */
[----:B------:R-:W-:-:S06]  /*c030*/  MOV R14, R10 ;  /* 0x0000000a000e7202 */ /* 0x000fcc0000000f00 */
[----:B------:R-:W-:-:S10]  /*c040*/  DADD R14, R12, R14 ;  /* 0x000000000c0e7229 */ /* 0x000fd4000000000e */
[----:B------:R-:W-:-:S07]  /*c050*/  IMAD.MOV.U32 R9, RZ, RZ, R15 ;  /* 0x000000ffff097224 */ /* 0x000fce00078e000f */
[----:B------:R-:W-:Y:S05]  /*c060*/  WARPSYNC.COLLECTIVE R6, `(.L_x_271) ;  /* 0x0000000006087348 */ /* 0x000fea0003c00000 */
[----:B------:R0:W1:Y:S02]  /*c070*/  SHFL.DOWN P1, R10, R9, R8, R7 ;  /* 0x08000008090a7389 */ /* 0x0000640000020007 */
[----:B01----:R-:W-:Y:S05]  /*c080*/  ENDCOLLECTIVE ;  /* 0x000000000000791b */ /* 0x003fea0003800000 */
.L_x_271:
[----:B------:R-:W-:Y:S01]  /*c090*/  MOV R9, R14 ;  /* 0x0000000e00097202 */ /* 0x000fe20000000f00 */
[----:B------:R-:W-:-:S07]  /*c0a0*/  IMAD.MOV.U32 R3, RZ, RZ, R10 ;  /* 0x000000ffff037224 */ /* 0x000fce00078e000a */
[----:B------:R-:W-:Y:S05]  /*c0b0*/  WARPSYNC.COLLECTIVE R6, `(.L_x_272) ;  /* 0x0000000006087348 */ /* 0x000fea0003c00000 */
[----:B------:R0:W1:Y:S02]  /*c0c0*/  SHFL.DOWN P1, R10, R9, R8, R7 ;  /* 0x08000008090a7389 */ /* 0x0000640000020007 */
[----:B01----:R-:W-:Y:S05]  /*c0d0*/  ENDCOLLECTIVE ;  /* 0x000000000000791b */ /* 0x003fea0003800000 */
.L_x_272:
[----:B------:R-:W-:Y:S02]  /*c0e0*/  IMAD.MOV.U32 R8, RZ, RZ, 0x1 ;  /* 0x00000001ff087424 */ /* 0x000fe400078e00ff */
[----:B------:R-:W-:-:S06]  /*c0f0*/  IMAD.MOV.U32 R2, RZ, RZ, R10 ;  /* 0x000000ffff027224 */ /* 0x000fcc00078e000a */
[----:B------:R-:W-:-:S10]  /*c100*/  DADD R2, R14, R2 ;  /* 0x000000000e027229 */ /* 0x000fd40000000002 */
[----:B------:R-:W-:-:S07]  /*c110*/  IMAD.MOV.U32 R9, RZ, RZ, R3 ;  /* 0x000000ffff097224 */ /* 0x000fce00078e0003 */
[----:B------:R-:W-:Y:S05]  /*c120*/  WARPSYNC.COLLECTIVE R6, `(.L_x_273) ;  /* 0x0000000006087348 */ /* 0x000fea0003c00000 */
[----:B------:R0:W1:Y:S02]  /*c130*/  SHFL.DOWN P1, R10, R9, R8, R7 ;  /* 0x08000008090a7389 */ /* 0x0000640000020007 */
[----:B01----:R-:W-:Y:S05]  /*c140*/  ENDCOLLECTIVE ;  /* 0x000000000000791b */ /* 0x003fea0003800000 */
.L_x_273:
[----:B------:R-:W-:Y:S01]  /*c150*/  IMAD.MOV.U32 R9, RZ, RZ, R2 ;  /* 0x000000ffff097224 */ /* 0x000fe200078e0002 */
[----:B------:R-:W-:-:S07]  /*c160*/  MOV R5, R10 ;  /* 0x0000000a00057202 */ /* 0x000fce0000000f00 */
[----:B------:R-:W-:Y:S05]  /*c170*/  WARPSYNC.COLLECTIVE R6, `(.L_x_274) ;  /* 0x0000000006087348 */ /* 0x000fea0003c00000 */
[----:B------:R0:W1:Y:S02]  /*c180*/  SHFL.DOWN P1, R10, R9, R8, R7 ;  /* 0x08000008090a7389 */ /* 0x0000640000020007 */
[----:B01----:R-:W-:Y:S05]  /*c190*/  ENDCOLLECTIVE ;  /* 0x000000000000791b */ /* 0x003fea0003800000 */
.L_x_274:
[----:B------:R-:W-:Y:S01]  /*c1a0*/  IMAD.MOV.U32 R4, RZ, RZ, R10 ;  /* 0x000000ffff047224 */ /* 0x000fe200078e000a */
[----:B------:R-:W-:Y:S06]  /*c1b0*/  BRA `(.L_x_275) ;  /* 0xffffffc000907947 */ /* 0x000fec000383ffff */
        .weak           $__internal_1_$__cuda_sm20_div_rn_f64_full
        .type           $__internal_1_$__cuda_sm20_div_rn_f64_full,@function
        .size           $__internal_1_$__cuda_sm20_div_rn_f64_full,(.L_x_357 - $__internal_1_$__cuda_sm20_div_rn_f64_full)
$__internal_1_$__cuda_sm20_div_rn_f64_full:
[C---:B------:R-:W-:Y:S01]  /*c1c0*/  FSETP.GEU.AND P0, PT, |R77|.reuse, 1.469367938527859385e-39, PT ;  /* 0x001000004d00780b */ /* 0x040fe20003f0e200 */
[----:B------:R-:W-:Y:S01]  /*c1d0*/  IMAD.MOV.U32 R113, RZ, RZ, R57 ;  /* 0x000000ffff717224 */ /* 0x000fe200078e0039 */
[----:B------:R-:W-:Y:S01]  /*c1e0*/  LOP3.LUT R74, R77, 0x800fffff, RZ, 0xc0, !PT ;  /* 0x800fffff4d4a7812 */ /* 0x000fe200078ec0ff */
[----:B------:R-:W-:Y:S01]  /*c1f0*/  IMAD.MOV.U32 R110, RZ, RZ, 0x1 ;  /* 0x00000001ff6e7424 */ /* 0x000fe200078e00ff */
[----:B------:R-:W-:Y:S01]  /*c200*/  MOV R112, R56 ;  /* 0x0000003800707202 */ /* 0x000fe20000000f00 */
[----:B------:R-:W-:Y:S01]  /*c210*/  BSSY.RECONVERGENT B4, `(.L_x_276) ;  /* 0x0000059000047945 */ /* 0x000fe20003800200 */
[----:B------:R-:W-:Y:S01]  /*c220*/  LOP3.LUT R75, R74, 0x3ff00000, RZ, 0xfc, !PT ;  /* 0x3ff000004a4b7812 */ /* 0x000fe200078efcff */
[----:B------:R-:W-:Y:S01]  /*c230*/  IMAD.MOV.U32 R74, RZ, RZ, R76 ;  /* 0x000000ffff4a7224 */ /* 0x000fe200078e004c */
[C---:B------:R-:W-:Y:S02]  /*c240*/  FSETP.GEU.AND P2, PT, |R113|.reuse, 1.469367938527859385e-39, PT ;  /* 0x001000007100780b */ /* 0x040fe40003f4e200 */
[----:B------:R-:W-:-:S02]  /*c250*/  LOP3.LUT R56, R113, 0x7ff00000, RZ, 0xc0, !PT ;  /* 0x7ff0000071387812 */ /* 0x000fc400078ec0ff */
[----:B------:R-:W-:Y:S01]  /*c260*/  LOP3.LUT R59, R77, 0x7ff00000, RZ, 0xc0, !PT ;  /* 0x7ff000004d3b7812 */ /* 0x000fe200078ec0ff */
[----:B------:R-:W-:-:S03]  /*c270*/  @!P0 DMUL R74, R76, 8.98846567431157953865e+307 ;  /* 0x7fe000004c4a8828 */ /* 0x000fc60000000000 */
[----:B------:R-:W-:-:S03]  /*c280*/  ISETP.GE.U32.AND P1, PT, R56, R59, PT ;  /* 0x0000003b3800720c */ /* 0x000fc60003f26070 */
[----:B------:R-:W0:Y:S02]  /*c290*/  MUFU.RCP64H R111, R75 ;  /* 0x0000004b006f7308 */ /* 0x000e240000001800 */
[----:B------:R-:W-:Y:S01]  /*c2a0*/  @!P2 LOP3.LUT R57, R77, 0x7ff00000, RZ, 0xc0, !PT ;  /* 0x7ff000004d39a812 */ /* 0x000fe200078ec0ff */
[----:B------:R-:W-:Y:S01]  /*c2b0*/  @!P2 IMAD.MOV.U32 R116, RZ, RZ, RZ ;  /* 0x000000ffff74a224 */ /* 0x000fe200078e00ff */
[----:B------:R-:W-:Y:S02]  /*c2c0*/  @!P0 LOP3.LUT R59, R75, 0x7ff00000, RZ, 0xc0, !PT ;  /* 0x7ff000004b3b8812 */ /* 0x000fe400078ec0ff */
[----:B------:R-:W-:Y:S01]  /*c2d0*/  @!P2 ISETP.GE.U32.AND P3, PT, R56, R57, PT ;  /* 0x000000393800a20c */ /* 0x000fe20003f66070 */
[----:B------:R-:W-:-:S05]  /*c2e0*/  IMAD.MOV.U32 R57, RZ, RZ, 0x1ca00000 ;  /* 0x1ca00000ff397424 */ /* 0x000fca00078e00ff */
[C---:B------:R-:W-:Y:S02]  /*c2f0*/  @!P2 SEL R58, R57.reuse, 0x63400000, !P3 ;  /* 0x63400000393aa807 */ /* 0x040fe40005800000 */
[----:B------:R-:W-:Y:S02]  /*c300*/  SEL R60, R57, 0x63400000, !P1 ;  /* 0x63400000393c7807 */ /* 0x000fe40004800000 */
[----:B------:R-:W-:Y:S01]  /*c310*/  @!P2 LOP3.LUT R58, R58, 0x80000000, R113, 0xf8, !PT ;  /* 0x800000003a3aa812 */ /* 0x000fe200078ef871 */
[----:B0-----:R-:W-:-:S03]  /*c320*/  DFMA R114, R110, -R74, 1 ;  /* 0x3ff000006e72742b */ /* 0x001fc6000000084a */
[----:B------:R-:W-:Y:S01]  /*c330*/  @!P2 LOP3.LUT R117, R58, 0x100000, RZ, 0xfc, !PT ;  /* 0x001000003a75a812 */ /* 0x000fe200078efcff */
[----:B------:R-:W-:-:S04]  /*c340*/  IMAD.MOV.U32 R58, RZ, RZ, R56 ;  /* 0x000000ffff3a7224 */ /* 0x000fc800078e0038 */
[----:B------:R-:W-:-:S08]  /*c350*/  DFMA R114, R114, R114, R114 ;  /* 0x000000727272722b */ /* 0x000fd00000000072 */
[----:B------:R-:W-:Y:S01]  /*c360*/  DFMA R110, R110, R114, R110 ;  /* 0x000000726e6e722b */ /* 0x000fe2000000006e */
[----:B------:R-:W-:Y:S02]  /*c370*/  LOP3.LUT R115, R60, 0x800fffff, R113, 0xf8, !PT ;  /* 0x800fffff3c737812 */ /* 0x000fe400078ef871 */
[----:B------:R-:W-:-:S05]  /*c380*/  MOV R114, R112 ;  /* 0x0000007000727202 */ /* 0x000fca0000000f00 */
[----:B------:R-:W-:Y:S02]  /*c390*/  DFMA R118, R110, -R74, 1 ;  /* 0x3ff000006e76742b */ /* 0x000fe4000000084a */
[----:B------:R-:W-:-:S06]  /*c3a0*/  @!P2 DFMA R114, R114, 2, -R116 ;  /* 0x400000007272a82b */ /* 0x000fcc0000000874 */
[----:B------:R-:W-:-:S04]  /*c3b0*/  DFMA R118, R110, R118, R110 ;  /* 0x000000766e76722b */ /* 0x000fc8000000006e */
[----:B------:R-:W-:-:S04]  /*c3c0*/  @!P2 LOP3.LUT R58, R115, 0x7ff00000, RZ, 0xc0, !PT ;  /* 0x7ff00000733aa812 */ /* 0x000fc800078ec0ff */
[----:B------:R-:W-:Y:S01]  /*c3d0*/  DMUL R116, R118, R114 ;  /* 0x0000007276747228 */ /* 0x000fe20000000000 */
[----:B------:R-:W-:-:S05]  /*c3e0*/  VIADD R60, R58, 0xffffffff ;  /* 0xffffffff3a3c7836 */ /* 0x000fca0000000000 */
[----:B------:R-:W-:Y:S02]  /*c3f0*/  ISETP.GT.U32.AND P0, PT, R60, 0x7feffffe, PT ;  /* 0x7feffffe3c00780c */ /* 0x000fe40003f04070 */
[----:B------:R-:W-:Y:S01]  /*c400*/  IADD3 R60, PT, PT, R59, -0x1, RZ ;  /* 0xffffffff3b3c7810 */ /* 0x000fe20007ffe0ff */
[----:B------:R-:W-:-:S03]  /*c410*/  DFMA R110, R116, -R74, R114 ;  /* 0x8000004a746e722b */ /* 0x000fc60000000072 */
[----:B------:R-:W-:-:S05]  /*c420*/  ISETP.GT.U32.OR P0, PT, R60, 0x7feffffe, P0 ;  /* 0x7feffffe3c00780c */ /* 0x000fca0000704470 */
[----:B------:R-:W-:-:S08]  /*c430*/  DFMA R110, R118, R110, R116 ;  /* 0x0000006e766e722b */ /* 0x000fd00000000074 */
[----:B------:R-:W-:Y:S05]  /*c440*/  @P0 BRA `(.L_x_277) ;  /* 0x0000000000740947 */ /* 0x000fea0003800000 */
[----:B------:R-:W-:-:S04]  /*c450*/  LOP3.LUT R59, R77, 0x7ff00000, RZ, 0xc0, !PT ;  /* 0x7ff000004d3b7812 */ /* 0x000fc800078ec0ff */
[CC--:B------:R-:W-:Y:S02]  /*c460*/  VIADDMNMX R58, R56.reuse, -R59.reuse, 0xb9600000, !PT ;  /* 0xb9600000383a7446 */ /* 0x0c0fe4000780093b */
[----:B------:R-:W-:Y:S02]  /*c470*/  ISETP.GE.U32.AND P0, PT, R56, R59, PT ;  /* 0x0000003b3800720c */ /* 0x000fe40003f06070 */
[----:B------:R-:W-:Y:S02]  /*c480*/  VIMNMX R58, PT, PT, R58, 0x46a00000, PT ;  /* 0x46a000003a3a7848 */ /* 0x000fe40003fe0100 */
[----:B------:R-:W-:-:S05]  /*c490*/  SEL R57, R57, 0x63400000, !P0 ;  /* 0x6340000039397807 */ /* 0x000fca0004000000 */
[----:B------:R-:W-:Y:S02]  /*c4a0*/  IMAD.IADD R57, R58, 0x1, -R57 ;  /* 0x000000013a397824 */ /* 0x000fe400078e0a39 */
[----:B------:R-:W-:Y:S02]  /*c4b0*/  IMAD.MOV.U32 R58, RZ, RZ, RZ ;  /* 0x000000ffff3a7224 */ /* 0x000fe400078e00ff */
[----:B------:R-:W-:-:S06]  /*c4c0*/  VIADD R59, R57, 0x7fe00000 ;  /* 0x7fe00000393b7836 */ /* 0x000fcc0000000000 */
[----:B------:R-:W-:-:S10]  /*c4d0*/  DMUL R116, R110, R58 ;  /* 0x0000003a6e747228 */ /* 0x000fd40000000000 */
[----:B------:R-:W-:-:S13]  /*c4e0*/  FSETP.GTU.AND P0, PT, |R117|, 1.469367938527859385e-39, PT ;  /* 0x001000007500780b */ /* 0x000fda0003f0c200 */
[----:B------:R-:W-:Y:S05]  /*c4f0*/  @P0 BRA `(.L_x_278) ;  /* 0x0000000000a80947 */ /* 0x000fea0003800000 */
[----:B------:R-:W-:-:S06]  /*c500*/  DFMA R74, R110, -R74, R114 ;  /* 0x8000004a6e4a722b */ /* 0x000fcc0000000072 */
[----:B------:R-:W-:-:S04]  /*c510*/  MOV R74, RZ ;  /* 0x000000ff004a7202 */ /* 0x000fc80000000f00 */
[C---:B------:R-:W-:Y:S02]  /*c520*/  FSETP.NEU.AND P0, PT, R75.reuse, RZ, PT ;  /* 0x000000ff4b00720b */ /* 0x040fe40003f0d000 */
[----:B------:R-:W-:-:S04]  /*c530*/  LOP3.LUT R76, R75, 0x80000000, R77, 0x48, !PT ;  /* 0x800000004b4c7812 */ /* 0x000fc800078e484d */
[----:B------:R-:W-:-:S07]  /*c540*/  LOP3.LUT R75, R76, R59, RZ, 0xfc, !PT ;  /* 0x0000003b4c4b7212 */ /* 0x000fce00078efcff */
[----:B------:R-:W-:Y:S05]  /*c550*/  @!P0 BRA `(.L_x_278) ;  /* 0x0000000000908947 */ /* 0x000fea0003800000 */
[----:B------:R-:W-:Y:S01]  /*c560*/  IMAD.MOV R59, RZ, RZ, -R57 ;  /* 0x000000ffff3b7224 */ /* 0x000fe200078e0a39 */
[----:B------:R-:W-:Y:S01]  /*c570*/  IADD3 R57, PT, PT, -R57, -0x43300000, RZ ;  /* 0xbcd0000039397810 */ /* 0x000fe20007ffe1ff */
[----:B------:R-:W-:-:S06]  /*c580*/  IMAD.MOV.U32 R58, RZ, RZ, RZ ;  /* 0x000000ffff3a7224 */ /* 0x000fcc00078e00ff */
[----:B------:R-:W-:Y:S02]  /*c590*/  DFMA R58, R116, -R58, R110 ;  /* 0x8000003a743a722b */ /* 0x000fe4000000006e */
[----:B------:R-:W-:-:S08]  /*c5a0*/  DMUL.RP R110, R110, R74 ;  /* 0x0000004a6e6e7228 */ /* 0x000fd00000008000 */
[----:B------:R-:W-:Y:S02]  /*c5b0*/  FSETP.NEU.AND P0, PT, |R59|, R57, PT ;  /* 0x000000393b00720b */ /* 0x000fe40003f0d200 */
[----:B------:R-:W-:Y:S02]  /*c5c0*/  LOP3.LUT R76, R111, R76, RZ, 0x3c, !PT ;  /* 0x0000004c6f4c7212 */ /* 0x000fe400078e3cff */
[----:B------:R-:W-:Y:S02]  /*c5d0*/  FSEL R56, R110, R116, !P0 ;  /* 0x000000746e387208 */ /* 0x000fe40004000000 */
[----:B------:R-:W-:-:S03]  /*c5e0*/  FSEL R57, R76, R117, !P0 ;  /* 0x000000754c397208 */ /* 0x000fc60004000000 */
[----:B------:R-:W-:Y:S01]  /*c5f0*/  IMAD.MOV.U32 R116, RZ, RZ, R56 ;  /* 0x000000ffff747224 */ /* 0x000fe200078e0038 */
[----:B------:R-:W-:Y:S01]  /*c600*/  MOV R117, R57 ;  /* 0x0000003900757202 */ /* 0x000fe20000000f00 */
[----:B------:R-:W-:Y:S06]  /*c610*/  BRA `(.L_x_278) ;  /* 0x0000000000607947 */ /* 0x000fec0003800000 */
.L_x_277:
[----:B------:R-:W-:-:S14]  /*c620*/  DSETP.NAN.AND P0, PT, R112, R112, PT ;  /* 0x000000707000722a */ /* 0x000fdc0003f08000 */
[----:B------:R-:W-:Y:S05]  /*c630*/  @P0 BRA `(.L_x_279) ;  /* 0x00000000004c0947 */ /* 0x000fea0003800000 */
[----:B------:R-:W-:-:S14]  /*c640*/  DSETP.NAN.AND P0, PT, R76, R76, PT ;  /* 0x0000004c4c00722a */ /* 0x000fdc0003f08000 */
[----:B------:R-:W-:Y:S05]  /*c650*/  @P0 BRA `(.L_x_280) ;  /* 0x0000000000340947 */ /* 0x000fea0003800000 */
[----:B------:R-:W-:Y:S01]  /*c660*/  ISETP.NE.AND P0, PT, R58, R59, PT ;  /* 0x0000003b3a00720c */ /* 0x000fe20003f05270 */
[----:B------:R-:W-:Y:S02]  /*c670*/  IMAD.MOV.U32 R116, RZ, RZ, 0x0 ;  /* 0x00000000ff747424 */ /* 0x000fe400078e00ff */
[----:B------:R-:W-:-:S10]  /*c680*/  IMAD.MOV.U32 R117, RZ, RZ, -0x80000 ;  /* 0xfff80000ff757424 */ /* 0x000fd400078e00ff */
[----:B------:R-:W-:Y:S05]  /*c690*/  @!P0 BRA `(.L_x_278) ;  /* 0x0000000000408947 */ /* 0x000fea0003800000 */
[----:B------:R-:W-:Y:S02]  /*c6a0*/  ISETP.NE.AND P0, PT, R58, 0x7ff00000, PT ;  /* 0x7ff000003a00780c */ /* 0x000fe40003f05270 */
[----:B------:R-:W-:Y:S02]  /*c6b0*/  LOP3.LUT R77, R113, 0x80000000, R77, 0x48, !PT ;  /* 0x80000000714d7812 */ /* 0x000fe400078e484d */
[----:B------:R-:W-:-:S13]  /*c6c0*/  ISETP.EQ.OR P0, PT, R59, RZ, !P0 ;  /* 0x000000ff3b00720c */ /* 0x000fda0004702670 */
[----:B------:R-:W-:Y:S01]  /*c6d0*/  @P0 LOP3.LUT R56, R77, 0x7ff00000, RZ, 0xfc, !PT ;  /* 0x7ff000004d380812 */ /* 0x000fe200078efcff */
[----:B------:R-:W-:Y:S01]  /*c6e0*/  @!P0 IMAD.MOV.U32 R116, RZ, RZ, RZ ;  /* 0x000000ffff748224 */ /* 0x000fe200078e00ff */
[----:B------:R-:W-:Y:S01]  /*c6f0*/  @!P0 MOV R117, R77 ;  /* 0x0000004d00758202 */ /* 0x000fe20000000f00 */
[----:B------:R-:W-:Y:S02]  /*c700*/  @P0 IMAD.MOV.U32 R116, RZ, RZ, RZ ;  /* 0x000000ffff740224 */ /* 0x000fe400078e00ff */
[----:B------:R-:W-:Y:S01]  /*c710*/  @P0 IMAD.MOV.U32 R117, RZ, RZ, R56 ;  /* 0x000000ffff750224 */ /* 0x000fe200078e0038 */
[----:B------:R-:W-:Y:S06]  /*c720*/  BRA `(.L_x_278) ;  /* 0x00000000001c7947 */ /* 0x000fec0003800000 */
.L_x_280:
[----:B------:R-:W-:Y:S01]  /*c730*/  LOP3.LUT R57, R77, 0x80000, RZ, 0xfc, !PT ;  /* 0x000800004d397812 */ /* 0x000fe200078efcff */
[----:B------:R-:W-:-:S03]  /*c740*/  IMAD.MOV.U32 R116, RZ, RZ, R76 ;  /* 0x000000ffff747224 */ /* 0x000fc600078e004c */
[----:B------:R-:W-:Y:S01]  /*c750*/  MOV R117, R57 ;  /* 0x0000003900757202 */ /* 0x000fe20000000f00 */
[----:B------:R-:W-:Y:S06]  /*c760*/  BRA `(.L_x_278) ;  /* 0x00000000000c7947 */ /* 0x000fec0003800000 */
.L_x_279:
[----:B------:R-:W-:Y:S01]  /*c770*/  LOP3.LUT R57, R113, 0x80000, RZ, 0xfc, !PT ;  /* 0x0008000071397812 */ /* 0x000fe200078efcff */
[----:B------:R-:W-:-:S04]  /*c780*/  IMAD.MOV.U32 R116, RZ, RZ, R112 ;  /* 0x000000ffff747224 */ /* 0x000fc800078e0070 */
[----:B------:R-:W-:-:S07]  /*c790*/  IMAD.MOV.U32 R117, RZ, RZ, R57 ;  /* 0x000000ffff757224 */ /* 0x000fce00078e0039 */
.L_x_278:
[----:B------:R-:W-:Y:S05]  /*c7a0*/  BSYNC.RECONVERGENT B4 ;  /* 0x0000000000047941 */ /* 0x000fea0003800200 */
.L_x_276:
[----:B------:R-:W-:Y:S01]  /*c7b0*/  IMAD.MOV.U32 R58, RZ, RZ, R54 ;  /* 0x000000ffff3a7224 */ /* 0x000fe200078e0036 */
[----:B------:R-:W-:Y:S01]  /*c7c0*/  MOV R57, R117 ;  /* 0x0000007500397202 */ /* 0x000fe20000000f00 */
[----:B------:R-:W-:Y:S02]  /*c7d0*/  IMAD.MOV.U32 R59, RZ, RZ, 0x0 ;  /* 0x00000000ff3b7424 */ /* 0x000fe400078e00ff */
[----:B------:R-:W-:Y:S02]  /*c7e0*/  IMAD.MOV.U32 R56, RZ, RZ, R116 ;  /* 0x000000ffff387224 */ /* 0x000fe400078e0074 */
[----:B------:R-:W-:Y:S05]  /*c7f0*/  RET.REL.NODEC R58 `(_Z36expected_counts_edge_parallel_kerneliiiiibiiiPKhPKiPKdS4_S4_S2_Pd) ;  /* 0xffffff383a007950 */ /* 0x000fea0003c3ffff */
.L_x_281:
        /* <DEDUP_REMOVED lines=16> */
.L_x_357:


//--------------------- .text._Z23backward_pass_kernel_v2iiPKiS0_S0_PKdS0_S0_S0_S0_S2_Pd --------------------------
	.section	.text._Z23backward_pass_kernel_v2iiPKiS0_S0_PKdS0_S0_S0_S0_S2_Pd,"ax",@progbits
	.align	128
        .global         _Z23backward_pass_kernel_v2iiPKiS0_S0_PKdS0_S0_S0_S0_S2_Pd
        .type           _Z23backward_pass_kernel_v2iiPKiS0_S0_PKdS0_S0_S0_S0_S2_Pd,@function
        .size           _Z23backward_pass_kernel_v2iiPKiS0_S0_PKdS0_S0_S0_S0_S2_Pd,(.L_x_358 - _Z23backward_pass_kernel_v2iiPKiS0_S0_PKdS0_S0_S0_S0_S2_Pd)
        .other          _Z23backward_pass_kernel_v2iiPKiS0_S0_PKdS0_S0_S0_S0_S2_Pd,@"STO_CUDA_ENTRY STV_DEFAULT"
_Z23backward_pass_kernel_v2iiPKiS0_S0_PKdS0_S0_S0_S0_S2_Pd:
.text._Z23backward_pass_kernel_v2iiPKiS0_S0_PKdS0_S0_S0_S0_S2_Pd:
[----:B------:R-:W-:Y:S01]  /*0000*/  LDC R1, c[0x0][0x37c] ;  /* 0x0000df00ff017b82 */ /* 0x000fe20000000800 */
[----:B------:R-:W0:Y:S07]  /*0010*/  S2R R3, SR_TID.X ;  /* 0x0000000000037919 */ /* 0x000e2e0000002100 */
[----:B------:R-:W0:Y:S01]  /*0020*/  S2UR UR4, SR_CTAID.X ;  /* 0x00000000000479c3 */ /* 0x000e220000002500 */
[----:B------:R-:W1:Y:S01]  /*0030*/  LDCU UR5, c[0x0][0x380] ;  /* 0x00007000ff0577ac */ /* 0x000e620008000800 */
[----:B------:R-:W2:Y:S06]  /*0040*/  LDCU UR6, c[0x0][0x384] ;  /* 0x00007080ff0677ac */ /* 0x000eac0008000800 */
[----:B------:R-:W0:Y:S01]  /*0050*/  LDC R2, c[0x0][0x360] ;  /* 0x0000d800ff027b82 */ /* 0x000e220000000800 */
[----:B--2---:R-:W-:-:S02]  /*0060*/  IMAD.U32 R0, RZ, RZ, UR6 ;  /* 0x00000006ff007e24 */ /* 0x004fc4000f8e00ff */
[----:B0-----:R-:W-:-:S05]  /*0070*/  IMAD R2, R2, UR4, R3 ;  /* 0x0000000402027c24 */ /* 0x001fca000f8e0203 */
[----:B-1----:R-:W-:-:S13]  /*0080*/  ISETP.GE.AND P0, PT, R2, UR5, PT ;  /* 0x0000000502007c0c */ /* 0x002fda000bf06270 */
[----:B------:R-:W-:Y:S05]  /*0090*/  @P0 EXIT ;  /* 0x000000000000094d */ /* 0x000fea0003800000 */
[----:B------:R-:W0:Y:S08]  /*00a0*/  LDC R15, c[0x0][0x384] ;  /* 0x0000e100ff0f7b82 */ /* 0x000e300000000800 */
[----:B------:R-:W1:Y:S08]  /*00b0*/  LDC.64 R6, c[0x0][0x3d0] ;  /* 0x0000f400ff067b82 */ /* 0x000e700000000a00 */
[----:B------:R-:W2:Y:S01]  /*00c0*/  LDC.64 R8, c[0x0][0x3c8] ;  /* 0x0000f200ff087b82 */ /* 0x000ea20000000a00 */
[----:B0-----:R-:W-:Y:S01]  /*00d0*/  ISETP.GE.AND P0, PT, R15, 0x1, PT ;  /* 0x000000010f00780c */ /* 0x001fe20003f06270 */
[----:B------:R-:W-:-:S12]  /*00e0*/  IMAD R2, R2, R15, RZ ;  /* 0x0000000f02027224 */ /* 0x000fd800078e02ff */
[----:B-1----:R-:W-:Y:S05]  /*00f0*/  @!P0 EXIT ;  /* 0x000000000000894d */ /* 0x002fea0003800000 */
[C---:B------:R-:W-:Y:S01]  /*0100*/  ISETP.GE.U32.AND P0, PT, R15.reuse, 0x4, PT ;  /* 0x000000040f00780c */ /* 0x040fe20003f06070 */
[----:B------:R-:W-:Y:S01]  /*0110*/  IMAD.SHL.U32 R11, R2, 0x4, RZ ;  /* 0x00000004020b7824 */ /* 0x000fe200078e00ff */
[----:B------:R-:W-:Y:S01]  /*0120*/  LOP3.LUT R10, R15, 0x3, RZ, 0xc0, !PT ;  /* 0x000000030f0a7812 */ /* 0x000fe200078ec0ff */
[----:B------:R-:W0:Y:S01]  /*0130*/  LDCU.64 UR6, c[0x0][0x358] ;  /* 0x00006b00ff0677ac */ /* 0x000e220008000a00 */
[----:B------:R-:W-:Y:S02]  /*0140*/  HFMA2 R12, -RZ, RZ, 0, 0 ;  /* 0x00000000ff0c7431 */ /* 0x000fe400000001ff */
[----:B------:R-:W-:Y:S01]  /*0150*/  IMAD.WIDE R6, R11, 0x8, R6 ;  /* 0x000000080b067825 */ /* 0x000fe200078e0206 */
[----:B------:R-:W-:-:S06]  /*0160*/  ISETP.NE.AND P1, PT, R10, RZ, PT ;  /* 0x000000ff0a00720c */ /* 0x000fcc0003f25270 */
[----:B------:R-:W-:Y:S07]  /*0170*/  @!P0 BRA `(.L_x_282) ;  /* 0x0000000000648947 */ /* 0x000fee0003800000 */
[----:B------:R-:W-:Y:S01]  /*0180*/  LOP3.LUT R12, R15, 0x7ffffffc, RZ, 0xc0, !PT ;  /* 0x7ffffffc0f0c7812 */ /* 0x000fe200078ec0ff */
[----:B------:R-:W-:-:S07]  /*0190*/  IMAD.MOV.U32 R13, RZ, RZ, RZ ;  /* 0x000000ffff0d7224 */ /* 0x000fce00078e00ff */
.L_x_283:
[----:B-1----:R-:W-:Y:S01]  /*01a0*/  IMAD.SHL.U32 R3, R13, 0x4, RZ ;  /* 0x000000040d037824 */ /* 0x002fe200078e00ff */
[----:B------:R-:W-:Y:S01]  /*01b0*/  MOV R4, 0x0 ;  /* 0x0000000000047802 */ /* 0x000fe20000000f00 */
[----:B------:R-:W-:Y:S02]  /*01c0*/  IMAD.MOV.U32 R5, RZ, RZ, 0x3ff00000 ;  /* 0x3ff00000ff057424 */ /* 0x000fe400078e00ff */
[----:B------:R-:W-:-:S04]  /*01d0*/  IMAD.WIDE.U32 R2, R3, 0x8, R6 ;  /* 0x0000000803027825 */ /* 0x000fc800078e0006 */
[----:B------:R-:W-:Y:S01]  /*01e0*/  VIADD R13, R13, 0x4 ;  /* 0x000000040d0d7836 */ /* 0x000fe20000000000 */
[----:B0-----:R1:W-:Y:S04]  /*01f0*/  STG.E.64 desc[UR6][R2.64], R4 ;  /* 0x0000000402007986 */ /* 0x0013e8000c101b06 */
[----:B------:R1:W-:Y:S01]  /*0200*/  STG.E.64 desc[UR6][R2.64+0x8], R4 ;  /* 0x0000080402007986 */ /* 0x0003e2000c101b06 */
[----:B------:R-:W-:-:S03]  /*0210*/  ISETP.NE.AND P0, PT, R13, R12, PT ;  /* 0x0000000c0d00720c */ /* 0x000fc60003f05270 */
[----:B------:R1:W-:Y:S04]  /*0220*/  STG.E.64 desc[UR6][R2.64+0x10], R4 ;  /* 0x0000100402007986 */ /* 0x0003e8000c101b06 */
        /* <DEDUP_REMOVED lines=12> */
[----:B------:R1:W-:Y:S01]  /*02f0*/  STG.E.64 desc[UR6][R2.64+0x78], R4 ;  /* 0x0000780402007986 */ /* 0x0003e2000c101b06 */
[----:B------:R-:W-:Y:S05]  /*0300*/  @P0 BRA `(.L_x_283) ;  /* 0xfffffffc00a40947 */ /* 0x000fea000383ffff */
.L_x_282:
[----:B--2---:R-:W-:Y:S01]  /*0310*/  IMAD.WIDE R8, R11, 0x8, R8 ;  /* 0x000000080b087825 */ /* 0x004fe200078e0208 */
[----:B------:R-:W-:Y:S06]  /*0320*/  @!P1 BRA `(.L_x_284) ;  /* 0x0000000000709947 */ /* 0x000fec0003800000 */
[----:B------:R-:W-:Y:S02]  /*0330*/  ISETP.NE.AND P0, PT, R10, 0x1, PT ;  /* 0x000000010a00780c */ /* 0x000fe40003f05270 */
[----:B-1----:R-:W-:-:S04]  /*0340*/  LOP3.LUT R2, R15, 0x1, RZ, 0xc0, !PT ;  /* 0x000000010f027812 */ /* 0x002fc800078ec0ff */
[----:B------:R-:W-:-:S07]  /*0350*/  ISETP.NE.U32.AND P1, PT, R2, 0x1, PT ;  /* 0x000000010200780c */ /* 0x000fce0003f25070 */
[----:B------:R-:W-:Y:S06]  /*0360*/  @!P0 BRA `(.L_x_285) ;  /* 0x00000000003c8947 */ /* 0x000fec0003800000 */
[----:B------:R-:W-:Y:S01]  /*0370*/  SHF.L.U32 R3, R12, 0x2, RZ ;  /* 0x000000020c037819 */ /* 0x000fe200000006ff */
[----:B------:R-:W-:Y:S02]  /*0380*/  IMAD.MOV.U32 R10, RZ, RZ, 0x0 ;  /* 0x00000000ff0a7424 */ /* 0x000fe400078e00ff */
[----:B------:R-:W-:Y:S01]  /*0390*/  IMAD.MOV.U32 R11, RZ, RZ, 0x3ff00000 ;  /* 0x3ff00000ff0b7424 */ /* 0x000fe200078e00ff */
[C---:B------:R-:W-:Y:S01]  /*03a0*/  IADD3 R5, PT, PT, R3.reuse, 0x4, RZ ;  /* 0x0000000403057810 */ /* 0x040fe20007ffe0ff */
[----:B------:R-:W-:-:S04]  /*03b0*/  IMAD.WIDE.U32 R2, R3, 0x8, R6 ;  /* 0x0000000803027825 */ /* 0x000fc800078e0006 */
[----:B------:R-:W-:Y:S01]  /*03c0*/  IMAD.WIDE.U32 R4, R5, 0x8, R6 ;  /* 0x0000000805047825 */ /* 0x000fe200078e0006 */
[----:B0-----:R1:W-:Y:S03]  /*03d0*/  STG.E.64 desc[UR6][R2.64], R10 ;  /* 0x0000000a02007986 */ /* 0x0013e6000c101b06 */
[----:B------:R-:W-:Y:S01]  /*03e0*/  VIADD R12, R12, 0x2 ;  /* 0x000000020c0c7836 */ /* 0x000fe20000000000 */
[----:B------:R1:W-:Y:S04]  /*03f0*/  STG.E.64 desc[UR6][R2.64+0x8], R10 ;  /* 0x0000080a02007986 */ /* 0x0003e8000c101b06 */
[----:B------:R1:W-:Y:S04]  /*0400*/  STG.E.64 desc[UR6][R2.64+0x10], R10 ;  /* 0x0000100a02007986 */ /* 0x0003e8000c101b06 */
[----:B------:R1:W-:Y:S04]  /*0410*/  STG.E.64 desc[UR6][R2.64+0x18], R10 ;  /* 0x0000180a02007986 */ /* 0x0003e8000c101b06 */
[----:B------:R1:W-:Y:S04]  /*0420*/  STG.E.64 desc[UR6][R4.64], R10 ;  /* 0x0000000a04007986 */ /* 0x0003e8000c101b06 */
[----:B------:R1:W-:Y:S04]  /*0430*/  STG.E.64 desc[UR6][R4.64+0x8], R10 ;  /* 0x0000080a04007986 */ /* 0x0003e8000c101b06 */
[----:B------:R1:W-:Y:S04]  /*0440*/  STG.E.64 desc[UR6][R4.64+0x10], R10 ;  /* 0x0000100a04007986 */ /* 0x0003e8000c101b06 */
[----:B------:R1:W-:Y:S02]  /*0450*/  STG.E.64 desc[UR6][R4.64+0x18], R10 ;  /* 0x0000180a04007986 */ /* 0x0003e4000c101b06 */
.L_x_285:
[----:B------:R-:W-:Y:S05]  /*0460*/  @P1 BRA `(.L_x_284) ;  /* 0x0000000000201947 */ /* 0x000fea0003800000 */
[----:B-1----:R-:W-:Y:S02]  /*0470*/  IMAD.SHL.U32 R3, R12, 0x4, RZ ;  /* 0x000000040c037824 */ /* 0x002fe400078e00ff */
[----:B------:R-:W-:Y:S02]  /*0480*/  HFMA2 R4, -RZ, RZ, 0, 0 ;  /* 0x00000000ff047431 */ /* 0x000fe400000001ff */
[----:B------:R-:W-:Y:S02]  /*0490*/  IMAD.MOV.U32 R5, RZ, RZ, 0x3ff00000 ;  /* 0x3ff00000ff057424 */ /* 0x000fe400078e00ff */
[----:B------:R-:W-:-:S05]  /*04a0*/  IMAD.WIDE.U32 R2, R3, 0x8, R6 ;  /* 0x0000000803027825 */ /* 0x000fca00078e0006 */
[----:B0-----:R2:W-:Y:S04]  /*04b0*/  STG.E.64 desc[UR6][R2.64], R4 ;  /* 0x0000000402007986 */ /* 0x0015e8000c101b06 */
[----:B------:R2:W-:Y:S04]  /*04c0*/  STG.E.64 desc[UR6][R2.64+0x8], R4 ;  /* 0x0000080402007986 */ /* 0x0005e8000c101b06 */
[----:B------:R2:W-:Y:S04]  /*04d0*/  STG.E.64 desc[UR6][R2.64+0x10], R4 ;  /* 0x0000100402007986 */ /* 0x0005e8000c101b06 */
[----:B------:R2:W-:Y:S02]  /*04e0*/  STG.E.64 desc[UR6][R2.64+0x18], R4 ;  /* 0x0000180402007986 */ /* 0x0005e4000c101b06 */
.L_x_284:
[----:B------:R-:W3:Y:S02]  /*04f0*/  LDCU UR4, c[0x3][0x60] ;  /* 0x00c00c00ff0477ac */ /* 0x000ee40008000800 */
[----:B---3--:R-:W-:-:S09]  /*0500*/  UISETP.GT.AND UP0, UPT, UR4, URZ, UPT ;  /* 0x000000ff0400728c */ /* 0x008fd2000bf04270 */
[----:B------:R-:W-:Y:S05]  /*0510*/  BRA.U UP0, `(.L_x_286) ;  /* 0x0000000d00bc7547 */ /* 0x000fea000b800000 */
.L_x_295:
[----:B---3--:R-:W3:Y:S01]  /*0520*/  LDC.64 R16, c[0x0][0x388] ;  /* 0x0000e200ff107b82 */ /* 0x008ee20000000a00 */
[----:B-12---:R-:W-:-:S07]  /*0530*/  VIADD R5, R0, 0xffffffff ;  /* 0xffffffff00057836 */ /* 0x006fce0000000000 */
[----:B------:R-:W1:Y:S08]  /*0540*/  LDC.64 R2, c[0x0][0x398] ;  /* 0x0000e600ff027b82 */ /* 0x000e700000000a00 */
[----:B------:R-:W2:Y:S01]  /*0550*/  LDC.64 R18, c[0x0][0x3c0] ;  /* 0x0000f000ff127b82 */ /* 0x000ea20000000a00 */
[----:B---3--:R-:W-:-:S05]  /*0560*/  IMAD.WIDE.U32 R16, R5, 0x4, R16 ;  /* 0x0000000405107825 */ /* 0x008fca00078e0010 */
[----:B0-----:R-:W1:Y:S02]  /*0570*/  LDG.E.CONSTANT R4, desc[UR6][R16.64] ;  /* 0x0000000610047981 */ /* 0x001e64000c1e9900 */
[----:B-1----:R-:W-:-:S06]  /*0580*/  IMAD.WIDE R2, R4, 0x4, R2 ;  /* 0x0000000404027825 */ /* 0x002fcc00078e0202 */
[----:B------:R-:W2:Y:S02]  /*0590*/  LDG.E.CONSTANT R3, desc[UR6][R2.64] ;  /* 0x0000000602037981 */ /* 0x000ea4000c1e9900 */
[----:B--2---:R-:W-:-:S06]  /*05a0*/  IMAD.WIDE R18, R3, 0x4, R18 ;  /* 0x0000000403127825 */ /* 0x004fcc00078e0212 */
[----:B------:R-:W2:Y:S01]  /*05b0*/  LDG.E.CONSTANT R18, desc[UR6][R18.64] ;  /* 0x0000000612127981 */ /* 0x000ea2000c1e9900 */
[----:B------:R-:W-:Y:S01]  /*05c0*/  HFMA2 R13, -RZ, RZ, 1.984375, 0 ;  /* 0x3ff00000ff0d7431 */ /* 0x000fe200000001ff */
[----:B------:R-:W-:Y:S01]  /*05d0*/  MOV R10, 0x0 ;  /* 0x00000000000a7802 */ /* 0x000fe20000000f00 */
[----:B------:R-:W-:Y:S01]  /*05e0*/  IMAD.MOV.U32 R11, RZ, RZ, 0x3ff00000 ;  /* 0x3ff00000ff0b7424 */ /* 0x000fe200078e00ff */
[----:B------:R-:W-:Y:S01]  /*05f0*/  MOV R16, 0x0 ;  /* 0x0000000000107802 */ /* 0x000fe20000000f00 */
[----:B------:R-:W-:Y:S02]  /*0600*/  IMAD.MOV.U32 R12, RZ, RZ, 0x0 ;  /* 0x00000000ff0c7424 */ /* 0x000fe400078e00ff */
[----:B------:R-:W-:Y:S02]  /*0610*/  IMAD.MOV.U32 R14, RZ, RZ, 0x0 ;  /* 0x00000000ff0e7424 */ /* 0x000fe400078e00ff */
[----:B------:R-:W-:Y:S02]  /*0620*/  IMAD.MOV.U32 R15, RZ, RZ, 0x3ff00000 ;  /* 0x3ff00000ff0f7424 */ /* 0x000fe400078e00ff */
[----:B------:R-:W-:Y:S01]  /*0630*/  IMAD.MOV.U32 R17, RZ, RZ, 0x3ff00000 ;  /* 0x3ff00000ff117424 */ /* 0x000fe200078e00ff */
[----:B--2---:R-:W-:-:S13]  /*0640*/  ISETP.GE.AND P0, PT, R18, RZ, PT ;  /* 0x000000ff1200720c */ /* 0x004fda0003f06270 */
[----:B------:R-:W-:Y:S05]  /*0650*/  @!P0 BRA `(.L_x_287) ;  /* 0x0000000800808947 */ /* 0x000fea0003800000 */
[----:B------:R-:W0:Y:S01]  /*0660*/  LDC.64 R22, c[0x0][0x3a0] ;  /* 0x0000e800ff167b82 */ /* 0x000e220000000a00 */
[C---:B------:R-:W-:Y:S01]  /*0670*/  SHF.L.U32 R11, R18.reuse, 0x4, RZ ;  /* 0x00000004120b7819 */ /* 0x040fe200000006ff */
[----:B------:R-:W-:-:S04]  /*0680*/  IMAD.SHL.U32 R21, R18, 0x4, RZ ;  /* 0x0000000412157824 */ /* 0x000fc800078e00ff */
[----:B------:R-:W-:-:S05]  /*0690*/  IMAD.WIDE.U32 R20, R21, 0x8, R6 ;  /* 0x0000000815147825 */ /* 0x000fca00078e0006 */
[----:B------:R-:W2:Y:S01]  /*06a0*/  LDG.E.64 R24, desc[UR6][R20.64] ;  /* 0x0000000614187981 */ /* 0x000ea2000c1e1b00 */
[----:B0-----:R-:W-:-:S03]  /*06b0*/  IMAD.WIDE.U32 R22, R11, 0x8, R22 ;  /* 0x000000080b167825 */ /* 0x001fc600078e0016 */
[----:B------:R-:W3:Y:S04]  /*06c0*/  LDG.E.64 R10, desc[UR6][R20.64+0x8] ;  /* 0x00000806140a7981 */ /* 0x000ee8000c1e1b00 */
[----:B------:R-:W2:Y:S04]  /*06d0*/  LDG.E.64.CONSTANT R14, desc[UR6][R22.64] ;  /* 0x00000006160e7981 */ /* 0x000ea8000c1e9b00 */
[----:B------:R-:W4:Y:S04]  /*06e0*/  LDG.E.64.CONSTANT R12, desc[UR6][R22.64+0x8] ;  /* 0x00000806160c7981 */ /* 0x000f28000c1e9b00 */
[----:B------:R-:W3:Y:S04]  /*06f0*/  LDG.E.64.CONSTANT R26, desc[UR6][R22.64+0x20] ;  /* 0x00002006161a7981 */ /* 0x000ee8000c1e9b00 */
[----:B------:R-:W5:Y:S04]  /*0700*/  LDG.E.64.CONSTANT R18, desc[UR6][R22.64+0x28] ;  /* 0x0000280616127981 */ /* 0x000f68000c1e9b00 */
[----:B------:R-:W5:Y:S04]  /*0710*/  LDG.E.64.CONSTANT R16, desc[UR6][R22.64+0x10] ;  /* 0x0000100616107981 */ /* 0x000f68000c1e9b00 */
[----:B------:R-:W5:Y:S01]  /*0720*/  LDG.E.64.CONSTANT R28, desc[UR6][R22.64+0x30] ;  /* 0x00003006161c7981 */ /* 0x000f62000c1e9b00 */
[----:B--2---:R-:W-:-:S02]  /*0730*/  DFMA R14, R14, R24, RZ ;  /* 0x000000180e0e722b */ /* 0x004fc400000000ff */
[----:B----4-:R-:W-:-:S06]  /*0740*/  DFMA R12, R24, R12, RZ ;  /* 0x0000000c180c722b */ /* 0x010fcc00000000ff */
[----:B---3--:R-:W-:Y:S02]  /*0750*/  DFMA R26, R26, R10, R14 ;  /* 0x0000000a1a1a722b */ /* 0x008fe4000000000e */
[----:B------:R-:W2:Y:S01]  /*0760*/  LDG.E.64.CONSTANT R14, desc[UR6][R22.64+0x18] ;  /* 0x00001806160e7981 */ /* 0x000ea2000c1e9b00 */
[----:B-----5:R-:W-:-:S03]  /*0770*/  DFMA R18, R10, R18, R12 ;  /* 0x000000120a12722b */ /* 0x020fc6000000000c */
[----:B------:R-:W3:Y:S01]  /*0780*/  LDG.E.64.CONSTANT R12, desc[UR6][R22.64+0x38] ;  /* 0x00003806160c7981 */ /* 0x000ee2000c1e9b00 */
[----:B------:R-:W-:-:S08]  /*0790*/  DFMA R16, R24, R16, RZ ;  /* 0x000000101810722b */ /* 0x000fd000000000ff */
[----:B------:R-:W-:Y:S02]  /*07a0*/  DFMA R28, R10, R28, R16 ;  /* 0x0000001c0a1c722b */ /* 0x000fe40000000010 */
[----:B------:R-:W4:Y:S01]  /*07b0*/  LDG.E.64.CONSTANT R16, desc[UR6][R22.64+0x60] ;  /* 0x0000600616107981 */ /* 0x000f22000c1e9b00 */
[----:B--2---:R-:W-:-:S03]  /*07c0*/  DFMA R14, R24, R14, RZ ;  /* 0x0000000e180e722b */ /* 0x004fc600000000ff */
[----:B------:R-:W2:Y:S05]  /*07d0*/  LDG.E.64 R24, desc[UR6][R20.64+0x10] ;  /* 0x0000100614187981 */ /* 0x000eaa000c1e1b00 */
[----:B---3--:R-:W-:Y:S02]  /*07e0*/  DFMA R10, R10, R12, R14 ;  /* 0x0000000c0a0a722b */ /* 0x008fe4000000000e */
[----:B------:R-:W2:Y:S04]  /*07f0*/  LDG.E.64.CONSTANT R14, desc[UR6][R22.64+0x40] ;  /* 0x00004006160e7981 */ /* 0x000ea8000c1e9b00 */
[----:B------:R-:W3:Y:S04]  /*0800*/  LDG.E.64.CONSTANT R12, desc[UR6][R22.64+0x48] ;  /* 0x00004806160c7981 */ /* 0x000ee8000c1e9b00 */
[----:B------:R-:W4:Y:S01]  /*0810*/  LDG.E.64 R20, desc[UR6][R20.64+0x18] ;  /* 0x0000180614147981 */ /* 0x000f22000c1e1b00 */
[----:B--2---:R-:W-:-:S03]  /*0820*/  DFMA R26, R14, R24, R26 ;  /* 0x000000180e1a722b */ /* 0x004fc6000000001a */
[----:B------:R-:W2:Y:S01]  /*0830*/  LDG.E.64.CONSTANT R14, desc[UR6][R22.64+0x58] ;  /* 0x00005806160e7981 */ /* 0x000ea2000c1e9b00 */
[----:B---3--:R-:W-:-:S03]  /*0840*/  DFMA R18, R24, R12, R18 ;  /* 0x0000000c1812722b */ /* 0x008fc60000000012 */
[----:B------:R-:W3:Y:S01]  /*0850*/  LDG.E.64.CONSTANT R12, desc[UR6][R22.64+0x50] ;  /* 0x00005006160c7981 */ /* 0x000ee2000c1e9b00 */
[----:B--2---:R-:W-:-:S03]  /*0860*/  DFMA R10, R24, R14, R10 ;  /* 0x0000000e180a722b */ /* 0x004fc6000000000a */
[----:B------:R-:W2:Y:S01]  /*0870*/  LDG.E.64.CONSTANT R14, desc[UR6][R22.64+0x68] ;  /* 0x00006806160e7981 */ /* 0x000ea2000c1e9b00 */
[----:B---3--:R-:W-:Y:S01]  /*0880*/  DFMA R12, R24, R12, R28 ;  /* 0x0000000c180c722b */ /* 0x008fe2000000001c */
[----:B------:R-:W0:Y:S02]  /*0890*/  LDC.64 R24, c[0x0][0x3a8] ;  /* 0x0000ea00ff187b82 */ /* 0x000e240000000a00 */
[----:B0-----:R-:W-:-:S05]  /*08a0*/  IMAD.WIDE R24, R3, 0x4, R24 ;  /* 0x0000000403187825 */ /* 0x001fca00078e0218 */
[----:B------:R-:W3:Y:S04]  /*08b0*/  LDG.E.CONSTANT R2, desc[UR6][R24.64] ;  /* 0x0000000618027981 */ /* 0x000ee8000c1e9900 */
[----:B------:R-:W5:Y:S04]  /*08c0*/  LDG.E.64.CONSTANT R24, desc[UR6][R22.64+0x70] ;  /* 0x0000700616187981 */ /* 0x000f68000c1e9b00 */
[----:B------:R-:W5:Y:S01]  /*08d0*/  LDG.E.64.CONSTANT R22, desc[UR6][R22.64+0x78] ;  /* 0x0000780616167981 */ /* 0x000f62000c1e9b00 */
[----:B----4-:R-:W-:Y:S02]  /*08e0*/  DFMA R16, R16, R20, R26 ;  /* 0x000000141010722b */ /* 0x010fe4000000001a */
[C---:B--2---:R-:W-:Y:S01]  /*08f0*/  DFMA R14, R20.reuse, R14, R18 ;  /* 0x0000000e140e722b */ /* 0x044fe20000000012 */
[----:B------:R-:W0:Y:S01]  /*0900*/  LDC.64 R18, c[0x0][0x3b0] ;  /* 0x0000ec00ff127b82 */ /* 0x000e220000000a00 */
[----:B---3--:R-:W-:Y:S01]  /*0910*/  ISETP.GE.AND P0, PT, R2, 0x1, PT ;  /* 0x000000010200780c */ /* 0x008fe20003f06270 */
[----:B0-----:R-:W-:Y:S01]  /*0920*/  IMAD.WIDE R18, R3, 0x4, R18 ;  /* 0x0000000403127825 */ /* 0x001fe200078e0212 */
[----:B-----5:R-:W-:-:S02]  /*0930*/  DFMA R12, R20, R24, R12 ;  /* 0x00000018140c722b */ /* 0x020fc4000000000c */
[----:B------:R-:W-:-:S09]  /*0940*/  DFMA R10, R20, R22, R10 ;  /* 0x00000016140a722b */ /* 0x000fd2000000000a */
[----:B------:R-:W-:Y:S05]  /*0950*/  @!P0 BRA `(.L_x_287) ;  /* 0x0000000400c08947 */ /* 0x000fea0003800000 */
[----:B------:R0:W5:Y:S01]  /*0960*/  LDG.E.CONSTANT R3, desc[UR6][R18.64] ;  /* 0x0000000612037981 */ /* 0x000162000c1e9900 */
[C---:B------:R-:W-:Y:S01]  /*0970*/  ISETP.GE.U32.AND P1, PT, R2.reuse, 0x4, PT ;  /* 0x000000040200780c */ /* 0x040fe20003f26070 */
[----:B------:R-:W-:Y:S01]  /*0980*/  IMAD.MOV.U32 R27, RZ, RZ, RZ ;  /* 0x000000ffff1b7224 */ /* 0x000fe200078e00ff */
[----:B------:R-:W-:-:S04]  /*0990*/  LOP3.LUT R26, R2, 0x3, RZ, 0xc0, !PT ;  /* 0x00000003021a7812 */ /* 0x000fc800078ec0ff */
[----:B------:R-:W-:-:S07]  /*09a0*/  ISETP.NE.AND P0, PT, R26, RZ, PT ;  /* 0x000000ff1a00720c */ /* 0x000fce0003f05270 */
[----:B0-----:R-:W-:Y:S06]  /*09b0*/  @!P1 BRA `(.L_x_288) ;  /* 0x0000000000e09947 */ /* 0x001fec0003800000 */
[----:B------:R-:W-:Y:S01]  /*09c0*/  LOP3.LUT R27, R2, 0x7ffffffc, RZ, 0xc0, !PT ;  /* 0x7ffffffc021b7812 */ /* 0x000fe200078ec0ff */
[----:B------:R-:W-:-:S06]  /*09d0*/  UMOV UR4, URZ ;  /* 0x000000ff00047c82 */ /* 0x000fcc0008000000 */
.L_x_289:
[----:B------:R-:W0:Y:S01]  /*09e0*/  LDC.64 R18, c[0x0][0x3b8] ;  /* 0x0000ee00ff127b82 */ /* 0x000e220000000a00 */
[----:B-----5:R-:W-:-:S04]  /*09f0*/  VIADD R21, R3, UR4 ;  /* 0x0000000403157c36 */ /* 0x020fc80008000000 */
[----:B0-----:R-:W-:-:S05]  /*0a00*/  IMAD.WIDE R18, R21, 0x4, R18 ;  /* 0x0000000415127825 */ /* 0x001fca00078e0212 */
[----:B------:R-:W2:Y:S04]  /*0a10*/  LDG.E.CONSTANT R25, desc[UR6][R18.64] ;  /* 0x0000000612197981 */ /* 0x000ea8000c1e9900 */
[----:B------:R-:W3:Y:S04]  /*0a20*/  LDG.E.CONSTANT R28, desc[UR6][R18.64+0x4] ;  /* 0x00000406121c7981 */ /* 0x000ee8000c1e9900 */
[----:B------:R-:W4:Y:S01]  /*0a30*/  LDG.E.CONSTANT R29, desc[UR6][R18.64+0x8] ;  /* 0x00000806121d7981 */ /* 0x000f22000c1e9900 */
[----:B--2---:R-:W-:-:S13]  /*0a40*/  ISETP.NE.AND P1, PT, R25, R4, PT ;  /* 0x000000041900720c */ /* 0x004fda0003f25270 */
[----:B------:R-:W-:-:S05]  /*0a50*/  @P1 SHF.L.U32 R25, R25, 0x2, RZ ;  /* 0x0000000219191819 */ /* 0x000fca00000006ff */
[----:B------:R-:W-:-:S05]  /*0a60*/  @P1 IMAD.WIDE R24, R25, 0x8, R8 ;  /* 0x0000000819181825 */ /* 0x000fca00078e0208 */
[----:B------:R-:W2:Y:S04]  /*0a70*/  @P1 LDG.E.64.CONSTANT R20, desc[UR6][R24.64] ;  /* 0x0000000618141981 */ /* 0x000ea8000c1e9b00 */
[----:B------:R-:W4:Y:S01]  /*0a80*/  @P1 LDG.E.64.CONSTANT R22, desc[UR6][R24.64+0x10] ;  /* 0x0000100618161981 */ /* 0x000f22000c1e9b00 */
[----:B---3--:R-:W-:Y:S01]  /*0a90*/  ISETP.NE.AND P2, PT, R28, R4, PT ;  /* 0x000000041c00720c */ /* 0x008fe20003f45270 */
[----:B--2---:R-:W-:Y:S02]  /*0aa0*/  @P1 DMUL R16, R16, R20 ;  /* 0x0000001410101228 */ /* 0x004fe40000000000 */
[----:B------:R-:W2:Y:S01]  /*0ab0*/  @P1 LDG.E.64.CONSTANT R20, desc[UR6][R24.64+0x8] ;  /* 0x0000080618141981 */ /* 0x000ea2000c1e9b00 */
[----:B----4-:R-:W-:-:S03]  /*0ac0*/  @P1 DMUL R12, R12, R22 ;  /* 0x000000160c0c1228 */ /* 0x010fc60000000000 */
[----:B------:R-:W3:Y:S01]  /*0ad0*/  @P1 LDG.E.64.CONSTANT R24, desc[UR6][R24.64+0x18] ;  /* 0x0000180618181981 */ /* 0x000ee2000c1e9b00 */
[----:B--2---:R-:W-:-:S05]  /*0ae0*/  @P1 DMUL R14, R14, R20 ;  /* 0x000000140e0e1228 */ /* 0x004fca0000000000 */
[----:B------:R-:W-:-:S04]  /*0af0*/  @P2 IMAD.SHL.U32 R21, R28, 0x4, RZ ;  /* 0x000000041c152824 */ /* 0x000fc800078e00ff */
[----:B------:R-:W-:-:S05]  /*0b00*/  @P2 IMAD.WIDE R22, R21, 0x8, R8 ;  /* 0x0000000815162825 */ /* 0x000fca00078e0208 */
[----:B------:R-:W2:Y:S01]  /*0b10*/  @P2 LDG.E.64.CONSTANT R20, desc[UR6][R22.64] ;  /* 0x0000000616142981 */ /* 0x000ea2000c1e9b00 */
[----:B---3--:R-:W-:-:S03]  /*0b20*/  @P1 DMUL R10, R10, R24 ;  /* 0x000000180a0a1228 */ /* 0x008fc60000000000 */
[----:B------:R-:W3:Y:S01]  /*0b30*/  @P2 LDG.E.64.CONSTANT R24, desc[UR6][R22.64+0x8] ;  /* 0x0000080616182981 */ /* 0x000ee2000c1e9b00 */
[----:B------:R-:W-:Y:S01]  /*0b40*/  ISETP.NE.AND P1, PT, R29, R4, PT ;  /* 0x000000041d00720c */ /* 0x000fe20003f25270 */
[----:B--2---:R-:W-:Y:S02]  /*0b50*/  @P2 DMUL R16, R16, R20 ;  /* 0x0000001410102228 */ /* 0x004fe40000000000 */
[----:B------:R-:W2:Y:S01]  /*0b60*/  @P2 LDG.E.64.CONSTANT R20, desc[UR6][R22.64+0x10] ;  /* 0x0000100616142981 */ /* 0x000ea2000c1e9b00 */
[----:B---3--:R-:W-:-:S09]  /*0b70*/  @P2 DMUL R14, R14, R24 ;  /* 0x000000180e0e2228 */ /* 0x008fd20000000000 */
[----:B------:R-:W-:Y:S01]  /*0b80*/  @P1 IMAD.SHL.U32 R25, R29, 0x4, RZ ;  /* 0x000000041d191824 */ /* 0x000fe200078e00ff */
[----:B------:R-:W3:Y:S04]  /*0b90*/  LDG.E.CONSTANT R24, desc[UR6][R18.64+0xc] ;  /* 0x00000c0612187981 */ /* 0x000ee8000c1e9900 */
[----:B------:R-:W4:Y:S01]  /*0ba0*/  @P2 LDG.E.64.CONSTANT R22, desc[UR6][R22.64+0x18] ;  /* 0x0000180616162981 */ /* 0x000f22000c1e9b00 */
[----:B--2---:R-:W-:Y:S01]  /*0bb0*/  @P2 DMUL R12, R12, R20 ;  /* 0x000000140c0c2228 */ /* 0x004fe20000000000 */
[----:B------:R-:W-:-:S05]  /*0bc0*/  @P1 IMAD.WIDE R20, R25, 0x8, R8 ;  /* 0x0000000819141825 */ /* 0x000fca00078e0208 */
[----:B------:R-:W2:Y:S01]  /*0bd0*/  @P1 LDG.E.64.CONSTANT R18, desc[UR6][R20.64] ;  /* 0x0000000614121981 */ /* 0x000ea2000c1e9b00 */
[----:B----4-:R-:W-:-:S03]  /*0be0*/  @P2 DMUL R10, R10, R22 ;  /* 0x000000160a0a2228 */ /* 0x010fc60000000000 */
[----:B------:R-:W4:Y:S01]  /*0bf0*/  @P1 LDG.E.64.CONSTANT R22, desc[UR6][R20.64+0x8] ;  /* 0x0000080614161981 */ /* 0x000f22000c1e9b00 */
[C---:B---3--:R-:W-:Y:S01]  /*0c00*/  ISETP.NE.AND P2, PT, R24.reuse, R4, PT ;  /* 0x000000041800720c */ /* 0x048fe20003f45270 */
[----:B--2---:R-:W-:Y:S02]  /*0c10*/  @P1 DMUL R16, R16, R18 ;  /* 0x0000001210101228 */ /* 0x004fe40000000000 */
[----:B------:R-:W2:Y:S04]  /*0c20*/  @P1 LDG.E.64.CONSTANT R18, desc[UR6][R20.64+0x10] ;  /* 0x0000100614121981 */ /* 0x000ea8000c1e9b00 */
[----:B------:R-:W3:Y:S06]  /*0c30*/  @P1 LDG.E.64.CONSTANT R20, desc[UR6][R20.64+0x18] ;  /* 0x0000180614141981 */ /* 0x000eec000c1e9b00 */
[----:B------:R-:W-:Y:S01]  /*0c40*/  @P2 SHF.L.U32 R25, R24, 0x2, RZ ;  /* 0x0000000218192819 */ /* 0x000fe200000006ff */
[----:B----4-:R-:W-:-:S04]  /*0c50*/  @P1 DMUL R14, R14, R22 ;  /* 0x000000160e0e1228 */ /* 0x010fc80000000000 */
[----:B------:R-:W-:-:S05]  /*0c60*/  @P2 IMAD.WIDE R22, R25, 0x8, R8 ;  /* 0x0000000819162825 */ /* 0x000fca00078e0208 */
[----:B------:R-:W4:Y:S01]  /*0c70*/  @P2 LDG.E.64.CONSTANT R24, desc[UR6][R22.64+0x8] ;  /* 0x0000080616182981 */ /* 0x000f22000c1e9b00 */
[----:B--2---:R-:W-:-:S03]  /*0c80*/  @P1 DMUL R12, R12, R18 ;  /* 0x000000120c0c1228 */ /* 0x004fc60000000000 */
[----:B------:R-:W2:Y:S01]  /*0c90*/  @P2 LDG.E.64.CONSTANT R18, desc[UR6][R22.64] ;  /* 0x0000000616122981 */ /* 0x000ea2000c1e9b00 */
[----:B---3--:R-:W-:-:S03]  /*0ca0*/  @P1 DMUL R10, R10, R20 ;  /* 0x000000140a0a1228 */ /* 0x008fc60000000000 */
[----:B------:R-:W3:Y:S04]  /*0cb0*/  @P2 LDG.E.64.CONSTANT R20, desc[UR6][R22.64+0x10] ;  /* 0x0000100616142981 */ /* 0x000ee8000c1e9b00 */
[----:B------:R-:W3:Y:S01]  /*0cc0*/  @P2 LDG.E.64.CONSTANT R22, desc[UR6][R22.64+0x18] ;  /* 0x0000180616162981 */ /* 0x000ee2000c1e9b00 */
[----:B------:R-:W-:-:S06]  /*0cd0*/  UIADD3 UR4, UPT, UPT, UR4, 0x4, URZ ;  /* 0x0000000404047890 */ /* 0x000fcc000fffe0ff */
[----:B------:R-:W-:Y:S01]  /*0ce0*/  ISETP.NE.AND P1, PT, R27, UR4, PT ;  /* 0x000000041b007c0c */ /* 0x000fe2000bf25270 */
[----:B----4-:R-:W-:Y:S02]  /*0cf0*/  @P2 DMUL R14, R14, R24 ;  /* 0x000000180e0e2228 */ /* 0x010fe40000000000 */
[----:B--2---:R-:W-:Y:S02]  /*0d00*/  @P2 DMUL R16, R16, R18 ;  /* 0x0000001210102228 */ /* 0x004fe40000000000 */
[----:B---3--:R-:W-:Y:S02]  /*0d10*/  @P2 DMUL R12, R12, R20 ;  /* 0x000000140c0c2228 */ /* 0x008fe40000000000 */
[----:B------:R-:W-:-:S06]  /*0d20*/  @P2 DMUL R10, R10, R22 ;  /* 0x000000160a0a2228 */ /* 0x000fcc0000000000 */
[----:B------:R-:W-:Y:S05]  /*0d30*/  @P1 BRA `(.L_x_289) ;  /* 0xfffffffc00281947 */ /* 0x000fea000383ffff */
.L_x_288:
[----:B------:R-:W-:Y:S05]  /*0d40*/  @!P0 BRA `(.L_x_287) ;  /* 0x0000000000c48947 */ /* 0x000fea0003800000 */
[----:B------:R-:W-:Y:S02]  /*0d50*/  ISETP.NE.AND P0, PT, R26, 0x1, PT ;  /* 0x000000011a00780c */ /* 0x000fe40003f05270 */
[----:B------:R-:W-:-:S04]  /*0d60*/  LOP3.LUT R2, R2, 0x1, RZ, 0xc0, !PT ;  /* 0x0000000102027812 */ /* 0x000fc800078ec0ff */
[----:B------:R-:W-:-:S07]  /*0d70*/  ISETP.NE.U32.AND P2, PT, R2, 0x1, PT ;  /* 0x000000010200780c */ /* 0x000fce0003f45070 */
[----:B------:R-:W-:Y:S06]  /*0d80*/  @!P0 BRA `(.L_x_290) ;  /* 0x0000000000708947 */ /* 0x000fec0003800000 */
[----:B------:R-:W0:Y:S01]  /*0d90*/  LDC.64 R30, c[0x0][0x3b8] ;  /* 0x0000ee00ff1e7b82 */ /* 0x000e220000000a00 */
[----:B-----5:R-:W-:-:S04]  /*0da0*/  IMAD.IADD R19, R3, 0x1, R27 ;  /* 0x0000000103137824 */ /* 0x020fc800078e021b */
[----:B0-----:R-:W-:-:S05]  /*0db0*/  IMAD.WIDE R30, R19, 0x4, R30 ;  /* 0x00000004131e7825 */ /* 0x001fca00078e021e */
[----:B------:R-:W2:Y:S04]  /*0dc0*/  LDG.E.CONSTANT R21, desc[UR6][R30.64] ;  /* 0x000000061e157981 */ /* 0x000ea8000c1e9900 */
[----:B------:R-:W3:Y:S01]  /*0dd0*/  LDG.E.CONSTANT R29, desc[UR6][R30.64+0x4] ;  /* 0x000004061e1d7981 */ /* 0x000ee2000c1e9900 */
[----:B--2---:R-:W-:-:S13]  /*0de0*/  ISETP.NE.AND P0, PT, R21, R4, PT ;  /* 0x000000041500720c */ /* 0x004fda0003f05270 */
[----:B------:R-:W-:-:S04]  /*0df0*/  @P0 IMAD.SHL.U32 R21, R21, 0x4, RZ ;  /* 0x0000000415150824 */ /* 0x000fc800078e00ff */
[----:B------:R-:W-:-:S05]  /*0e00*/  @P0 IMAD.WIDE R20, R21, 0x8, R8 ;  /* 0x0000000815140825 */ /* 0x000fca00078e0208 */
[----:B------:R-:W2:Y:S04]  /*0e10*/  @P0 LDG.E.64.CONSTANT R22, desc[UR6][R20.64+0x8] ;  /* 0x0000080614160981 */ /* 0x000ea8000c1e9b00 */
[----:B------:R-:W4:Y:S04]  /*0e20*/  @P0 LDG.E.64.CONSTANT R24, desc[UR6][R20.64] ;  /* 0x0000000614180981 */ /* 0x000f28000c1e9b00 */
[----:B------:R-:W4:Y:S04]  /*0e30*/  @P0 LDG.E.64.CONSTANT R18, desc[UR6][R20.64+0x10] ;  /* 0x0000100614120981 */ /* 0x000f28000c1e9b00 */
[----:B------:R-:W4:Y:S01]  /*0e40*/  @P0 LDG.E.64.CONSTANT R20, desc[UR6][R20.64+0x18] ;  /* 0x0000180614140981 */ /* 0x000f22000c1e9b00 */
[----:B---3--:R-:W-:-:S13]  /*0e50*/  ISETP.NE.AND P1, PT, R29, R4, PT ;  /* 0x000000041d00720c */ /* 0x008fda0003f25270 */
[----:B------:R-:W-:Y:S01]  /*0e60*/  @P1 SHF.L.U32 R29, R29, 0x2, RZ ;  /* 0x000000021d1d1819 */ /* 0x000fe200000006ff */
[----:B--2---:R-:W-:-:S04]  /*0e70*/  @P0 DMUL R14, R14, R22 ;  /* 0x000000160e0e0228 */ /* 0x004fc80000000000 */
[----:B------:R-:W-:Y:S01]  /*0e80*/  @P1 IMAD.WIDE R22, R29, 0x8, R8 ;  /* 0x000000081d161825 */ /* 0x000fe200078e0208 */
[----:B----4-:R-:W-:-:S04]  /*0e90*/  @P0 DMUL R16, R16, R24 ;  /* 0x0000001810100228 */ /* 0x010fc80000000000 */
[----:B------:R-:W2:Y:S01]  /*0ea0*/  @P1 LDG.E.64.CONSTANT R24, desc[UR6][R22.64] ;  /* 0x0000000616181981 */ /* 0x000ea2000c1e9b00 */
[----:B------:R-:W-:-:S03]  /*0eb0*/  @P0 DMUL R12, R12, R18 ;  /* 0x000000120c0c0228 */ /* 0x000fc60000000000 */
[----:B------:R-:W3:Y:S01]  /*0ec0*/  @P1 LDG.E.64.CONSTANT R18, desc[UR6][R22.64+0x8] ;  /* 0x0000080616121981 */ /* 0x000ee2000c1e9b00 */
[----:B------:R-:W-:-:S03]  /*0ed0*/  @P0 DMUL R10, R10, R20 ;  /* 0x000000140a0a0228 */ /* 0x000fc60000000000 */
[----:B------:R-:W4:Y:S04]  /*0ee0*/  @P1 LDG.E.64.CONSTANT R20, desc[UR6][R22.64+0x10] ;  /* 0x0000100616141981 */ /* 0x000f28000c1e9b00 */
[----:B------:R-:W4:Y:S01]  /*0ef0*/  @P1 LDG.E.64.CONSTANT R22, desc[UR6][R22.64+0x18] ;  /* 0x0000180616161981 */ /* 0x000f22000c1e9b00 */
[----:B------:R-:W-:Y:S01]  /*0f00*/  VIADD R27, R27, 0x2 ;  /* 0x000000021b1b7836 */ /* 0x000fe20000000000 */
[----:B--2---:R-:W-:Y:S02]  /*0f10*/  @P1 DMUL R16, R16, R24 ;  /* 0x0000001810101228 */ /* 0x004fe40000000000 */
[----:B---3--:R-:W-:Y:S02]  /*0f20*/  @P1 DMUL R14, R14, R18 ;  /* 0x000000120e0e1228 */ /* 0x008fe40000000000 */
[----:B----4-:R-:W-:-:S02]  /*0f30*/  @P1 DMUL R12, R12, R20 ;  /* 0x000000140c0c1228 */ /* 0x010fc40000000000 */
[----:B------:R-:W-:-:S11]  /*0f40*/  @P1 DMUL R10, R10, R22 ;  /* 0x000000160a0a1228 */ /* 0x000fd60000000000 */
.L_x_290:
[----:B------:R-:W-:Y:S05]  /*0f50*/  @P2 BRA `(.L_x_287) ;  /* 0x0000000000402947 */ /* 0x000fea0003800000 */
[----:B------:R-:W0:Y:S01]  /*0f60*/  LDC.64 R18, c[0x0][0x3b8] ;  /* 0x0000ee00ff127b82 */ /* 0x000e220000000a00 */
[----:B-----5:R-:W-:-:S04]  /*0f70*/  IMAD.IADD R3, R3, 0x1, R27 ;  /* 0x0000000103037824 */ /* 0x020fc800078e021b */
[----:B0-----:R-:W-:-:S06]  /*0f80*/  IMAD.WIDE R2, R3, 0x4, R18 ;  /* 0x0000000403027825 */ /* 0x001fcc00078e0212 */
[----:B------:R-:W2:Y:S02]  /*0f90*/  LDG.E.CONSTANT R3, desc[UR6][R2.64] ;  /* 0x0000000602037981 */ /* 0x000ea4000c1e9900 */
[----:B--2---:R-:W-:-:S13]  /*0fa0*/  ISETP.NE.AND P0, PT, R3, R4, PT ;  /* 0x000000040300720c */ /* 0x004fda0003f05270 */
[----:B------:R-:W-:Y:S05]  /*0fb0*/  @!P0 BRA `(.L_x_287) ;  /* 0x0000000000288947 */ /* 0x000fea0003800000 */
[----:B------:R-:W-:-:S05]  /*0fc0*/  SHF.L.U32 R3, R3, 0x2, RZ ;  /* 0x0000000203037819 */ /* 0x000fca00000006ff */
[----:B------:R-:W-:-:S05]  /*0fd0*/  IMAD.WIDE R2, R3, 0x8, R8 ;  /* 0x0000000803027825 */ /* 0x000fca00078e0208 */
[----:B------:R-:W2:Y:S04]  /*0fe0*/  LDG.E.64.CONSTANT R18, desc[UR6][R2.64] ;  /* 0x0000000602127981 */ /* 0x000ea8000c1e9b00 */
[----:B------:R-:W3:Y:S04]  /*0ff0*/  LDG.E.64.CONSTANT R20, desc[UR6][R2.64+0x8] ;  /* 0x0000080602147981 */ /* 0x000ee8000c1e9b00 */
[----:B------:R-:W4:Y:S04]  /*1000*/  LDG.E.64.CONSTANT R22, desc[UR6][R2.64+0x10] ;  /* 0x0000100602167981 */ /* 0x000f28000c1e9b00 */
[----:B------:R-:W5:Y:S01]  /*1010*/  LDG.E.64.CONSTANT R24, desc[UR6][R2.64+0x18] ;  /* 0x0000180602187981 */ /* 0x000f62000c1e9b00 */
[----:B--2---:R-:W-:-:S02]  /*1020*/  DMUL R16, R16, R18 ;  /* 0x0000001210107228 */ /* 0x004fc40000000000 */
[----:B---3--:R-:W-:Y:S02]  /*1030*/  DMUL R14, R14, R20 ;  /* 0x000000140e0e7228 */ /* 0x008fe40000000000 */
[----:B----4-:R-:W-:Y:S02]  /*1040*/  DMUL R12, R12, R22 ;  /* 0x000000160c0c7228 */ /* 0x010fe40000000000 */
[----:B-----5:R-:W-:-:S11]  /*1050*/  DMUL R10, R10, R24 ;  /* 0x000000180a0a7228 */ /* 0x020fd60000000000 */
.L_x_287:
[----:B------:R-:W-:Y:S01]  /*1060*/  DSETP.MAX.AND P0, P1, R14, R16, PT ;  /* 0x000000100e00722a */ /* 0x000fe2000390f000 */
[----:B------:R-:W-:Y:S01]  /*1070*/  IMAD.MOV.U32 R2, RZ, RZ, R14 ;  /* 0x000000ffff027224 */ /* 0x000fe200078e000e */
[----:B------:R-:W-:Y:S01]  /*1080*/  DSETP.MAX.AND P2, P3, R10, R12, PT ;  /* 0x0000000c0a00722a */ /* 0x000fe20003b4f000 */
[----:B------:R-:W-:Y:S01]  /*1090*/  IMAD.MOV.U32 R19, RZ, RZ, R16 ;  /* 0x000000ffff137224 */ /* 0x000fe200078e0010 */
[----:B-----5:R-:W-:Y:S01]  /*10a0*/  MOV R3, R15 ;  /* 0x0000000f00037202 */ /* 0x020fe20000000f00 */
[----:B------:R-:W-:Y:S01]  /*10b0*/  IMAD.MOV.U32 R22, RZ, RZ, R13 ;  /* 0x000000ffff167224 */ /* 0x000fe200078e000d */
[----:B------:R-:W-:Y:S01]  /*10c0*/  BSSY.RECONVERGENT B0, `(.L_x_291) ;  /* 0x000002a000007945 */ /* 0x000fe20003800200 */
[----:B------:R-:W-:Y:S01]  /*10d0*/  IMAD.MOV.U32 R20, RZ, RZ, R17 ;  /* 0x000000ffff147224 */ /* 0x000fe200078e0011 */
[----:B------:R-:W-:Y:S01]  /*10e0*/  SEL R2, R2, R19, P0 ;  /* 0x0000001302027207 */ /* 0x000fe20000000000 */
[----:B------:R-:W-:Y:S01]  /*10f0*/  IMAD.MOV.U32 R18, RZ, RZ, R10 ;  /* 0x000000ffff127224 */ /* 0x000fe200078e000a */
[----:B------:R-:W-:-:S02]  /*1100*/  MOV R19, R11 ;  /* 0x0000000b00137202 */ /* 0x000fc40000000f00 */
[----:B------:R-:W-:Y:S02]  /*1110*/  FSEL R3, R3, R20, P0 ;  /* 0x0000001403037208 */ /* 0x000fe40000000000 */
[----:B------:R-:W-:Y:S01]  /*1120*/  FSEL R21, R19, R22, P2 ;  /* 0x0000001613157208 */ /* 0x000fe20001000000 */
[----:B------:R-:W-:Y:S01]  /*1130*/  IMAD.MOV.U32 R19, RZ, RZ, R12 ;  /* 0x000000ffff137224 */ /* 0x000fe200078e000c */
[----:B------:R-:W-:Y:S02]  /*1140*/  @P3 LOP3.LUT R21, R22, 0x80000, RZ, 0xfc, !PT ;  /* 0x0008000016153812 */ /* 0x000fe400078efcff */
[----:B------:R-:W-:Y:S02]  /*1150*/  @P1 LOP3.LUT R3, R20, 0x80000, RZ, 0xfc, !PT ;  /* 0x0008000014031812 */ /* 0x000fe400078efcff */
[----:B------:R-:W-:Y:S02]  /*1160*/  SEL R18, R18, R19, P2 ;  /* 0x0000001312127207 */ /* 0x000fe40001000000 */
[----:B------:R-:W-:Y:S01]  /*1170*/  MOV R19, R21 ;  /* 0x0000001500137202 */ /* 0x000fe20000000f00 */
[----:B------:R-:W-:-:S04]  /*1180*/  IMAD.MOV.U32 R20, RZ, RZ, R3 ;  /* 0x000000ffff147224 */ /* 0x000fc800078e0003 */
[----:B------:R-:W-:Y:S01]  /*1190*/  IMAD.MOV.U32 R21, RZ, RZ, R19 ;  /* 0x000000ffff157224 */ /* 0x000fe200078e0013 */
[----:B------:R-:W-:-:S06]  /*11a0*/  DSETP.MAX.AND P0, P1, R2, R18, PT ;  /* 0x000000120200722a */ /* 0x000fcc000390f000 */
[----:B------:R-:W-:Y:S02]  /*11b0*/  FSEL R23, R20, R21, P0 ;  /* 0x0000001514177208 */ /* 0x000fe40000000000 */
[----:B------:R-:W-:-:S06]  /*11c0*/  SEL R18, R2, R18, P0 ;  /* 0x0000001202127207 */ /* 0x000fcc0000000000 */
[----:B------:R-:W-:-:S04]  /*11d0*/  @P1 LOP3.LUT R23, R21, 0x80000, RZ, 0xfc, !PT ;  /* 0x0008000015171812 */ /* 0x000fc800078efcff */
[----:B------:R-:W-:-:S06]  /*11e0*/  MOV R19, R23 ;  /* 0x0000001700137202 */ /* 0x000fcc0000000f00 */
[----:B------:R-:W-:-:S06]  /*11f0*/  DSETP.NEU.AND P0, PT, R18, 1, PT ;  /* 0x3ff000001200742a */ /* 0x000fcc0003f0d000 */
[----:B------:R-:W-:-:S14]  /*1200*/  DSETP.LEU.OR P0, PT, R18, RZ, !P0 ;  /* 0x000000ff1200722a */ /* 0x000fdc000470b400 */
[----:B------:R-:W-:Y:S05]  /*1210*/  @P0 BRA `(.L_x_292) ;  /* 0x0000000000500947 */ /* 0x000fea0003800000 */
        /* <DEDUP_REMOVED lines=11> */
[----:B------:R-:W-:-:S03]  /*12d0*/  MOV R2, 0x1300 ;  /* 0x0000130000027802 */ /* 0x000fc60000000f00 */
[----:B------:R-:W-:-:S07]  /*12e0*/  VIADD R3, R3, 0xfff00000 ;  /* 0xfff0000003037836 */ /* 0x000fce0000000000 */
[----:B------:R-:W-:Y:S05]  /*12f0*/  CALL.REL.NOINC `($__internal_2_$__cuda_sm20_dblrcp_rn_slowpath_v3) ;  /* 0x0000001800207944 */ /* 0x000fea0003c00000 */
[----:B------:R-:W-:-:S07]  /*1300*/  MOV R20, R3 ;  /* 0x0000000300147202 */ /* 0x000fce0000000f00 */
.L_x_294:
[----:B------:R-:W-:Y:S05]  /*1310*/  BSYNC.RECONVERGENT B1 ;  /* 0x0000000000017941 */ /* 0x000fea0003800200 */
.L_x_293:
[-C--:B------:R-:W-:Y:S02]  /*1320*/  DMUL R16, R16, R20.reuse ;  /* 0x0000001410107228 */ /* 0x080fe40000000000 */
[-C--:B------:R-:W-:Y:S02]  /*1330*/  DMUL R14, R14, R20.reuse ;  /* 0x000000140e0e7228 */ /* 0x080fe40000000000 */
[-C--:B------:R-:W-:Y:S02]  /*1340*/  DMUL R12, R12, R20.reuse ;  /* 0x000000140c0c7228 */ /* 0x080fe40000000000 */
[----:B------:R-:W-:-:S11]  /*1350*/  DMUL R10, R10, R20 ;  /* 0x000000140a0a7228 */ /* 0x000fd60000000000 */
.L_x_292:
[----:B------:R-:W-:Y:S05]  /*1360*/  BSYNC.RECONVERGENT B0 ;  /* 0x0000000000007941 */ /* 0x000fea0003800200 */
.L_x_291:
[----:B------:R-:W-:Y:S01]  /*1370*/  IMAD.SHL.U32 R3, R4, 0x4, RZ ;  /* 0x0000000404037824 */ /* 0x000fe200078e00ff */
[----:B------:R-:W-:Y:S01]  /*1380*/  ISETP.GT.AND P0, PT, R0, 0x1, PT ;  /* 0x000000010000780c */ /* 0x000fe20003f04270 */
[----:B------:R-:W-:Y:S02]  /*1390*/  IMAD.MOV.U32 R0, RZ, RZ, R5 ;  /* 0x000000ffff007224 */ /* 0x000fe400078e0005 */
[----:B------:R-:W-:-:S05]  /*13a0*/  IMAD.WIDE R2, R3, 0x8, R6 ;  /* 0x0000000803027825 */ /* 0x000fca00078e0206 */
[----:B------:R3:W-:Y:S04]  /*13b0*/  STG.E.64 desc[UR6][R2.64], R16 ;  /* 0x0000001002007986 */ /* 0x0007e8000c101b06 */
[----:B------:R3:W-:Y:S04]  /*13c0*/  STG.E.64 desc[UR6][R2.64+0x8], R14 ;  /* 0x0000080e02007986 */ /* 0x0007e8000c101b06 */
[----:B------:R3:W-:Y:S04]  /*13d0*/  STG.E.64 desc[UR6][R2.64+0x10], R12 ;  /* 0x0000100c02007986 */ /* 0x0007e8000c101b06 */
[----:B------:R3:W-:Y:S01]  /*13e0*/  STG.E.64 desc[UR6][R2.64+0x18], R10 ;  /* 0x0000180a02007986 */ /* 0x0007e2000c101b06 */
[----:B------:R-:W-:Y:S05]  /*13f0*/  @P0 BRA `(.L_x_295) ;  /* 0xfffffff000480947 */ /* 0x000fea000383ffff */
[----:B------:R-:W-:Y:S05]  /*1400*/  EXIT ;  /* 0x000000000000794d */ /* 0x000fea0003800000 */
.L_x_286:
[----:B---3--:R-:W3:Y:S01]  /*1410*/  LDC.64 R14, c[0x0][0x388] ;  /* 0x0000e200ff0e7b82 */ /* 0x008ee20000000a00 */
[----:B-12---:R-:W-:Y:S01]  /*1420*/  IADD3 R3, PT, PT, R0, -0x1, RZ ;  /* 0xffffffff00037810 */ /* 0x006fe20007ffe0ff */
[----:B------:R-:W1:Y:S04]  /*1430*/  LDCU UR9, c[0x3][0x60] ;  /* 0x00c00c00ff0977ac */ /* 0x000e680008000800 */
[----:B---3--:R-:W-:Y:S02]  /*1440*/  IMAD.WIDE.U32 R14, R3, 0x4, R14 ;  /* 0x00000004030e7825 */ /* 0x008fe400078e000e */
[----:B------:R-:W2:Y:S04]  /*1450*/  LDC.64 R2, c[0x0][0x398] ;  /* 0x0000e600ff027b82 */ /* 0x000ea80000000a00 */
[----:B0-----:R-:W2:Y:S02]  /*1460*/  LDG.E.CONSTANT R14, desc[UR6][R14.64] ;  /* 0x000000060e0e7981 */ /* 0x001ea4000c1e9900 */
[----:B--2---:R-:W-:-:S06]  /*1470*/  IMAD.WIDE R2, R14, 0x4, R2 ;  /* 0x000000040e027825 */ /* 0x004fcc00078e0202 */
[----:B------:R0:W5:Y:S01]  /*1480*/  LDG.E.CONSTANT R3, desc[UR6][R2.64] ;  /* 0x0000000602037981 */ /* 0x000162000c1e9900 */
[----:B------:R-:W-:Y:S01]  /*1490*/  UMOV UR4, URZ ;  /* 0x000000ff00047c82 */ /* 0x000fe20008000000 */
[----:B-1----:R-:W-:-:S05]  /*14a0*/  UMOV UR8, 0x20 ;  /* 0x0000002000087882 */ /* 0x002fca0000000000 */
.L_x_297:
[----:B------:R-:W-:-:S12]  /*14b0*/  ULEA UR5, UR4, UR8, 0x2 ;  /* 0x0000000804057291 */ /* 0x000fd8000f8e10ff */
[----:B------:R-:W1:Y:S02]  /*14c0*/  LDCU UR5, c[0x3][UR5] ;  /* 0x00c00000050577ac */ /* 0x000e640008000800 */
[----:B-1----:R-:W-:-:S13]  /*14d0*/  ISETP.NE.AND P0, PT, R14, UR5, PT ;  /* 0x000000050e007c0c */ /* 0x002fda000bf05270 */
[----:B------:R-:W-:Y:S05]  /*14e0*/  @!P0 BRA `(.L_x_296) ;  /* 0x0000000800c48947 */ /* 0x000fea0003800000 */
[----:B------:R-:W-:-:S04]  /*14f0*/  UIADD3 UR4, UPT, UPT, UR4, 0x1, URZ ;  /* 0x0000000104047890 */ /* 0x000fc8000fffe0ff */
[----:B------:R-:W-:-:S09]  /*1500*/  UISETP.NE.AND UP0, UPT, UR4, UR9, UPT ;  /* 0x000000090400728c */ /* 0x000fd2000bf05270 */
[----:B------:R-:W-:Y:S05]  /*1510*/  BRA.U UP0, `(.L_x_297) ;  /* 0xfffffffd00e47547 */ /* 0x000fea000b83ffff */
[----:B------:R-:W1:Y:S02]  /*1520*/  LDC.64 R18, c[0x0][0x3c0] ;  /* 0x0000f000ff127b82 */ /* 0x000e640000000a00 */
[----:B-1---5:R-:W-:-:S06]  /*1530*/  IMAD.WIDE R18, R3, 0x4, R18 ;  /* 0x0000000403127825 */ /* 0x022fcc00078e0212 */
[----:B------:R-:W2:Y:S01]  /*1540*/  LDG.E.CONSTANT R18, desc[UR6][R18.64] ;  /* 0x0000000612127981 */ /* 0x000ea2000c1e9900 */
[----:B------:R-:W-:Y:S02]  /*1550*/  HFMA2 R10, -RZ, RZ, 0, 0 ;  /* 0x00000000ff0a7431 */ /* 0x000fe400000001ff */
[----:B------:R-:W-:Y:S01]  /*1560*/  IMAD.MOV.U32 R12, RZ, RZ, 0x0 ;  /* 0x00000000ff0c7424 */ /* 0x000fe200078e00ff */
[----:B------:R-:W-:Y:S01]  /*1570*/  MOV R5, 0x3ff00000 ;  /* 0x3ff0000000057802 */ /* 0x000fe20000000f00 */
[----:B------:R-:W-:Y:S02]  /*1580*/  IMAD.MOV.U32 R13, RZ, RZ, 0x3ff00000 ;  /* 0x3ff00000ff0d7424 */ /* 0x000fe400078e00ff */
[----:B------:R-:W-:Y:S02]  /*1590*/  IMAD.MOV.U32 R11, RZ, RZ, 0x3ff00000 ;  /* 0x3ff00000ff0b7424 */ /* 0x000fe400078e00ff */
[----:B------:R-:W-:Y:S02]  /*15a0*/  IMAD.MOV.U32 R4, RZ, RZ, 0x0 ;  /* 0x00000000ff047424 */ /* 0x000fe400078e00ff */
[----:B------:R-:W-:-:S02]  /*15b0*/  IMAD.MOV.U32 R16, RZ, RZ, 0x0 ;  /* 0x00000000ff107424 */ /* 0x000fc400078e00ff */
[----:B------:R-:W-:Y:S01]  /*15c0*/  IMAD.MOV.U32 R17, RZ, RZ, 0x3ff00000 ;  /* 0x3ff00000ff117424 */ /* 0x000fe200078e00ff */
[----:B--2---:R-:W-:-:S13]  /*15d0*/  ISETP.GT.AND P0, PT, R18, -0x1, PT ;  /* 0xffffffff1200780c */ /* 0x004fda0003f04270 */
[----:B------:R-:W-:Y:S05]  /*15e0*/  @!P0 BRA `(.L_x_298) ;  /* 0x0000001000788947 */ /* 0x000fea0003800000 */
[----:B------:R-:W1:Y:S01]  /*15f0*/  LDC.64 R22, c[0x0][0x3a0] ;  /* 0x0000e800ff167b82 */ /* 0x000e620000000a00 */
[C---:B------:R-:W-:Y:S01]  /*1600*/  SHF.L.U32 R21, R18.reuse, 0x2, RZ ;  /* 0x0000000212157819 */ /* 0x040fe200000006ff */
[----:B------:R-:W-:-:S04]  /*1610*/  IMAD.SHL.U32 R5, R18, 0x10, RZ ;  /* 0x0000001012057824 */ /* 0x000fc800078e00ff */
[----:B------:R-:W-:-:S05]  /*1620*/  IMAD.WIDE.U32 R20, R21, 0x8, R6 ;  /* 0x0000000815147825 */ /* 0x000fca00078e0006 */
[----:B------:R-:W2:Y:S04]  /*1630*/  LDG.E.64 R24, desc[UR6][R20.64] ;  /* 0x0000000614187981 */ /* 0x000ea8000c1e1b00 */
[----:B------:R-:W3:Y:S04]  /*1640*/  LDG.E.64 R30, desc[UR6][R20.64+0x8] ;  /* 0x00000806141e7981 */ /* 0x000ee8000c1e1b00 */
[----:B------:R-:W4:Y:S01]  /*1650*/  LDG.E.64 R18, desc[UR6][R20.64+0x10] ;  /* 0x0000100614127981 */ /* 0x000f22000c1e1b00 */
[----:B-1----:R-:W-:-:S05]  /*1660*/  IMAD.WIDE.U32 R22, R5, 0x8, R22 ;  /* 0x0000000805167825 */ /* 0x002fca00078e0016 */
[----:B------:R-:W2:Y:S04]  /*1670*/  LDG.E.64.CONSTANT R4, desc[UR6][R22.64] ;  /* 0x0000000616047981 */ /* 0x000ea8000c1e9b00 */
[----:B------:R-:W3:Y:S04]  /*1680*/  LDG.E.64.CONSTANT R16, desc[UR6][R22.64+0x20] ;  /* 0x0000200616107981 */ /* 0x000ee8000c1e9b00 */
[----:B------:R-:W5:Y:S04]  /*1690*/  LDG.E.64.CONSTANT R10, desc[UR6][R22.64+0x10] ;  /* 0x00001006160a7981 */ /* 0x000f68000c1e9b00 */
[----:B------:R-:W4:Y:S04]  /*16a0*/  LDG.E.64.CONSTANT R28, desc[UR6][R22.64+0x30] ;  /* 0x00003006161c7981 */ /* 0x000f28000c1e9b00 */
[----:B------:R-:W4:Y:S04]  /*16b0*/  LDG.E.64.CONSTANT R12, desc[UR6][R22.64+0x8] ;  /* 0x00000806160c7981 */ /* 0x000f28000c1e9b00 */
[----:B------:R-:W4:Y:S04]  /*16c0*/  LDG.E.64.CONSTANT R26, desc[UR6][R22.64+0x28] ;  /* 0x00002806161a7981 */ /* 0x000f28000c1e9b00 */
[----:B------:R-:W4:Y:S01]  /*16d0*/  LDG.E.64 R20, desc[UR6][R20.64+0x18] ;  /* 0x0000180614147981 */ /* 0x000f22000c1e1b00 */
[----:B--2---:R-:W-:-:S08]  /*16e0*/  DFMA R4, R4, R24, RZ ;  /* 0x000000180404722b */ /* 0x004fd000000000ff */
[----:B---3--:R-:W-:Y:S02]  /*16f0*/  DFMA R16, R16, R30, R4 ;  /* 0x0000001e1010722b */ /* 0x008fe40000000004 */
[----:B------:R-:W2:Y:S01]  /*1700*/  LDG.E.64.CONSTANT R4, desc[UR6][R22.64+0x18] ;  /* 0x0000180616047981 */ /* 0x000ea2000c1e9b00 */
[----:B-----5:R-:W-:-:S08]  /*1710*/  DFMA R10, R24, R10, RZ ;  /* 0x0000000a180a722b */ /* 0x020fd000000000ff */
[----:B----4-:R-:W-:Y:S02]  /*1720*/  DFMA R28, R30, R28, R10 ;  /* 0x0000001c1e1c722b */ /* 0x010fe4000000000a */
[----:B------:R-:W3:Y:S01]  /*1730*/  LDG.E.64.CONSTANT R10, desc[UR6][R22.64+0x40] ;  /* 0x00004006160a7981 */ /* 0x000ee2000c1e9b00 */
[----:B------:R-:W-:-:S08]  /*1740*/  DFMA R12, R24, R12, RZ ;  /* 0x0000000c180c722b */ /* 0x000fd000000000ff */
[----:B------:R-:W-:Y:S02]  /*1750*/  DFMA R26, R30, R26, R12 ;  /* 0x0000001a1e1a722b */ /* 0x000fe4000000000c */
[----:B------:R-:W4:Y:S01]  /*1760*/  LDG.E.64.CONSTANT R12, desc[UR6][R22.64+0x38] ;  /* 0x00003806160c7981 */ /* 0x000f22000c1e9b00 */
[----:B--2---:R-:W-:-:S03]  /*1770*/  DFMA R24, R24, R4, RZ ;  /* 0x000000041818722b */ /* 0x004fc600000000ff */
[----:B------:R-:W2:Y:S01]  /*1780*/  LDG.E.64.CONSTANT R4, desc[UR6][R22.64+0x48] ;  /* 0x0000480616047981 */ /* 0x000ea2000c1e9b00 */
[----:B---3--:R-:W-:-:S03]  /*1790*/  DFMA R16, R10, R18, R16 ;  /* 0x000000120a10722b */ /* 0x008fc60000000010 */
[----:B------:R-:W3:Y:S01]  /*17a0*/  LDG.E.64.CONSTANT R10, desc[UR6][R22.64+0x50] ;  /* 0x00005006160a7981 */ /* 0x000ee2000c1e9b00 */
[----:B----4-:R-:W-:-:S03]  /*17b0*/  DFMA R12, R30, R12, R24 ;  /* 0x0000000c1e0c722b */ /* 0x010fc60000000018 */
[----:B------:R-:W4:Y:S01]  /*17c0*/  LDG.E.64.CONSTANT R24, desc[UR6][R22.64+0x58] ;  /* 0x0000580616187981 */ /* 0x000f22000c1e9b00 */
[----:B--2---:R-:W-:-:S03]  /*17d0*/  DFMA R26, R18, R4, R26 ;  /* 0x00000004121a722b */ /* 0x004fc6000000001a */
[----:B------:R-:W2:Y:S01]  /*17e0*/  LDG.E.64.CONSTANT R4, desc[UR6][R22.64+0x60] ;  /* 0x0000600616047981 */ /* 0x000ea2000c1e9b00 */
[----:B---3--:R-:W-:Y:S01]  /*17f0*/  DFMA R10, R18, R10, R28 ;  /* 0x0000000a120a722b */ /* 0x008fe2000000001c */
[----:B------:R-:W1:Y:S02]  /*1800*/  LDC.64 R28, c[0x0][0x3a8] ;  /* 0x0000ea00ff1c7b82 */ /* 0x000e640000000a00 */
[----:B-1----:R-:W-:-:S05]  /*1810*/  IMAD.WIDE R28, R3, 0x4, R28 ;  /* 0x00000004031c7825 */ /* 0x002fca00078e021c */
[----:B0-----:R-:W3:Y:S01]  /*1820*/  LDG.E.CONSTANT R2, desc[UR6][R28.64] ;  /* 0x000000061c027981 */ /* 0x001ee2000c1e9900 */
[----:B----4-:R-:W-:Y:S01]  /*1830*/  DFMA R12, R18, R24, R12 ;  /* 0x00000018120c722b */ /* 0x010fe2000000000c */
[----:B------:R-:W0:Y:S02]  /*1840*/  LDC.64 R18, c[0x0][0x3b0] ;  /* 0x0000ec00ff127b82 */ /* 0x000e240000000a00 */
[----:B------:R-:W4:Y:S01]  /*1850*/  LDG.E.64.CONSTANT R24, desc[UR6][R22.64+0x70] ;  /* 0x0000700616187981 */ /* 0x000f22000c1e9b00 */
[----:B--2---:R-:W-:-:S03]  /*1860*/  DFMA R16, R4, R20, R16 ;  /* 0x000000140410722b */ /* 0x004fc60000000010 */
[----:B------:R-:W2:Y:S04]  /*1870*/  LDG.E.64.CONSTANT R4, desc[UR6][R22.64+0x68] ;  /* 0x0000680616047981 */ /* 0x000ea8000c1e9b00 */
[----:B------:R-:W5:Y:S01]  /*1880*/  LDG.E.64.CONSTANT R22, desc[UR6][R22.64+0x78] ;  /* 0x0000780616167981 */ /* 0x000f62000c1e9b00 */
[----:B0-----:R-:W-:Y:S01]  /*1890*/  IMAD.WIDE R18, R3, 0x4, R18 ;  /* 0x0000000403127825 */ /* 0x001fe200078e0212 */
[----:B---3--:R-:W-:Y:S01]  /*18a0*/  ISETP.GT.AND P0, PT, R2, RZ, PT ;  /* 0x000000ff0200720c */ /* 0x008fe20003f04270 */
[C---:B----4-:R-:W-:Y:S02]  /*18b0*/  DFMA R10, R20.reuse, R24, R10 ;  /* 0x00000018140a722b */ /* 0x050fe4000000000a */
[C---:B--2---:R-:W-:Y:S02]  /*18c0*/  DFMA R4, R20.reuse, R4, R26 ;  /* 0x000000041404722b */ /* 0x044fe4000000001a */
[----:B-----5:R-:W-:-:S08]  /*18d0*/  DFMA R12, R20, R22, R12 ;  /* 0x00000016140c722b */ /* 0x020fd0000000000c */
[----:B------:R-:W-:Y:S05]  /*18e0*/  @!P0 BRA `(.L_x_298) ;  /* 0x0000000c00b88947 */ /* 0x000fea0003800000 */
[----:B------:R0:W5:Y:S01]  /*18f0*/  LDG.E.CONSTANT R3, desc[UR6][R18.64] ;  /* 0x0000000612037981 */ /* 0x000162000c1e9900 */
[----:B------:R-:W-:Y:S01]  /*1900*/  ISETP.GE.U32.AND P0, PT, R2, 0x4, PT ;  /* 0x000000040200780c */ /* 0x000fe20003f06070 */
[----:B------:R-:W-:-:S12]  /*1910*/  IMAD.MOV.U32 R15, RZ, RZ, RZ ;  /* 0x000000ffff0f7224 */ /* 0x000fd800078e00ff */
[----:B0-----:R-:W-:Y:S05]  /*1920*/  @!P0 BRA `(.L_x_299) ;  /* 0x0000000000e48947 */ /* 0x001fea0003800000 */
[----:B------:R-:W-:Y:S02]  /*1930*/  LOP3.LUT R15, R2, 0x7ffffffc, RZ, 0xc0, !PT ;  /* 0x7ffffffc020f7812 */ /* 0x000fe400078ec0ff */
[----:B-----5:R-:W-:-:S03]  /*1940*/  MOV R26, R3 ;  /* 0x00000003001a7202 */ /* 0x020fc60000000f00 */
[----:B------:R-:W-:-:S07]  /*1950*/  IMAD.MOV R27, RZ, RZ, -R15 ;  /* 0x000000ffff1b7224 */ /* 0x000fce00078e0a0f */
.L_x_300:
[----:B------:R-:W0:Y:S02]  /*1960*/  LDC.64 R18, c[0x0][0x3b8] ;  /* 0x0000ee00ff127b82 */ /* 0x000e240000000a00 */
[----:B0-----:R-:W-:-:S05]  /*1970*/  IMAD.WIDE R18, R26, 0x4, R18 ;  /* 0x000000041a127825 */ /* 0x001fca00078e0212 */
[----:B------:R-:W2:Y:S04]  /*1980*/  LDG.E.CONSTANT R25, desc[UR6][R18.64] ;  /* 0x0000000612197981 */ /* 0x000ea8000c1e9900 */
[----:B------:R-:W3:Y:S04]  /*1990*/  LDG.E.CONSTANT R28, desc[UR6][R18.64+0x4] ;  /* 0x00000406121c7981 */ /* 0x000ee8000c1e9900 */
[----:B------:R-:W4:Y:S01]  /*19a0*/  LDG.E.CONSTANT R29, desc[UR6][R18.64+0x8] ;  /* 0x00000806121d7981 */ /* 0x000f22000c1e9900 */
[----:B--2---:R-:W-:-:S13]  /*19b0*/  ISETP.NE.AND P0, PT, R25, R14, PT ;  /* 0x0000000e1900720c */ /* 0x004fda0003f05270 */
[----:B------:R-:W-:-:S04]  /*19c0*/  @P0 IMAD.SHL.U32 R25, R25, 0x4, RZ ;  /* 0x0000000419190824 */ /* 0x000fc800078e00ff */
[----:B------:R-:W-:-:S05]  /*19d0*/  @P0 IMAD.WIDE R24, R25, 0x8, R8 ;  /* 0x0000000819180825 */ /* 0x000fca00078e0208 */
[----:B------:R-:W2:Y:S04]  /*19e0*/  @P0 LDG.E.64.CONSTANT R20, desc[UR6][R24.64] ;  /* 0x0000000618140981 */ /* 0x000ea8000c1e9b00 */
[----:B------:R-:W5:Y:S01]  /*19f0*/  @P0 LDG.E.64.CONSTANT R22, desc[UR6][R24.64+0x10] ;  /* 0x0000100618160981 */ /* 0x000f62000c1e9b00 */
[----:B---3--:R-:W-:Y:S01]  /*1a00*/  ISETP.NE.AND P1, PT, R28, R14, PT ;  /* 0x0000000e1c00720c */ /* 0x008fe20003f25270 */
[----:B--2---:R-:W-:Y:S02]  /*1a10*/  @P0 DMUL R16, R20, R16 ;  /* 0x0000001014100228 */ /* 0x004fe40000000000 */
[----:B------:R-:W2:Y:S01]  /*1a20*/  @P0 LDG.E.64.CONSTANT R20, desc[UR6][R24.64+0x8] ;  /* 0x0000080618140981 */ /* 0x000ea2000c1e9b00 */
[----:B-----5:R-:W-:-:S03]  /*1a30*/  @P0 DMUL R10, R22, R10 ;  /* 0x0000000a160a0228 */ /* 0x020fc60000000000 */
[----:B------:R-:W3:Y:S01]  /*1a40*/  @P0 LDG.E.64.CONSTANT R24, desc[UR6][R24.64+0x18] ;  /* 0x0000180618180981 */ /* 0x000ee2000c1e9b00 */
[----:B--2---:R-:W-:-:S05]  /*1a50*/  @P0 DMUL R4, R20, R4 ;  /* 0x0000000414040228 */ /* 0x004fca0000000000 */
[----:B------:R-:W-:-:S05]  /*1a60*/  @P1 SHF.L.U32 R21, R28, 0x2, RZ ;  /* 0x000000021c151819 */ /* 0x000fca00000006ff */
[----:B------:R-:W-:-:S05]  /*1a70*/  @P1 IMAD.WIDE R22, R21, 0x8, R8 ;  /* 0x0000000815161825 */ /* 0x000fca00078e0208 */
[----:B------:R-:W2:Y:S01]  /*1a80*/  @P1 LDG.E.64.CONSTANT R20, desc[UR6][R22.64] ;  /* 0x0000000616141981 */ /* 0x000ea2000c1e9b00 */
[----:B---3--:R-:W-:-:S03]  /*1a90*/  @P0 DMUL R12, R24, R12 ;  /* 0x0000000c180c0228 */ /* 0x008fc60000000000 */
[----:B------:R-:W3:Y:S01]  /*1aa0*/  @P1 LDG.E.64.CONSTANT R24, desc[UR6][R22.64+0x8] ;  /* 0x0000080616181981 */ /* 0x000ee2000c1e9b00 */
[----:B----4-:R-:W-:Y:S01]  /*1ab0*/  ISETP.NE.AND P0, PT, R29, R14, PT ;  /* 0x0000000e1d00720c */ /* 0x010fe20003f05270 */
        /* <DEDUP_REMOVED lines=15> */
[----:B------:R-:W-:Y:S01]  /*1bb0*/  @P1 IMAD.SHL.U32 R25, R24, 0x4, RZ ;  /* 0x0000000418191824 */ /* 0x000fe200078e00ff */
[----:B----4-:R-:W-:-:S03]  /*1bc0*/  @P0 DMUL R4, R4, R22 ;  /* 0x0000001604040228 */ /* 0x010fc60000000000 */
[----:B------:R-:W-:-:S05]  /*1bd0*/  @P1 IMAD.WIDE R22, R25, 0x8, R8 ;  /* 0x0000000819161825 */ /* 0x000fca00078e0208 */
[----:B------:R-:W4:Y:S01]  /*1be0*/  @P1 LDG.E.64.CONSTANT R24, desc[UR6][R22.64] ;  /* 0x0000000616181981 */ /* 0x000f22000c1e9b00 */
[----:B--2---:R-:W-:-:S03]  /*1bf0*/  @P0 DMUL R10, R10, R18 ;  /* 0x000000120a0a0228 */ /* 0x004fc60000000000 */
[----:B------:R-:W2:Y:S01]  /*1c00*/  @P1 LDG.E.64.CONSTANT R18, desc[UR6][R22.64+0x10] ;  /* 0x0000100616121981 */ /* 0x000ea2000c1e9b00 */
[----:B---3--:R-:W-:-:S03]  /*1c10*/  @P0 DMUL R12, R12, R20 ;  /* 0x000000140c0c0228 */ /* 0x008fc60000000000 */
[----:B------:R-:W3:Y:S04]  /*1c20*/  @P1 LDG.E.64.CONSTANT R20, desc[UR6][R22.64+0x8] ;  /* 0x0000080616141981 */ /* 0x000ee8000c1e9b00 */
[----:B------:R-:W5:Y:S01]  /*1c30*/  @P1 LDG.E.64.CONSTANT R22, desc[UR6][R22.64+0x18] ;  /* 0x0000180616161981 */ /* 0x000f62000c1e9b00 */
[----:B------:R-:W-:-:S04]  /*1c40*/  IADD3 R27, PT, PT, R27, 0x4, RZ ;  /* 0x000000041b1b7810 */ /* 0x000fc80007ffe0ff */
[----:B------:R-:W-:Y:S01]  /*1c50*/  ISETP.NE.AND P0, PT, R27, RZ, PT ;  /* 0x000000ff1b00720c */ /* 0x000fe20003f05270 */
[----:B----4-:R-:W-:Y:S01]  /*1c60*/  @P1 DMUL R16, R16, R24 ;  /* 0x0000001810101228 */ /* 0x010fe20000000000 */
[----:B------:R-:W-:Y:S01]  /*1c70*/  VIADD R26, R26, 0x4 ;  /* 0x000000041a1a7836 */ /* 0x000fe20000000000 */
[----:B--2---:R-:W-:Y:S02]  /*1c80*/  @P1 DMUL R10, R10, R18 ;  /* 0x000000120a0a1228 */ /* 0x004fe40000000000 */
[----:B---3--:R-:W-:Y:S02]  /*1c90*/  @P1 DMUL R4, R4, R20 ;  /* 0x0000001404041228 */ /* 0x008fe40000000000 */
[----:B-----5:R-:W-:-:S06]  /*1ca0*/  @P1 DMUL R12, R12, R22 ;  /* 0x000000160c0c1228 */ /* 0x020fcc0000000000 */
[----:B------:R-:W-:Y:S05]  /*1cb0*/  @P0 BRA `(.L_x_300) ;  /* 0xfffffffc00280947 */ /* 0x000fea000383ffff */
.L_x_299:
[----:B------:R-:W-:-:S13]  /*1cc0*/  LOP3.LUT P0, R18, R2, 0x3, RZ, 0xc0, !PT ;  /* 0x0000000302127812 */ /* 0x000fda000780c0ff */
        /* <DEDUP_REMOVED lines=11> */
[----:B------:R-:W-:-:S05]  /*1d80*/  @P0 SHF.L.U32 R31, R31, 0x2, RZ ;  /* 0x000000021f1f0819 */ /* 0x000fca00000006ff */
[----:B------:R-:W-:-:S05]  /*1d90*/  @P0 IMAD.WIDE R30, R31, 0x8, R8 ;  /* 0x000000081f1e0825 */ /* 0x000fca00078e0208 */
[----:B------:R-:W2:Y:S04]  /*1da0*/  @P0 LDG.E.64.CONSTANT R22, desc[UR6][R30.64] ;  /* 0x000000061e160981 */ /* 0x000ea8000c1e9b00 */
[----:B------:R-:W4:Y:S04]  /*1db0*/  @P0 LDG.E.64.CONSTANT R18, desc[UR6][R30.64+0x8] ;  /* 0x000008061e120981 */ /* 0x000f28000c1e9b00 */
[----:B------:R-:W4:Y:S01]  /*1dc0*/  @P0 LDG.E.64.CONSTANT R20, desc[UR6][R30.64+0x10] ;  /* 0x000010061e140981 */ /* 0x000f22000c1e9b00 */
[----:B---3--:R-:W-:-:S03]  /*1dd0*/  ISETP.NE.AND P1, PT, R27, R14, PT ;  /* 0x0000000e1b00720c */ /* 0x008fc60003f25270 */
[----:B------:R-:W3:Y:S10]  /*1de0*/  @P0 LDG.E.64.CONSTANT R24, desc[UR6][R30.64+0x18] ;  /* 0x000018061e180981 */ /* 0x000ef4000c1e9b00 */
[----:B------:R-:W-:-:S04]  /*1df0*/  @P1 IMAD.SHL.U32 R27, R27, 0x4, RZ ;  /* 0x000000041b1b1824 */ /* 0x000fc800078e00ff */
[----:B------:R-:W-:-:S05]  /*1e00*/  @P1 IMAD.WIDE R26, R27, 0x8, R8 ;  /* 0x000000081b1a1825 */ /* 0x000fca00078e0208 */
[----:B------:R-:W3:Y:S01]  /*1e10*/  @P1 LDG.E.64.CONSTANT R28, desc[UR6][R26.64+0x18] ;  /* 0x000018061a1c1981 */ /* 0x000ee2000c1e9b00 */
[----:B--2---:R-:W-:-:S03]  /*1e20*/  @P0 DMUL R16, R16, R22 ;  /* 0x0000001610100228 */ /* 0x004fc60000000000 */
[----:B------:R-:W2:Y:S01]  /*1e30*/  @P1 LDG.E.64.CONSTANT R22, desc[UR6][R26.64] ;  /* 0x000000061a161981 */ /* 0x000ea2000c1e9b00 */
[----:B----4-:R-:W-:-:S03]  /*1e40*/  @P0 DMUL R4, R4, R18 ;  /* 0x0000001204040228 */ /* 0x010fc60000000000 */
[----:B------:R-:W4:Y:S01]  /*1e50*/  @P1 LDG.E.64.CONSTANT R18, desc[UR6][R26.64+0x10] ;  /* 0x000010061a121981 */ /* 0x000f22000c1e9b00 */
[----:B------:R-:W-:-:S03]  /*1e60*/  @P0 DMUL R10, R10, R20 ;  /* 0x000000140a0a0228 */ /* 0x000fc60000000000 */
[----:B------:R-:W4:Y:S01]  /*1e70*/  @P1 LDG.E.64.CONSTANT R20, desc[UR6][R26.64+0x8] ;  /* 0x000008061a141981 */ /* 0x000f22000c1e9b00 */
[----:B---3--:R-:W-:Y:S01]  /*1e80*/  @P0 DMUL R12, R12, R24 ;  /* 0x000000180c0c0228 */ /* 0x008fe20000000000 */
[----:B------:R-:W-:-:S07]  /*1e90*/  VIADD R15, R15, 0x2 ;  /* 0x000000020f0f7836 */ /* 0x000fce0000000000 */
[----:B------:R-:W-:Y:S02]  /*1ea0*/  @P1 DMUL R12, R12, R28 ;  /* 0x0000001c0c0c1228 */ /* 0x000fe40000000000 */
[----:B--2---:R-:W-:Y:S02]  /*1eb0*/  @P1 DMUL R16, R16, R22 ;  /* 0x0000001610101228 */ /* 0x004fe40000000000 */
[----:B----4-:R-:W-:Y:S02]  /*1ec0*/  @P1 DMUL R10, R10, R18 ;  /* 0x000000120a0a1228 */ /* 0x010fe40000000000 */
[----:B------:R-:W-:-:S11]  /*1ed0*/  @P1 DMUL R4, R4, R20 ;  /* 0x0000001404041228 */ /* 0x000fd60000000000 */
.L_x_301:
[----:B------:R-:W-:Y:S05]  /*1ee0*/  @P2 BRA `(.L_x_298) ;  /* 0x0000000800382947 */ /* 0x000fea0003800000 */
[----:B------:R-:W0:Y:S01]  /*1ef0*/  LDC.64 R18, c[0x0][0x3b8] ;  /* 0x0000ee00ff127b82 */ /* 0x000e220000000a00 */
[----:B-----5:R-:W-:-:S05]  /*1f00*/  IADD3 R3, PT, PT, R3, R15, RZ ;  /* 0x0000000f03037210 */ /* 0x020fca0007ffe0ff */
[----:B0-----:R-:W-:-:S06]  /*1f10*/  IMAD.WIDE R2, R3, 0x4, R18 ;  /* 0x0000000403027825 */ /* 0x001fcc00078e0212 */
[----:B------:R-:W2:Y:S02]  /*1f20*/  LDG.E.CONSTANT R3, desc[UR6][R2.64] ;  /* 0x0000000602037981 */ /* 0x000ea4000c1e9900 */
[----:B--2---:R-:W-:-:S13]  /*1f30*/  ISETP.NE.AND P0, PT, R3, R14, PT ;  /* 0x0000000e0300720c */ /* 0x004fda0003f05270 */
[----:B------:R-:W-:Y:S05]  /*1f40*/  @!P0 BRA `(.L_x_298) ;  /* 0x0000000800208947 */ /* 0x000fea0003800000 */
[----:B------:R-:W-:-:S04]  /*1f50*/  IMAD.SHL.U32 R3, R3, 0x4, RZ ;  /* 0x0000000403037824 */ /* 0x000fc800078e00ff */
        /* <DEDUP_REMOVED lines=8> */
[----:B-----5:R-:W-:Y:S01]  /*1fe0*/  DMUL R12, R12, R24 ;  /* 0x000000180c0c7228 */ /* 0x020fe20000000000 */
[----:B------:R-:W-:Y:S10]  /*1ff0*/  BRA `(.L_x_298) ;  /* 0x0000000400f47947 */ /* 0x000ff40003800000 */
.L_x_296:
[----:B------:R-:W1:Y:S01]  /*2000*/  LDCU UR4, c[0x3][0x60] ;  /* 0x00c00c00ff0477ac */ /* 0x000e620008000800 */
[----:B------:R-:W-:Y:S01]  /*2010*/  IMAD.MOV.U32 R15, RZ, RZ, RZ ;  /* 0x000000ffff0f7224 */ /* 0x000fe200078e00ff */
[----:B------:R-:W2:Y:S01]  /*2020*/  LDCU.64 UR10, c[0x3][URZ] ;  /* 0x00c00000ff0a77ac */ /* 0x000ea20008000a00 */
[----:B------:R-:W3:Y:S01]  /*2030*/  LDCU.64 UR12, c[0x3][0x18] ;  /* 0x00c00300ff0c77ac */ /* 0x000ee20008000a00 */
[----:B------:R-:W4:Y:S01]  /*2040*/  LDCU.64 UR14, c[0x3][0x10] ;  /* 0x00c00200ff0e77ac */ /* 0x000f220008000a00 */
[----:B------:R-:W0:Y:S01]  /*2050*/  LDCU.64 UR16, c[0x3][0x8] ;  /* 0x00c00100ff1077ac */ /* 0x000e220008000a00 */
[----:B-1----:R-:W-:Y:S01]  /*2060*/  UISETP.GE.U32.AND UP0, UPT, UR4, 0x4, UPT ;  /* 0x000000040400788c */ /* 0x002fe2000bf06070 */
[----:B--2---:R-:W-:Y:S01]  /*2070*/  MOV R16, UR10 ;  /* 0x0000000a00107c02 */ /* 0x004fe20008000f00 */
[----:B------:R-:W-:Y:S02]  /*2080*/  IMAD.U32 R17, RZ, RZ, UR11 ;  /* 0x0000000bff117e24 */ /* 0x000fe4000f8e00ff */
[----:B---3--:R-:W-:Y:S01]  /*2090*/  IMAD.U32 R12, RZ, RZ, UR12 ;  /* 0x0000000cff0c7e24 */ /* 0x008fe2000f8e00ff */
[----:B------:R-:W-:Y:S01]  /*20a0*/  MOV R13, UR13 ;  /* 0x0000000d000d7c02 */ /* 0x000fe20008000f00 */
[----:B----4-:R-:W-:-:S02]  /*20b0*/  IMAD.U32 R10, RZ, RZ, UR14 ;  /* 0x0000000eff0a7e24 */ /* 0x010fc4000f8e00ff */
[----:B------:R-:W-:Y:S01]  /*20c0*/  IMAD.U32 R11, RZ, RZ, UR15 ;  /* 0x0000000fff0b7e24 */ /* 0x000fe2000f8e00ff */
[----:B0-----:R-:W-:Y:S01]  /*20d0*/  MOV R4, UR16 ;  /* 0x0000001000047c02 */ /* 0x001fe20008000f00 */
[----:B------:R-:W-:Y:S01]  /*20e0*/  IMAD.U32 R5, RZ, RZ, UR17 ;  /* 0x00000011ff057e24 */ /* 0x000fe2000f8e00ff */
[----:B------:R-:W-:Y:S06]  /*20f0*/  BRA.U !UP0, `(.L_x_302) ;  /* 0x0000000108f47547 */ /* 0x000fec000b800000 */
[----:B------:R-:W-:Y:S01]  /*2100*/  IMAD.MOV.U32 R26, RZ, RZ, RZ ;  /* 0x000000ffff1a7224 */ /* 0x000fe200078e00ff */
[----:B------:R-:W-:Y:S01]  /*2110*/  MOV R12, UR12 ;  /* 0x0000000c000c7c02 */ /* 0x000fe20008000f00 */
[----:B------:R-:W-:Y:S01]  /*2120*/  IMAD.U32 R13, RZ, RZ, UR13 ;  /* 0x0000000dff0d7e24 */ /* 0x000fe2000f8e00ff */
[----:B------:R-:W-:Y:S01]  /*2130*/  MOV R11, UR15 ;  /* 0x0000000f000b7c02 */ /* 0x000fe20008000f00 */
[----:B------:R-:W-:Y:S01]  /*2140*/  IMAD.U32 R10, RZ, RZ, UR14 ;  /* 0x0000000eff0a7e24 */ /* 0x000fe2000f8e00ff */
[----:B------:R-:W-:Y:S01]  /*2150*/  ULOP3.LUT UR4, UR4, 0x7ffffffc, URZ, 0xc0, !UPT ;  /* 0x7ffffffc04047892 */ /* 0x000fe2000f8ec0ff */
[----:B------:R-:W-:Y:S02]  /*2160*/  IMAD.U32 R4, RZ, RZ, UR16 ;  /* 0x00000010ff047e24 */ /* 0x000fe4000f8e00ff */
[----:B------:R-:W-:-:S09]  /*2170*/  IMAD.U32 R5, RZ, RZ, UR17 ;  /* 0x00000011ff057e24 */ /* 0x000fd2000f8e00ff */
.L_x_303:
[----:B------:R-:W-:-:S04]  /*2180*/  LEA R15, R26, UR8, 0x2 ;  /* 0x000000081a0f7c11 */ /* 0x000fc8000f8e10ff */
[----:B------:R-:W0:Y:S02]  /*2190*/  LDC R29, c[0x3][R15] ;  /* 0x00c000000f1d7b82 */ /* 0x000e240000000800 */
[----:B0-----:R-:W-:-:S13]  /*21a0*/  ISETP.NE.AND P0, PT, R29, R14, PT ;  /* 0x0000000e1d00720c */ /* 0x001fda0003f05270 */
[----:B------:R-:W-:-:S05]  /*21b0*/  @P0 SHF.L.U32 R29, R29, 0x2, RZ ;  /* 0x000000021d1d0819 */ /* 0x000fca00000006ff */
[----:B------:R-:W-:-:S05]  /*21c0*/  @P0 IMAD.WIDE R28, R29, 0x8, R8 ;  /* 0x000000081d1c0825 */ /* 0x000fca00078e0208 */
[----:B------:R-:W2:Y:S04]  /*21d0*/  @P0 LDG.E.64.CONSTANT R18, desc[UR6][R28.64] ;  /* 0x000000061c120981 */ /* 0x000ea8000c1e9b00 */
[----:B-----5:R-:W3:Y:S04]  /*21e0*/  @P0 LDG.E.64.CONSTANT R2, desc[UR6][R28.64+0x8] ;  /* 0x000008061c020981 */ /* 0x020ee8000c1e9b00 */
[----:B------:R-:W4:Y:S01]  /*21f0*/  @P0 LDG.E.64.CONSTANT R20, desc[UR6][R28.64+0x10] ;  /* 0x000010061c140981 */ /* 0x000f22000c1e9b00 */
[----:B------:R-:W0:Y:S03]  /*2200*/  LDC R23, c[0x3][R15+0x4] ;  /* 0x00c001000f177b82 */ /* 0x000e260000000800 */
[----:B------:R-:W4:Y:S01]  /*2210*/  @P0 LDG.E.64.CONSTANT R24, desc[UR6][R28.64+0x18] ;  /* 0x000018061c180981 */ /* 0x000f22000c1e9b00 */
[----:B0-----:R-:W-:-:S13]  /*2220*/  ISETP.NE.AND P1, PT, R23, R14, PT ;  /* 0x0000000e1700720c */ /* 0x001fda0003f25270 */
[----:B------:R-:W-:Y:S01]  /*2230*/  @P1 IMAD.SHL.U32 R23, R23, 0x4, RZ ;  /* 0x0000000417171824 */ /* 0x000fe200078e00ff */
[----:B--2---:R-:W-:-:S03]  /*2240*/  @P0 DMUL R16, R16, R18 ;  /* 0x0000001210100228 */ /* 0x004fc60000000000 */
[----:B------:R-:W-:Y:S01]  /*2250*/  @P1 IMAD.WIDE R18, R23, 0x8, R8 ;  /* 0x0000000817121825 */ /* 0x000fe200078e0208 */
[----:B---3--:R-:W-:-:S04]  /*2260*/  @P0 DMUL R4, R4, R2 ;  /* 0x0000000204040228 */ /* 0x008fc80000000000 */
[----:B------:R-:W2:Y:S01]  /*2270*/  @P1 LDG.E.64.CONSTANT R2, desc[UR6][R18.64] ;  /* 0x0000000612021981 */ /* 0x000ea2000c1e9b00 */
[----:B----4-:R-:W-:-:S03]  /*2280*/  @P0 DMUL R10, R10, R20 ;  /* 0x000000140a0a0228 */ /* 0x010fc60000000000 */
[----:B------:R-:W3:Y:S04]  /*2290*/  @P1 LDG.E.64.CONSTANT R22, desc[UR6][R18.64+0x8] ;  /* 0x0000080612161981 */ /* 0x000ee8000c1e9b00 */
[----:B------:R-:W4:Y:S01]  /*22a0*/  @P1 LDG.E.64.CONSTANT R20, desc[UR6][R18.64+0x10] ;  /* 0x0000100612141981 */ /* 0x000f22000c1e9b00 */
[----:B------:R-:W-:Y:S01]  /*22b0*/  @P0 DMUL R12, R12, R24 ;  /* 0x000000180c0c0228 */ /* 0x000fe20000000000 */
[----:B------:R-:W0:Y:S02]  /*22c0*/  LDC R25, c[0x3][R15+0x8] ;  /* 0x00c002000f197b82 */ /* 0x000e240000000800 */
[----:B------:R-:W4:Y:S01]  /*22d0*/  @P1 LDG.E.64.CONSTANT R18, desc[UR6][R18.64+0x18] ;  /* 0x0000180612121981 */ /* 0x000f22000c1e9b00 */
[----:B0-----:R-:W-:-:S13]  /*22e0*/  ISETP.NE.AND P0, PT, R25, R14, PT ;  /* 0x0000000e1900720c */ /* 0x001fda0003f05270 */
[----:B------:R-:W-:Y:S01]  /*22f0*/  @P0 SHF.L.U32 R25, R25, 0x2, RZ ;  /* 0x0000000219190819 */ /* 0x000fe200000006ff */
[----:B--2---:R-:W-:-:S04]  /*2300*/  @P1 DMUL R16, R16, R2 ;  /* 0x0000000210101228 */ /* 0x004fc80000000000 */
[----:B------:R-:W-:Y:S01]  /*2310*/  @P0 IMAD.WIDE R2, R25, 0x8, R8 ;  /* 0x0000000819020825 */ /* 0x000fe200078e0208 */
[----:B---3--:R-:W-:-:S04]  /*2320*/  @P1 DMUL R4, R4, R22 ;  /* 0x0000001604041228 */ /* 0x008fc80000000000 */
[----:B------:R-:W2:Y:S01]  /*2330*/  @P0 LDG.E.64.CONSTANT R22, desc[UR6][R2.64+0x8] ;  /* 0x0000080602160981 */ /* 0x000ea2000c1e9b00 */
[----:B----4-:R-:W-:-:S03]  /*2340*/  @P1 DMUL R10, R10, R20 ;  /* 0x000000140a0a1228 */ /* 0x010fc60000000000 */
[----:B------:R-:W3:Y:S04]  /*2350*/  @P0 LDG.E.64.CONSTANT R20, desc[UR6][R2.64] ;  /* 0x0000000602140981 */ /* 0x000ee8000c1e9b00 */
[----:B------:R-:W4:Y:S01]  /*2360*/  @P0 LDG.E.64.CONSTANT R24, desc[UR6][R2.64+0x10] ;  /* 0x0000100602180981 */ /* 0x000f22000c1e9b00 */
[----:B------:R-:W0:Y:S01]  /*2370*/  LDC R15, c[0x3][R15+0xc] ;  /* 0x00c003000f0f7b82 */ /* 0x000e220000000800 */
[----:B------:R-:W-:Y:S02]  /*2380*/  @P1 DMUL R12, R12, R18 ;  /* 0x000000120c0c1228 */ /* 0x000fe40000000000 */
[----:B------:R-:W4:Y:S01]  /*2390*/  @P0 LDG.E.64.CONSTANT R18, desc[UR6][R2.64+0x18] ;  /* 0x0000180602120981 */ /* 0x000f22000c1e9b00 */
[----:B0-----:R-:W-:-:S13]  /*23a0*/  ISETP.NE.AND P2, PT, R15, R14, PT ;  /* 0x0000000e0f00720c */ /* 0x001fda0003f45270 */
[----:B------:R-:W-:-:S04]  /*23b0*/  @P2 IMAD.SHL.U32 R29, R15, 0x4, RZ ;  /* 0x000000040f1d2824 */ /* 0x000fc800078e00ff */
[----:B------:R-:W-:-:S05]  /*23c0*/  @P2 IMAD.WIDE R28, R29, 0x8, R8 ;  /* 0x000000081d1c2825 */ /* 0x000fca00078e0208 */
[----:B------:R-:W4:Y:S01]  /*23d0*/  @P2 LDG.E.64.CONSTANT R30, desc[UR6][R28.64+0x18] ;  /* 0x000018061c1e2981 */ /* 0x000f22000c1e9b00 */
[----:B--2---:R-:W-:-:S03]  /*23e0*/  @P0 DMUL R4, R4, R22 ;  /* 0x0000001604040228 */ /* 0x004fc60000000000 */
[----:B------:R-:W2:Y:S01]  /*23f0*/  @P2 LDG.E.64.CONSTANT R22, desc[UR6][R28.64+0x8] ;  /* 0x000008061c162981 */ /* 0x000ea2000c1e9b00 */
[----:B---3--:R-:W-:-:S03]  /*2400*/  @P0 DMUL R16, R16, R20 ;  /* 0x0000001410100228 */ /* 0x008fc60000000000 */
[----:B------:R-:W3:Y:S01]  /*2410*/  @P2 LDG.E.64.CONSTANT R20, desc[UR6][R28.64] ;  /* 0x000000061c142981 */ /* 0x000ee2000c1e9b00 */
[----:B----4-:R-:W-:-:S03]  /*2420*/  @P0 DMUL R10, R10, R24 ;  /* 0x000000180a0a0228 */ /* 0x010fc60000000000 */
[----:B------:R-:W4:Y:S01]  /*2430*/  @P2 LDG.E.64.CONSTANT R24, desc[UR6][R28.64+0x10] ;  /* 0x000010061c182981 */ /* 0x000f22000c1e9b00 */
[----:B------:R-:W-:Y:S01]  /*2440*/  IADD3 R26, PT, PT, R26, 0x4, RZ ;  /* 0x000000041a1a7810 */ /* 0x000fe20007ffe0ff */
[----:B------:R-:W-:-:S03]  /*2450*/  @P0 DMUL R12, R12, R18 ;  /* 0x000000120c0c0228 */ /* 0x000fc60000000000 */
[----:B------:R-:W-:-:S05]  /*2460*/  ISETP.NE.AND P0, PT, R26, UR4, PT ;  /* 0x000000041a007c0c */ /* 0x000fca000bf05270 */
[----:B------:R-:W-:Y:S02]  /*2470*/  @P2 DMUL R12, R12, R30 ;  /* 0x0000001e0c0c2228 */ /* 0x000fe40000000000 */
[----:B--2---:R-:W-:Y:S02]  /*2480*/  @P2 DMUL R4, R4, R22 ;  /* 0x0000001604042228 */ /* 0x004fe40000000000 */
[----:B---3--:R-:W-:Y:S02]  /*2490*/  @P2 DMUL R16, R16, R20 ;  /* 0x0000001410102228 */ /* 0x008fe40000000000 */
[----:B----4-:R-:W-:Y:S02]  /*24a0*/  @P2 DMUL R10, R10, R24 ;  /* 0x000000180a0a2228 */ /* 0x010fe40000000000 */
[----:B------:R-:W-:Y:S09]  /*24b0*/  @P0 BRA `(.L_x_303) ;  /* 0xfffffffc00300947 */ /* 0x000ff2000383ffff */
[----:B------:R-:W-:-:S07]  /*24c0*/  IMAD.U32 R15, RZ, RZ, UR4 ;  /* 0x00000004ff0f7e24 */ /* 0x000fce000f8e00ff */
.L_x_302:
[----:B------:R-:W0:Y:S02]  /*24d0*/  LDCU UR4, c[0x3][0x60] ;  /* 0x00c00c00ff0477ac */ /* 0x000e240008000800 */
[----:B0-----:R-:W-:-:S09]  /*24e0*/  ULOP3.LUT UP0, UR5, UR4, 0x3, URZ, 0xc0, !UPT ;  /* 0x0000000304057892 */ /* 0x001fd2000f80c0ff */
[----:B------:R-:W-:Y:S05]  /*24f0*/  BRA.U !UP0, `(.L_x_298) ;  /* 0x0000000108b47547 */ /* 0x000fea000b800000 */
[----:B------:R-:W-:Y:S02]  /*2500*/  UISETP.NE.AND UP0, UPT, UR5, 0x1, UPT ;  /* 0x000000010500788c */ /* 0x000fe4000bf05270 */
[----:B------:R-:W-:-:S04]  /*2510*/  ULOP3.LUT UR4, UR4, 0x1, URZ, 0xc0, !UPT ;  /* 0x0000000104047892 */ /* 0x000fc8000f8ec0ff */
[----:B------:R-:W-:-:S03]  /*2520*/  UISETP.NE.U32.AND UP1, UPT, UR4, 0x1, UPT ;  /* 0x000000010400788c */ /* 0x000fc6000bf25070 */
[----:B------:R-:W-:Y:S08]  /*2530*/  BRA.U !UP0, `(.L_x_304) ;  /* 0x0000000108687547 */ /* 0x000ff0000b800000 */
[----:B------:R-:W-:-:S04]  /*2540*/  LEA R28, R15, UR8, 0x2 ;  /* 0x000000080f1c7c11 */ /* 0x000fc8000f8e10ff */
[----:B------:R-:W0:Y:S02]  /*2550*/  LDC R27, c[0x3][R28] ;  /* 0x00c000001c1b7b82 */ /* 0x000e240000000800 */
[----:B0-----:R-:W-:-:S13]  /*2560*/  ISETP.NE.AND P0, PT, R27, R14, PT ;  /* 0x0000000e1b00720c */ /* 0x001fda0003f05270 */
[----:B------:R-:W-:-:S05]  /*2570*/  @P0 SHF.L.U32 R27, R27, 0x2, RZ ;  /* 0x000000021b1b0819 */ /* 0x000fca00000006ff */
[----:B------:R-:W-:-:S05]  /*2580*/  @P0 IMAD.WIDE R26, R27, 0x8, R8 ;  /* 0x000000081b1a0825 */ /* 0x000fca00078e0208 */
[----:B-----5:R-:W2:Y:S04]  /*2590*/  @P0 LDG.E.64.CONSTANT R2, desc[UR6][R26.64] ;  /* 0x000000061a020981 */ /* 0x020ea8000c1e9b00 */
[----:B------:R-:W3:Y:S04]  /*25a0*/  @P0 LDG.E.64.CONSTANT R20, desc[UR6][R26.64+0x8] ;  /* 0x000008061a140981 */ /* 0x000ee8000c1e9b00 */
[----:B------:R-:W4:Y:S01]  /*25b0*/  @P0 LDG.E.64.CONSTANT R22, desc[UR6][R26.64+0x10] ;  /* 0x000010061a160981 */ /* 0x000f22000c1e9b00 */
[----:B------:R-:W0:Y:S02]  /*25c0*/  LDC R19, c[0x3][R28+0x4] ;  /* 0x00c001001c137b82 */ /* 0x000e240000000800 */
[----:B0-----:R-:W-:-:S13]  /*25d0*/  ISETP.NE.AND P1, PT, R19, R14, PT ;  /* 0x0000000e1300720c */ /* 0x001fda0003f25270 */
[----:B------:R-:W-:-:S04]  /*25e0*/  @P1 IMAD.SHL.U32 R19, R19, 0x4, RZ ;  /* 0x0000000413131824 */ /* 0x000fc800078e00ff */
[----:B------:R-:W-:-:S05]  /*25f0*/  @P1 IMAD.WIDE R18, R19, 0x8, R8 ;  /* 0x0000000813121825 */ /* 0x000fca00078e0208 */
[----:B------:R-:W4:Y:S04]  /*2600*/  @P1 LDG.E.64.CONSTANT R24, desc[UR6][R18.64] ;  /* 0x0000000612181981 */ /* 0x000f28000c1e9b00 */
        /* <DEDUP_REMOVED lines=8> */
[----:B------:R-:W-:Y:S02]  /*2690*/  @P1 DMUL R16, R16, R24 ;  /* 0x0000001810101228 */ /* 0x000fe40000000000 */
[----:B--2---:R-:W-:Y:S02]  /*26a0*/  @P0 DMUL R12, R12, R2 ;  /* 0x000000020c0c0228 */ /* 0x004fe40000000000 */
[----:B---3--:R-:W-:Y:S02]  /*26b0*/  @P1 DMUL R10, R10, R20 ;  /* 0x000000140a0a1228 */ /* 0x008fe40000000000 */
[----:B----4-:R-:W-:-:S04]  /*26c0*/  @P1 DMUL R4, R4, R22 ;  /* 0x0000001604041228 */ /* 0x010fc80000000000 */
[----:B------:R-:W-:-:S11]  /*26d0*/  @P1 DMUL R12, R12, R28 ;  /* 0x0000001c0c0c1228 */ /* 0x000fd60000000000 */
.L_x_304:
[----:B------:R-:W-:Y:S05]  /*26e0*/  BRA.U UP1, `(.L_x_298) ;  /* 0x0000000101387547 */ /* 0x000fea000b800000 */
[----:B------:R-:W-:-:S06]  /*26f0*/  LEA R15, R15, UR8, 0x2 ;  /* 0x000000080f0f7c11 */ /* 0x000fcc000f8e10ff */
[----:B------:R-:W0:Y:S02]  /*2700*/  LDC R15, c[0x3][R15] ;  /* 0x00c000000f0f7b82 */ /* 0x000e240000000800 */
[----:B0-----:R-:W-:-:S13]  /*2710*/  ISETP.NE.AND P0, PT, R15, R14, PT ;  /* 0x0000000e0f00720c */ /* 0x001fda0003f05270 */
[----:B------:R-:W-:Y:S05]  /*2720*/  @!P0 BRA `(.L_x_298) ;  /* 0x0000000000288947 */ /* 0x000fea0003800000 */
[----:B-----5:R-:W-:-:S04]  /*2730*/  IMAD.SHL.U32 R3, R15, 0x4, RZ ;  /* 0x000000040f037824 */ /* 0x020fc800078e00ff */
        /* <DEDUP_REMOVED lines=9> */
.L_x_298:
[----:B------:R-:W-:Y:S01]  /*27d0*/  DSETP.MAX.AND P2, P3, R10, R12, PT ;  /* 0x0000000c0a00722a */ /* 0x000fe20003b4f000 */
[----:B------:R-:W-:Y:S01]  /*27e0*/  IMAD.MOV.U32 R18, RZ, RZ, R11 ;  /* 0x000000ffff127224 */ /* 0x000fe200078e000b */
[----:B------:R-:W-:Y:S01]  /*27f0*/  DSETP.MAX.AND P0, P1, R16, R4, PT ;  /* 0x000000041000722a */ /* 0x000fe2000390f000 */
[----:B------:R-:W-:Y:S01]  /*2800*/  IMAD.MOV.U32 R15, RZ, RZ, R4 ;  /* 0x000000ffff0f7224 */ /* 0x000fe200078e0004 */
[----:B------:R-:W-:Y:S01]  /*2810*/  MOV R19, R13 ;  /* 0x0000000d00137202 */ /* 0x000fe20000000f00 */
[----:B------:R-:W-:Y:S01]  /*2820*/  IMAD.MOV.U32 R20, RZ, RZ, R5 ;  /* 0x000000ffff147224 */ /* 0x000fe200078e0005 */
[----:B0-----:R-:W-:Y:S01]  /*2830*/  MOV R2, R16 ;  /* 0x0000001000027202 */ /* 0x001fe20000000f00 */
[----:B------:R-:W-:Y:S01]  /*2840*/  BSSY.RECONVERGENT B0, `(.L_x_305) ;  /* 0x0000029000007945 */ /* 0x000fe20003800200 */
[----:B------:R-:W-:Y:S01]  /*2850*/  FSEL R21, R18, R19, P2 ;  /* 0x0000001312157208 */ /* 0x000fe20001000000 */
[----:B------:R-:W-:Y:S01]  /*2860*/  IMAD.MOV.U32 R18, RZ, RZ, R12 ;  /* 0x000000ffff127224 */ /* 0x000fe200078e000c */
[----:B-----5:R-:W-:-:S02]  /*2870*/  MOV R3, R17 ;  /* 0x0000001100037202 */ /* 0x020fc40000000f00 */
[----:B------:R-:W-:Y:S02]  /*2880*/  SEL R2, R2, R15, P0 ;  /* 0x0000000f02027207 */ /* 0x000fe40000000000 */
[----:B------:R-:W-:Y:S02]  /*2890*/  MOV R15, R10 ;  /* 0x0000000a000f7202 */ /* 0x000fe40000000f00 */
[----:B------:R-:W-:Y:S02]  /*28a0*/  @P3 LOP3.LUT R21, R19, 0x80000, RZ, 0xfc, !PT ;  /* 0x0008000013153812 */ /* 0x000fe400078efcff */
[----:B------:R-:W-:Y:S02]  /*28b0*/  FSEL R3, R3, R20, P0 ;  /* 0x0000001403037208 */ /* 0x000fe40000000000 */
[----:B------:R-:W-:Y:S02]  /*28c0*/  SEL R18, R15, R18, P2 ;  /* 0x000000120f127207 */ /* 0x000fe40001000000 */
[----:B------:R-:W-:-:S02]  /*28d0*/  @P1 LOP3.LUT R3, R20, 0x80000, RZ, 0xfc, !PT ;  /* 0x0008000014031812 */ /* 0x000fc400078efcff */
[----:B------:R-:W-:-:S03]  /*28e0*/  MOV R19, R21 ;  /* 0x0000001500137202 */ /* 0x000fc60000000f00 */
[----:B------:R-:W-:Y:S01]  /*28f0*/  IMAD.MOV.U32 R15, RZ, RZ, R3 ;  /* 0x000000ffff0f7224 */ /* 0x000fe200078e0003 */
[----:B------:R-:W-:Y:S02]  /*2900*/  MOV R20, R19 ;  /* 0x0000001300147202 */ /* 0x000fe40000000f00 */
[----:B------:R-:W-:-:S06]  /*2910*/  DSETP.MAX.AND P0, P1, R2, R18, PT ;  /* 0x000000120200722a */ /* 0x000fcc000390f000 */
[----:B------:R-:W-:Y:S02]  /*2920*/  FSEL R15, R15, R20, P0 ;  /* 0x000000140f0f7208 */ /* 0x000fe40000000000 */
[----:B------:R-:W-:-:S06]  /*2930*/  SEL R18, R2, R18, P0 ;  /* 0x0000001202127207 */ /* 0x000fcc0000000000 */
[----:B------:R-:W-:-:S05]  /*2940*/  @P1 LOP3.LUT R15, R20, 0x80000, RZ, 0xfc, !PT ;  /* 0x00080000140f1812 */ /* 0x000fca00078efcff */
[----:B------:R-:W-:-:S06]  /*2950*/  IMAD.MOV.U32 R19, RZ, RZ, R15 ;  /* 0x000000ffff137224 */ /* 0x000fcc00078e000f */
[----:B------:R-:W-:-:S06]  /*2960*/  DSETP.NEU.AND P0, PT, R18, 1, PT ;  /* 0x3ff000001200742a */ /* 0x000fcc0003f0d000 */
[----:B------:R-:W-:-:S14]  /*2970*/  DSETP.LEU.OR P0, PT, R18, RZ, !P0 ;  /* 0x000000ff1200722a */ /* 0x000fdc000470b400 */
[----:B------:R-:W-:Y:S05]  /*2980*/  @P0 BRA `(.L_x_306) ;  /* 0x0000000000500947 */ /* 0x000fea0003800000 */
[----:B------:R-:W0:Y:S01]  /*2990*/  MUFU.RCP64H R3, R19 ;  /* 0x0000001300037308 */ /* 0x000e220000001800 */
[----:B------:R-:W-:Y:S01]  /*29a0*/  IADD3 R2, PT, PT, R19, 0x300402, RZ ;  /* 0x0030040213027810 */ /* 0x000fe20007ffe0ff */
[----:B------:R-:W-:Y:S03]  /*29b0*/  BSSY.RECONVERGENT B1, `(.L_x_307) ;  /* 0x000000d000017945 */ /* 0x000fe60003800200 */
[----:B------:R-:W-:Y:S02]  /*29c0*/  FSETP.GEU.AND P0, PT, |R2|, 5.8789094863358348022e-39, PT ;  /* 0x004004020200780b */ /* 0x000fe40003f0e200 */
        /* <DEDUP_REMOVED lines=11> */
.L_x_308:
[----:B------:R-:W-:Y:S05]  /*2a80*/  BSYNC.RECONVERGENT B1 ;  /* 0x0000000000017941 */ /* 0x000fea0003800200 */
.L_x_307:
[-C--:B------:R-:W-:Y:S02]  /*2a90*/  DMUL R16, R16, R20.reuse ;  /* 0x0000001410107228 */ /* 0x080fe40000000000 */
[-C--:B------:R-:W-:Y:S02]  /*2aa0*/  DMUL R4, R4, R20.reuse ;  /* 0x0000001404047228 */ /* 0x080fe40000000000 */
[-C--:B------:R-:W-:Y:S02]  /*2ab0*/  DMUL R10, R10, R20.reuse ;  /* 0x000000140a0a7228 */ /* 0x080fe40000000000 */
[----:B------:R-:W-:-:S11]  /*2ac0*/  DMUL R12, R12, R20 ;  /* 0x000000140c0c7228 */ /* 0x000fd60000000000 */
.L_x_306:
[----:B------:R-:W-:Y:S05]  /*2ad0*/  BSYNC.RECONVERGENT B0 ;  /* 0x0000000000007941 */ /* 0x000fea0003800200 */
.L_x_305:
[----:B------:R-:W-:Y:S01]  /*2ae0*/  IMAD.SHL.U32 R3, R14, 0x4, RZ ;  /* 0x000000040e037824 */ /* 0x000fe200078e00ff */
[C---:B------:R-:W-:Y:S02]  /*2af0*/  ISETP.GT.AND P0, PT, R0.reuse, 0x1, PT ;  /* 0x000000010000780c */ /* 0x040fe40003f04270 */
[----:B------:R-:W-:Y:S01]  /*2b00*/  IADD3 R0, PT, PT, R0, -0x1, RZ ;  /* 0xffffffff00007810 */ /* 0x000fe20007ffe0ff */
[----:B------:R-:W-:-:S05]  /*2b10*/  IMAD.WIDE R2, R3, 0x8, R6 ;  /* 0x0000000803027825 */ /* 0x000fca00078e0206 */
[----:B------:R3:W-:Y:S04]  /*2b20*/  STG.E.64 desc[UR6][R2.64], R16 ;  /* 0x0000001002007986 */ /* 0x0007e8000c101b06 */
[----:B------:R3:W-:Y:S04]  /*2b30*/  STG.E.64 desc[UR6][R2.64+0x8], R4 ;  /* 0x0000080402007986 */ /* 0x0007e8000c101b06 */
[----:B------:R3:W-:Y:S04]  /*2b40*/  STG.E.64 desc[UR6][R2.64+0x10], R10 ;  /* 0x0000100a02007986 */ /* 0x0007e8000c101b06 */
[----:B------:R3:W-:Y:S01]  /*2b50*/  STG.E.64 desc[UR6][R2.64+0x18], R12 ;  /* 0x0000180c02007986 */ /* 0x0007e2000c101b06 */
[----:B------:R-:W-:Y:S05]  /*2b60*/  @P0 BRA `(.L_x_286) ;  /* 0xffffffe800280947 */ /* 0x000fea000383ffff */
[----:B------:R-:W-:Y:S05]  /*2b70*/  EXIT ;  /* 0x000000000000794d */ /* 0x000fea0003800000 */
        .weak           $__internal_2_$__cuda_sm20_dblrcp_rn_slowpath_v3
        .type           $__internal_2_$__cuda_sm20_dblrcp_rn_slowpath_v3,@function
        .size           $__internal_2_$__cuda_sm20_dblrcp_rn_slowpath_v3,(.L_x_358 - $__internal_2_$__cuda_sm20_dblrcp_rn_slowpath_v3)
$__internal_2_$__cuda_sm20_dblrcp_rn_slowpath_v3:
        /* <DEDUP_REMOVED lines=12> */
[----:B------:R-:W-:Y:S01]  /*2c40*/  MOV R20, R18 ;  /* 0x0000001200147202 */ /* 0x000fe20000000f00 */
[----:B------:R-:W-:Y:S02]  /*2c50*/  IMAD.MOV.U32 R22, RZ, RZ, R3 ;  /* 0x000000ffff167224 */ /* 0x000fe400078e0003 */
[----:B------:R-:W0:Y:S04]  /*2c60*/  MUFU.RCP64H R23, R21 ;  /* 0x0000001500177308 */ /* 0x000e280000001800 */
        /* <DEDUP_REMOVED lines=10> */
.L_x_312:
[----:B------:R-:W-:Y:S01]  /*2d10*/  DMUL R20, R18, 8.11296384146066816958e+31 ;  /* 0x4690000012147828 */ /* 0x000fe20000000000 */
[----:B------:R-:W-:-:S05]  /*2d20*/  MOV R18, R3 ;  /* 0x0000000300127202 */ /* 0x000fca0000000f00 */
        /* <DEDUP_REMOVED lines=8> */
.L_x_310:
[----:B------:R-:W-:Y:S01]  /*2db0*/  LOP3.LUT R21, R19, 0x80000, RZ, 0xfc, !PT ;  /* 0x0008000013157812 */ /* 0x000fe200078efcff */
[----:B------:R-:W-:-:S07]  /*2dc0*/  IMAD.MOV.U32 R20, RZ, RZ, R18 ;  /* 0x000000ffff147224 */ /* 0x000fce00078e0012 */
.L_x_311:
[----:B------:R-:W-:Y:S05]  /*2dd0*/  BSYNC.RECONVERGENT B2 ;  /* 0x0000000000027941 */ /* 0x000fea0003800200 */
.L_x_309:
[----:B------:R-:W-:Y:S02]  /*2de0*/  HFMA2 R19, -RZ, RZ, 0, 0 ;  /* 0x00000000ff137431 */ /* 0x000fe400000001ff */
[----:B------:R-:W-:Y:S01]  /*2df0*/  IMAD.MOV.U32 R18, RZ, RZ, R2 ;  /* 0x000000ffff127224 */ /* 0x000fe200078e0002 */
[----:B------:R-:W-:-:S03]  /*2e00*/  MOV R3, R20 ;  /* 0x0000001400037202 */ /* 0x000fc60000000f00 */
[----:B------:R-:W-:Y:S05]  /*2e10*/  RET.REL.NODEC R18 `(_Z23backward_pass_kernel_v2iiPKiS0_S0_PKdS0_S0_S0_S0_S2_Pd) ;  /* 0xffffffd012787950 */ /* 0x000fea0003c3ffff */
.L_x_313:
        /* <DEDUP_REMOVED lines=14> */
.L_x_358:


//--------------------- .text._Z22forward_pass_kernel_v2iiiPKiS0_PKbS0_PKhPKdS0_S0_S0_PdS7_ --------------------------
	.section	.text._Z22forward_pass_kernel_v2iiiPKiS0_PKbS0_PKhPKdS0_S0_S0_PdS7_,"ax",@progbits
	.align	128
        .global         _Z22forward_pass_kernel_v2iiiPKiS0_PKbS0_PKhPKdS0_S0_S0_PdS7_
        .type           _Z22forward_pass_kernel_v2iiiPKiS0_PKbS0_PKhPKdS0_S0_S0_PdS7_,@function
        .size           _Z22forward_pass_kernel_v2iiiPKiS0_PKbS0_PKhPKdS0_S0_S0_PdS7_,(.L_x_359 - _Z22forward_pass_kernel_v2iiiPKiS0_PKbS0_PKhPKdS0_S0_S0_PdS7_)
        .other          _Z22forward_pass_kernel_v2iiiPKiS0_PKbS0_PKhPKdS0_S0_S0_PdS7_,@"STO_CUDA_ENTRY STV_DEFAULT"
_Z22forward_pass_kernel_v2iiiPKiS0_PKbS0_PKhPKdS0_S0_S0_PdS7_:
.text._Z22forward_pass_kernel_v2iiiPKiS0_PKbS0_PKhPKdS0_S0_S0_PdS7_:
        /* <DEDUP_REMOVED lines=8> */
[----:B------:R-:W0:Y:S01]  /*0080*/  LDCU UR4, c[0x0][0x384] ;  /* 0x00007080ff0477ac */ /* 0x000e220008000800 */
[----:B------:R-:W-:Y:S01]  /*0090*/  CS2R R8, SRZ ;  /* 0x0000000000087805 */ /* 0x000fe2000001ff00 */
[----:B------:R-:W1:Y:S01]  /*00a0*/  LDCU.64 UR14, c[0x0][0x358] ;  /* 0x00006b00ff0e77ac */ /* 0x000e620008000a00 */
[----:B0-----:R-:W-:-:S09]  /*00b0*/  UISETP.GE.AND UP0, UPT, UR4, 0x1, UPT ;  /* 0x000000010400788c */ /* 0x001fd2000bf06270 */
[----:B-1----:R-:W-:Y:S05]  /*00c0*/  BRA.U !UP0, `(.L_x_314) ;  /* 0x00000045087c7547 */ /* 0x002fea000b800000 */
[----:B------:R-:W0:Y:S01]  /*00d0*/  LDC.64 R10, c[0x0][0x3d8] ;  /* 0x0000f600ff0a7b82 */ /* 0x000e220000000a00 */
[----:B------:R-:W1:Y:S01]  /*00e0*/  LDCU.64 UR12, c[0x0][0x3d0] ;  /* 0x00007a00ff0c77ac */ /* 0x000e620008000a00 */
[----:B------:R-:W-:Y:S01]  /*00f0*/  IMAD R2, R0, UR4, RZ ;  /* 0x0000000400027c24 */ /* 0x000fe2000f8e02ff */
[----:B------:R-:W-:Y:S01]  /*0100*/  CS2R R8, SRZ ;  /* 0x0000000000087805 */ /* 0x000fe2000001ff00 */
[----:B------:R-:W-:-:S03]  /*0110*/  UMOV UR4, URZ ;  /* 0x000000ff00047c82 */ /* 0x000fc60008000000 */
[----:B------:R-:W-:Y:S01]  /*0120*/  SHF.L.U32 R3, R2, 0x2, RZ ;  /* 0x0000000202037819 */ /* 0x000fe200000006ff */
[----:B-1----:R-:W-:-:S04]  /*0130*/  UIADD3 UR12, UP0, UPT, UR12, 0x20, URZ ;  /* 0x000000200c0c7890 */ /* 0x002fc8000ff1e0ff */
[----:B------:R-:W-:Y:S01]  /*0140*/  UIADD3.X UR13, UPT, UPT, URZ, UR13, URZ, UP0, !UPT ;  /* 0x0000000dff0d7290 */ /* 0x000fe200087fe4ff */
[----:B0-----:R-:W-:-:S11]  /*0150*/  IMAD.WIDE R10, R3, 0x8, R10 ;  /* 0x00000008030a7825 */ /* 0x001fd600078e020a */
.L_x_350:
[----:B------:R-:W0:Y:S01]  /*0160*/  LDCU.128 UR8, c[0x0][0x390] ;  /* 0x00007200ff0877ac */ /* 0x000e220008000c00 */
[----:B-1----:R-:W1:Y:S01]  /*0170*/  LDC.64 R2, c[0x0][0x3a0] ;  /* 0x0000e800ff027b82 */ /* 0x002e620000000a00 */
[----:B0-----:R-:W-:-:S06]  /*0180*/  UIMAD.WIDE.U32 UR6, UR4, 0x4, UR8 ;  /* 0x00000004040678a5 */ /* 0x001fcc000f8e0008 */
[----:B------:R-:W-:Y:S01]  /*0190*/  IMAD.U32 R4, RZ, RZ, UR6 ;  /* 0x00000006ff047e24 */ /* 0x000fe2000f8e00ff */
[----:B------:R-:W-:-:S05]  /*01a0*/  MOV R5, UR7 ;  /* 0x0000000700057c02 */ /* 0x000fca0008000f00 */
[----:B------:R-:W2:Y:S02]  /*01b0*/  LDG.E.CONSTANT R4, desc[UR14][R4.64] ;  /* 0x0000000e04047981 */ /* 0x000ea4000c1e9900 */
[----:B--2---:R-:W-:-:S13]  /*01c0*/  R2UR UR8, R4 ;  /* 0x00000000040872ca */ /* 0x004fda00000e0000 */
[----:B------:R-:W-:-:S06]  /*01d0*/  UIMAD.WIDE UR6, UR8, 0x4, UR10 ;  /* 0x00000004080678a5 */ /* 0x000fcc000f8e020a */
[----:B------:R-:W-:Y:S01]  /*01e0*/  MOV R7, UR7 ;  /* 0x0000000700077c02 */ /* 0x000fe20008000f00 */
[----:B------:R-:W-:-:S04]  /*01f0*/  IMAD.U32 R6, RZ, RZ, UR6 ;  /* 0x00000006ff067e24 */ /* 0x000fc8000f8e00ff */
[----:B------:R-:W0:Y:S01]  /*0200*/  LDCU.64 UR6, c[0x0][0x3b8] ;  /* 0x00007700ff0677ac */ /* 0x000e220008000a00 */
[----:B------:R-:W1:Y:S02]  /*0210*/  LDG.E.CONSTANT R7, desc[UR14][R6.64] ;  /* 0x0000000e06077981 */ /* 0x000e64000c1e9900 */
[----:B-1----:R-:W-:-:S04]  /*0220*/  IADD3 R2, P0, PT, R7, R2, RZ ;  /* 0x0000000207027210 */ /* 0x002fc80007f1e0ff */
[----:B------:R-:W-:-:S05]  /*0230*/  LEA.HI.X.SX32 R3, R7, R3, 0x1, P0 ;  /* 0x0000000307037211 */ /* 0x000fca00000f0eff */
[----:B------:R-:W2:Y:S01]  /*0240*/  LDG.E.U8.CONSTANT R2, desc[UR14][R2.64] ;  /* 0x0000000e02027981 */ /* 0x000ea2000c1e9100 */
[----:B------:R-:W-:Y:S01]  /*0250*/  USHF.L.U32 UR5, UR8, 0x4, URZ ;  /* 0x0000000408057899 */ /* 0x000fe200080006ff */
[----:B------:R-:W-:Y:S03]  /*0260*/  BSSY.RECONVERGENT B0, `(.L_x_315) ;  /* 0x00003b6000007945 */ /* 0x000fe60003800200 */
[----:B0-----:R-:W-:Y:S01]  /*0270*/  UIMAD.WIDE UR6, UR5, 0x8, UR6 ;  /* 0x00000008050678a5 */ /* 0x001fe2000f8e0206 */
[----:B--2---:R-:W-:-:S13]  /*0280*/  ISETP.NE.AND P0, PT, R2, RZ, PT ;  /* 0x000000ff0200720c */ /* 0x004fda0003f05270 */
[----:B------:R-:W-:Y:S05]  /*0290*/  @!P0 BRA `(.L_x_316) ;  /* 0x0000000400308947 */ /* 0x000fea0003800000 */
[----:B------:R-:W0:Y:S01]  /*02a0*/  LDC.64 R2, c[0x0][0x3a8] ;  /* 0x0000ea00ff027b82 */ /* 0x000e220000000a00 */
[----:B------:R-:W1:Y:S01]  /*02b0*/  LDCU UR5, c[0x0][0x388] ;  /* 0x00007100ff0577ac */ /* 0x000e620008000800 */
[----:B------:R-:W2:Y:S01]  /*02c0*/  LDCU.64 UR10, c[0x0][0x3b0] ;  /* 0x00007600ff0a77ac */ /* 0x000ea20008000a00 */
[----:B0-----:R-:W-:-:S06]  /*02d0*/  IMAD.WIDE R2, R7, 0x4, R2 ;  /* 0x0000000407027825 */ /* 0x001fcc00078e0202 */
[----:B------:R-:W1:Y:S02]  /*02e0*/  LDG.E.CONSTANT R3, desc[UR14][R2.64] ;  /* 0x0000000e02037981 */ /* 0x000e64000c1e9900 */
[----:B-1----:R-:W-:-:S05]  /*02f0*/  IMAD R4, R0, UR5, R3 ;  /* 0x0000000500047c24 */ /* 0x002fca000f8e0203 */
[----:B--2---:R-:W-:-:S04]  /*0300*/  IADD3 R6, P0, PT, R4, UR10, RZ ;  /* 0x0000000a04067c10 */ /* 0x004fc8000ff1e0ff */
[----:B------:R-:W-:-:S05]  /*0310*/  LEA.HI.X.SX32 R7, R4, UR11, 0x1, P0 ;  /* 0x0000000b04077c11 */ /* 0x000fca00080f0eff */
[----:B------:R-:W2:Y:S01]  /*0320*/  LDG.E.U8.CONSTANT R6, desc[UR14][R6.64] ;  /* 0x0000000e06067981 */ /* 0x000ea2000c1e9100 */
[----:B------:R-:W-:Y:S01]  /*0330*/  IMAD.MOV.U32 R5, RZ, RZ, 0x8 ;  /* 0x00000008ff057424 */ /* 0x000fe200078e00ff */
[----:B--2---:R-:W-:-:S13]  /*0340*/  ISETP.GT.U32.AND P0, PT, R6, 0x3, PT ;  /* 0x000000030600780c */ /* 0x004fda0003f04070 */
[----:B------:R-:W-:-:S05]  /*0350*/  @!P0 IMAD.WIDE.U32 R4, R6, R5, UR6 ;  /* 0x0000000606048e25 */ /* 0x000fca000f8e0005 */
[----:B------:R0:W5:Y:S04]  /*0360*/  @!P0 LDG.E.64.CONSTANT R12, desc[UR14][R4.64] ;  /* 0x0000000e040c8981 */ /* 0x000168000c1e9b00 */
[----:B------:R0:W5:Y:S04]  /*0370*/  @!P0 LDG.E.64.CONSTANT R28, desc[UR14][R4.64+0x20] ;  /* 0x0000200e041c8981 */ /* 0x000168000c1e9b00 */
[----:B------:R0:W5:Y:S04]  /*0380*/  @!P0 LDG.E.64.CONSTANT R26, desc[UR14][R4.64+0x40] ;  /* 0x0000400e041a8981 */ /* 0x000168000c1e9b00 */
[----:B------:R0:W5:Y:S01]  /*0390*/  @!P0 LDG.E.64.CONSTANT R14, desc[UR14][R4.64+0x60] ;  /* 0x0000600e040e8981 */ /* 0x000162000c1e9b00 */
[----:B------:R-:W-:Y:S05]  /*03a0*/  @!P0 BRA `(.L_x_317) ;  /* 0x0000003800848947 */ /* 0x000fea0003800000 */
[----:B------:R-:W-:Y:S01]  /*03b0*/  MOV R20, UR6 ;  /* 0x0000000600147c02 */ /* 0x000fe20008000f00 */
[----:B------:R-:W-:Y:S01]  /*03c0*/  IMAD.U32 R21, RZ, RZ, UR7 ;  /* 0x00000007ff157e24 */ /* 0x000fe2000f8e00ff */
[----:B------:R-:W-:Y:S01]  /*03d0*/  MOV R18, UR6 ;  /* 0x0000000600127c02 */ /* 0x000fe20008000f00 */
[----:B------:R-:W-:Y:S01]  /*03e0*/  IMAD.U32 R19, RZ, RZ, UR7 ;  /* 0x00000007ff137e24 */ /* 0x000fe2000f8e00ff */
[----:B------:R-:W-:Y:S01]  /*03f0*/  MOV R22, UR6 ;  /* 0x0000000600167c02 */ /* 0x000fe20008000f00 */
[----:B------:R-:W-:Y:S01]  /*0400*/  IMAD.U32 R23, RZ, RZ, UR7 ;  /* 0x00000007ff177e24 */ /* 0x000fe2000f8e00ff */
[----:B-----5:R-:W-:Y:S01]  /*0410*/  MOV R14, UR6 ;  /* 0x00000006000e7c02 */ /* 0x020fe20008000f00 */
[----:B------:R-:W2:Y:S01]  /*0420*/  LDG.E.64.CONSTANT R20, desc[UR14][R20.64+0x20] ;  /* 0x0000200e14147981 */ /* 0x000ea2000c1e9b00 */
[----:B------:R-:W-:Y:S01]  /*0430*/  IMAD.U32 R15, RZ, RZ, UR7 ;  /* 0x00000007ff0f7e24 */ /* 0x000fe2000f8e00ff */
[----:B------:R-:W-:Y:S01]  /*0440*/  MOV R16, UR6 ;  /* 0x0000000600107c02 */ /* 0x000fe20008000f00 */
[----:B------:R-:W-:Y:S01]  /*0450*/  IMAD.U32 R17, RZ, RZ, UR7 ;  /* 0x00000007ff117e24 */ /* 0x000fe2000f8e00ff */
[----:B------:R-:W2:Y:S01]  /*0460*/  LDG.E.64.CONSTANT R18, desc[UR14][R18.64+0x28] ;  /* 0x0000280e12127981 */ /* 0x000ea2000c1e9b00 */
[----:B------:R-:W-:Y:S01]  /*0470*/  MOV R26, UR6 ;  /* 0x00000006001a7c02 */ /* 0x000fe20008000f00 */
[----:B------:R-:W-:-:S02]  /*0480*/  IMAD.U32 R27, RZ, RZ, UR7 ;  /* 0x00000007ff1b7e24 */ /* 0x000fc4000f8e00ff */
[----:B------:R-:W3:Y:S01]  /*0490*/  LDG.E.64.CONSTANT R22, desc[UR14][R22.64] ;  /* 0x0000000e16167981 */ /* 0x000ee2000c1e9b00 */
[----:B------:R-:W-:-:S03]  /*04a0*/  MOV R2, UR6 ;  /* 0x0000000600027c02 */ /* 0x000fc60008000f00 */
[----:B------:R-:W3:Y:S01]  /*04b0*/  LDG.E.64.CONSTANT R14, desc[UR14][R14.64+0x8] ;  /* 0x0000080e0e0e7981 */ /* 0x000ee2000c1e9b00 */
[----:B------:R-:W-:Y:S01]  /*04c0*/  IMAD.U32 R3, RZ, RZ, UR7 ;  /* 0x00000007ff037e24 */ /* 0x000fe2000f8e00ff */
[----:B------:R-:W-:Y:S02]  /*04d0*/  MOV R6, UR6 ;  /* 0x0000000600067c02 */ /* 0x000fe40008000f00 */
[----:B------:R-:W4:Y:S01]  /*04e0*/  LDG.E.64.CONSTANT R28, desc[UR14][R26.64+0x30] ;  /* 0x0000300e1a1c7981 */ /* 0x000f22000c1e9b00 */
[----:B------:R-:W-:Y:S01]  /*04f0*/  IMAD.U32 R7, RZ, RZ, UR7 ;  /* 0x00000007ff077e24 */ /* 0x000fe2000f8e00ff */
[----:B------:R-:W-:Y:S01]  /*0500*/  MOV R12, UR6 ;  /* 0x00000006000c7c02 */ /* 0x000fe20008000f00 */
[----:B------:R-:W-:Y:S01]  /*0510*/  IMAD.U32 R13, RZ, RZ, UR7 ;  /* 0x00000007ff0d7e24 */ /* 0x000fe2000f8e00ff */
[----:B------:R-:W-:Y:S01]  /*0520*/  MOV R24, UR6 ;  /* 0x0000000600187c02 */ /* 0x000fe20008000f00 */
[----:B------:R-:W-:Y:S01]  /*0530*/  IMAD.U32 R25, RZ, RZ, UR7 ;  /* 0x00000007ff197e24 */ /* 0x000fe2000f8e00ff */
[----:B------:R-:W4:Y:S04]  /*0540*/  LDG.E.64.CONSTANT R16, desc[UR14][R16.64+0x10] ;  /* 0x0000100e10107981 */ /* 0x000f28000c1e9b00 */
[----:B------:R-:W4:Y:S04]  /*0550*/  LDG.E.64.CONSTANT R2, desc[UR14][R2.64+0x40] ;  /* 0x0000400e02027981 */ /* 0x000f28000c1e9b00 */
[----:B0-----:R-:W4:Y:S04]  /*0560*/  LDG.E.64.CONSTANT R4, desc[UR14][R24.64+0x48] ;  /* 0x0000480e18047981 */ /* 0x001f28000c1e9b00 */
[----:B------:R-:W4:Y:S04]  /*0570*/  LDG.E.64.CONSTANT R6, desc[UR14][R6.64+0x60] ;  /* 0x0000600e06067981 */ /* 0x000f28000c1e9b00 */
[----:B------:R-:W4:Y:S01]  /*0580*/  LDG.E.64.CONSTANT R12, desc[UR14][R12.64+0x68] ;  /* 0x0000680e0c0c7981 */ /* 0x000f22000c1e9b00 */
[----:B--2---:R-:W-:Y:S01]  /*0590*/  DADD R18, R20, R18 ;  /* 0x0000000014127229 */ /* 0x004fe20000000012 */
[----:B------:R-:W-:Y:S01]  /*05a0*/  MOV R20, UR6 ;  /* 0x0000000600147c02 */ /* 0x000fe20008000f00 */
[----:B------:R-:W-:Y:S01]  /*05b0*/  IMAD.U32 R21, RZ, RZ, UR7 ;  /* 0x00000007ff157e24 */ /* 0x000fe2000f8e00ff */
[----:B---3--:R-:W-:-:S05]  /*05c0*/  DADD R14, R22, R14 ;  /* 0x00000000160e7229 */ /* 0x008fca000000000e */
[----:B------:R-:W2:Y:S01]  /*05d0*/  LDG.E.64.CONSTANT R20, desc[UR14][R20.64+0x50] ;  /* 0x0000500e14147981 */ /* 0x000ea2000c1e9b00 */
[----:B----4-:R-:W-:Y:S01]  /*05e0*/  DADD R28, R18, R28 ;  /* 0x00000000121c7229 */ /* 0x010fe2000000001c */
[----:B------:R-:W-:Y:S01]  /*05f0*/  MOV R18, UR6 ;  /* 0x0000000600127c02 */ /* 0x000fe20008000f00 */
[----:B------:R-:W-:Y:S01]  /*0600*/  IMAD.U32 R19, RZ, RZ, UR7 ;  /* 0x00000007ff137e24 */ /* 0x000fe2000f8e00ff */
[----:B------:R-:W-:-:S05]  /*0610*/  DADD R14, R14, R16 ;  /* 0x000000000e0e7229 */ /* 0x000fca0000000010 */
[----:B------:R-:W3:Y:S01]  /*0620*/  LDG.E.64.CONSTANT R18, desc[UR14][R18.64+0x70] ;  /* 0x0000700e12127981 */ /* 0x000ee2000c1e9b00 */
[----:B------:R-:W-:Y:S01]  /*0630*/  MOV R22, UR6 ;  /* 0x0000000600167c02 */ /* 0x000fe20008000f00 */
[----:B------:R-:W-:Y:S01]  /*0640*/  IMAD.U32 R23, RZ, RZ, UR7 ;  /* 0x00000007ff177e24 */ /* 0x000fe2000f8e00ff */
[----:B------:R-:W-:Y:S01]  /*0650*/  DADD R4, R2, R4 ;  /* 0x0000000002047229 */ /* 0x000fe20000000004 */
[----:B------:R-:W-:Y:S01]  /*0660*/  MOV R2, UR6 ;  /* 0x0000000600027c02 */ /* 0x000fe20008000f00 */
[----:B------:R-:W-:Y:S02]  /*0670*/  IMAD.U32 R3, RZ, RZ, UR7 ;  /* 0x00000007ff037e24 */ /* 0x000fe4000f8e00ff */
[----:B------:R-:W4:Y:S01]  /*0680*/  LDG.E.64.CONSTANT R26, desc[UR14][R22.64+0x58] ;  /* 0x0000580e161a7981 */ /* 0x000f22000c1e9b00 */
[----:B------:R-:W-:-:S03]  /*0690*/  DADD R16, R6, R12 ;  /* 0x0000000006107229 */ /* 0x000fc6000000000c */
[----:B------:R-:W4:Y:S01]  /*06a0*/  LDG.E.64.CONSTANT R2, desc[UR14][R2.64+0x78] ;  /* 0x0000780e02027981 */ /* 0x000f22000c1e9b00 */
[----:B------:R-:W-:Y:S01]  /*06b0*/  MOV R6, UR6 ;  /* 0x0000000600067c02 */ /* 0x000fe20008000f00 */
[----:B------:R-:W-:Y:S02]  /*06c0*/  IMAD.U32 R7, RZ, RZ, UR7 ;  /* 0x00000007ff077e24 */ /* 0x000fe4000f8e00ff */
[----:B------:R-:W4:Y:S04]  /*06d0*/  LDG.E.64.CONSTANT R12, desc[UR14][R24.64+0x18] ;  /* 0x0000180e180c7981 */ /* 0x000f28000c1e9b00 */
[----:B------:R-:W4:Y:S01]  /*06e0*/  LDG.E.64.CONSTANT R6, desc[UR14][R6.64+0x38] ;  /* 0x0000380e06067981 */ /* 0x000f22000c1e9b00 */
[----:B--2---:R-:W-:Y:S02]  /*06f0*/  DADD R4, R4, R20 ;  /* 0x0000000004047229 */ /* 0x004fe40000000014 */
[----:B---3--:R-:W-:-:S06]  /*0700*/  DADD R16, R16, R18 ;  /* 0x0000000010107229 */ /* 0x008fcc0000000012 */
[----:B----4-:R-:W-:Y:S02]  /*0710*/  DADD R26, R4, R26 ;  /* 0x00000000041a7229 */ /* 0x010fe4000000001a */
[----:B------:R-:W-:Y:S02]  /*0720*/  DADD R12, R14, R12 ;  /* 0x000000000e0c7229 */ /* 0x000fe4000000000c */
[----:B------:R-:W-:Y:S02]  /*0730*/  DADD R14, R16, R2 ;  /* 0x00000000100e7229 */ /* 0x000fe40000000002 */
[----:B------:R-:W-:Y:S01]  /*0740*/  DADD R28, R28, R6 ;  /* 0x000000001c1c7229 */ /* 0x000fe20000000006 */
[----:B------:R-:W-:Y:S10]  /*0750*/  BRA `(.L_x_317) ;  /* 0x0000003400987947 */ /* 0x000ff40003800000 */
.L_x_316:
[----:B------:R-:W0:Y:S08]  /*0760*/  LDC.64 R2, c[0x0][0x3c0] ;  /* 0x0000f000ff027b82 */ /* 0x000e300000000a00 */
[----:B------:R-:W1:Y:S01]  /*0770*/  LDC.64 R14, c[0x0][0x3c8] ;  /* 0x0000f200ff0e7b82 */ /* 0x000e620000000a00 */
[----:B0-----:R-:W-:-:S06]  /*0780*/  IMAD.WIDE R2, R7, 0x4, R2 ;  /* 0x0000000407027825 */ /* 0x001fcc00078e0202 */
[----:B------:R-:W2:Y:S01]  /*0790*/  LDG.E.CONSTANT R2, desc[UR14][R2.64] ;  /* 0x0000000e02027981 */ /* 0x000ea2000c1e9900 */
[----:B-1----:R-:W-:Y:S01]  /*07a0*/  IMAD.WIDE R14, R7, 0x4, R14 ;  /* 0x00000004070e7825 */ /* 0x002fe200078e020e */
[----:B--2---:R-:W-:-:S13]  /*07b0*/  ISETP.GE.AND P0, PT, R2, 0x1, PT ;  /* 0x000000010200780c */ /* 0x004fda0003f06270 */
[----:B------:R-:W-:Y:S05]  /*07c0*/  @!P0 BRA `(.L_x_318) ;  /* 0x0000003000848947 */ /* 0x000fea0003800000 */
[----:B------:R0:W5:Y:S01]  /*07d0*/  LDG.E.CONSTANT R3, desc[UR14][R14.64] ;  /* 0x0000000e0e037981 */ /* 0x000162000c1e9900 */
[C---:B------:R-:W-:Y:S02]  /*07e0*/  LOP3.LUT R4, R2.reuse, 0xf, RZ, 0xc0, !PT ;  /* 0x0000000f02047812 */ /* 0x040fe400078ec0ff */
[----:B------:R-:W-:Y:S02]  /*07f0*/  CS2R R12, SRZ ;  /* 0x00000000000c7805 */ /* 0x000fe4000001ff00 */
[C---:B------:R-:W-:Y:S02]  /*0800*/  LOP3.LUT R6, R2.reuse, 0x7ffffff0, RZ, 0xc0, !PT ;  /* 0x7ffffff002067812 */ /* 0x040fe400078ec0ff */
[----:B------:R-:W-:Y:S01]  /*0810*/  LOP3.LUT R5, R2, 0x7, RZ, 0xc0, !PT ;  /* 0x0000000702057812 */ /* 0x000fe200078ec0ff */
[----:B------:R-:W-:Y:S01]  /*0820*/  VIADD R23, R4, 0xffffffff ;  /* 0xffffffff04177836 */ /* 0x000fe20000000000 */
[----:B------:R-:W-:Y:S01]  /*0830*/  LOP3.LUT R7, R2, 0x3, RZ, 0xc0, !PT ;  /* 0x0000000302077812 */ /* 0x000fe200078ec0ff */
[----:B------:R-:W-:Y:S01]  /*0840*/  IMAD.MOV R25, RZ, RZ, -R6 ;  /* 0x000000ffff197224 */ /* 0x000fe200078e0a06 */
[----:B------:R-:W-:-:S02]  /*0850*/  MOV R22, RZ ;  /* 0x000000ff00167202 */ /* 0x000fc40000000f00 */
[----:B0-----:R-:W-:-:S07]  /*0860*/  IADD3 R24, PT, PT, R5, -0x1, RZ ;  /* 0xffffffff05187810 */ /* 0x001fce0007ffe0ff */
.L_x_324:
[----:B------:R-:W-:-:S05]  /*0870*/  HFMA2 R29, -RZ, RZ, 0, 4.76837158203125e-07 ;  /* 0x00000008ff1d7431 */ /* 0x000fca00000001ff */
[----:B------:R-:W-:-:S06]  /*0880*/  IMAD.WIDE.U32 R28, R22, R29, UR6 ;  /* 0x00000006161c7e25 */ /* 0x000fcc000f8e001d */
[----:B-----5:R-:W5:Y:S01]  /*0890*/  LDG.E.64.CONSTANT R28, desc[UR14][R28.64] ;  /* 0x0000000e1c1c7981 */ /* 0x020f62000c1e9b00 */
[----:B------:R-:W-:Y:S01]  /*08a0*/  ISETP.GE.U32.AND P0, PT, R2, 0x10, PT ;  /* 0x000000100200780c */ /* 0x000fe20003f06070 */
[----:B------:R-:W-:-:S12]  /*08b0*/  IMAD.MOV.U32 R26, RZ, RZ, RZ ;  /* 0x000000ffff1a7224 */ /* 0x000fd800078e00ff */
[----:B------:R-:W-:Y:S05]  /*08c0*/  @!P0 BRA `(.L_x_319) ;  /* 0x0000000400688947 */ /* 0x000fea0003800000 */
[----:B------:R-:W-:Y:S01]  /*08d0*/  MOV R20, R3 ;  /* 0x0000000300147202 */ /* 0x000fe20000000f00 */
[----:B------:R-:W-:-:S07]  /*08e0*/  IMAD.MOV.U32 R21, RZ, RZ, R25 ;  /* 0x000000ffff157224 */ /* 0x000fce00078e0019 */
.L_x_320:
[----:B------:R-:W-:Y:S01]  /*08f0*/  MOV R26, UR12 ;  /* 0x0000000c001a7c02 */ /* 0x000fe20008000f00 */
[----:B------:R-:W-:-:S04]  /*0900*/  IMAD.U32 R27, RZ, RZ, UR13 ;  /* 0x0000000dff1b7e24 */ /* 0x000fc8000f8e00ff */
[----:B------:R-:W-:-:S05]  /*0910*/  IMAD.WIDE R26, R20, 0x4, R26 ;  /* 0x00000004141a7825 */ /* 0x000fca00078e021a */
[----:B------:R-:W2:Y:S04]  /*0920*/  LDG.E.CONSTANT R15, desc[UR14][R26.64+-0x20] ;  /* 0xffffe00e1a0f7981 */ /* 0x000ea8000c1e9900 */
[----:B------:R-:W3:Y:S01]  /*0930*/  LDG.E.CONSTANT R17, desc[UR14][R26.64+-0x1c] ;  /* 0xffffe40e1a117981 */ /* 0x000ee2000c1e9900 */
[----:B--2---:R-:W-:-:S05]  /*0940*/  LEA R15, R15, R22, 0x2 ;  /* 0x000000160f0f7211 */ /* 0x004fca00078e10ff */
[----:B------:R-:W-:-:S06]  /*0950*/  IMAD.WIDE R14, R15, 0x8, R10 ;  /* 0x000000080f0e7825 */ /* 0x000fcc00078e020a */
[----:B------:R-:W2:Y:S01]  /*0960*/  LDG.E.64 R14, desc[UR14][R14.64] ;  /* 0x0000000e0e0e7981 */ /* 0x000ea2000c1e1b00 */
[----:B---3--:R-:W-:-:S04]  /*0970*/  IMAD R17, R17, 0x4, R22 ;  /* 0x0000000411117824 */ /* 0x008fc800078e0216 */
[----:B------:R-:W-:-:S05]  /*0980*/  IMAD.WIDE R18, R17, 0x8, R10 ;  /* 0x0000000811127825 */ /* 0x000fca00078e020a */
[----:B------:R-:W3:Y:S04]  /*0990*/  LDG.E.64 R16, desc[UR14][R18.64] ;  /* 0x0000000e12107981 */ /* 0x000ee8000c1e1b00 */
[----:B------:R-:W4:Y:S01]  /*09a0*/  LDG.E.CONSTANT R19, desc[UR14][R26.64+-0x14] ;  /* 0xffffec0e1a137981 */ /* 0x000f22000c1e9900 */
[----:B--2--5:R-:W-:-:S03]  /*09b0*/  DMUL R28, R14, R28 ;  /* 0x0000001c0e1c7228 */ /* 0x024fc60000000000 */
[----:B------:R-:W2:Y:S05]  /*09c0*/  LDG.E.CONSTANT R15, desc[UR14][R26.64+-0x18] ;  /* 0xffffe80e1a0f7981 */ /* 0x000eaa000c1e9900 */
[----:B---3--:R-:W-:Y:S01]  /*09d0*/  DMUL R16, R28, R16 ;  /* 0x000000101c107228 */ /* 0x008fe20000000000 */
[----:B--2---:R-:W-:-:S05]  /*09e0*/  LEA R15, R15, R22, 0x2 ;  /* 0x000000160f0f7211 */ /* 0x004fca00078e10ff */
[----:B------:R-:W-:-:S05]  /*09f0*/  IMAD.WIDE R28, R15, 0x8, R10 ;  /* 0x000000080f1c7825 */ /* 0x000fca00078e020a */
[----:B------:R-:W2:Y:S01]  /*0a00*/  LDG.E.64 R14, desc[UR14][R28.64] ;  /* 0x0000000e1c0e7981 */ /* 0x000ea2000c1e1b00 */
[----:B----4-:R-:W-:-:S04]  /*0a10*/  IMAD R19, R19, 0x4, R22 ;  /* 0x0000000413137824 */ /* 0x010fc800078e0216 */
[----:B------:R-:W-:Y:S01]  /*0a20*/  IMAD.WIDE R18, R19, 0x8, R10 ;  /* 0x0000000813127825 */ /* 0x000fe200078e020a */
[----:B------:R-:W3:Y:S01]  /*0a30*/  LDG.E.CONSTANT R29, desc[UR14][R26.64+-0x10] ;  /* 0xfffff00e1a1d7981 */ /* 0x000ee2000c1e9900 */
[----:B--2---:R-:W-:-:S03]  /*0a40*/  DMUL R14, R16, R14 ;  /* 0x0000000e100e7228 */ /* 0x004fc60000000000 */
[----:B------:R3:W2:Y:S02]  /*0a50*/  LDG.E.64 R16, desc[UR14][R18.64] ;  /* 0x0000000e12107981 */ /* 0x0006a4000c1e1b00 */
[----:B---3--:R-:W-:Y:S02]  /*0a60*/  LEA R19, R29, R22, 0x2 ;  /* 0x000000161d137211 */ /* 0x008fe400078e10ff */
[----:B------:R-:W3:Y:S03]  /*0a70*/  LDG.E.CONSTANT R29, desc[UR14][R26.64+-0xc] ;  /* 0xfffff40e1a1d7981 */ /* 0x000ee6000c1e9900 */
[----:B------:R-:W-:Y:S01]  /*0a80*/  IMAD.WIDE R18, R19, 0x8, R10 ;  /* 0x0000000813127825 */ /* 0x000fe200078e020a */
[----:B--2---:R-:W-:-:S04]  /*0a90*/  DMUL R16, R14, R16 ;  /* 0x000000100e107228 */ /* 0x004fc80000000000 */
[----:B------:R-:W2:Y:S01]  /*0aa0*/  LDG.E.64 R14, desc[UR14][R18.64] ;  /* 0x0000000e120e7981 */ /* 0x000ea2000c1e1b00 */
[----:B---3--:R-:W-:-:S03]  /*0ab0*/  IMAD R29, R29, 0x4, R22 ;  /* 0x000000041d1d7824 */ /* 0x008fc600078e0216 */
[----:B------:R-:W3:Y:S01]  /*0ac0*/  LDG.E.CONSTANT R19, desc[UR14][R26.64+-0x8] ;  /* 0xfffff80e1a137981 */ /* 0x000ee2000c1e9900 */
[----:B------:R-:W-:Y:S01]  /*0ad0*/  IMAD.WIDE R28, R29, 0x8, R10 ;  /* 0x000000081d1c7825 */ /* 0x000fe200078e020a */
[----:B--2---:R-:W-:-:S04]  /*0ae0*/  DMUL R14, R16, R14 ;  /* 0x0000000e100e7228 */ /* 0x004fc80000000000 */
[----:B------:R-:W2:Y:S01]  /*0af0*/  LDG.E.64 R16, desc[UR14][R28.64] ;  /* 0x0000000e1c107981 */ /* 0x000ea2000c1e1b00 */
[----:B---3--:R-:W-:-:S03]  /*0b00*/  LEA R19, R19, R22, 0x2 ;  /* 0x0000001613137211 */ /* 0x008fc600078e10ff */
[----:B------:R-:W3:Y:S02]  /*0b10*/  LDG.E.CONSTANT R29, desc[UR14][R26.64+-0x4] ;  /* 0xfffffc0e1a1d7981 */ /* 0x000ee4000c1e9900 */
[----:B------:R-:W-:Y:S01]  /*0b20*/  IMAD.WIDE R18, R19, 0x8, R10 ;  /* 0x0000000813127825 */ /* 0x000fe200078e020a */
[----:B--2---:R-:W-:-:S04]  /*0b30*/  DMUL R16, R14, R16 ;  /* 0x000000100e107228 */ /* 0x004fc80000000000 */
[----:B------:R3:W2:Y:S02]  /*0b40*/  LDG.E.64 R14, desc[UR14][R18.64] ;  /* 0x0000000e120e7981 */ /* 0x0006a4000c1e1b00 */
[----:B---3--:R-:W-:Y:S02]  /*0b50*/  IMAD R19, R29, 0x4, R22 ;  /* 0x000000041d137824 */ /* 0x008fe400078e0216 */
[----:B------:R-:W3:Y:S02]  /*0b60*/  LDG.E.CONSTANT R29, desc[UR14][R26.64] ;  /* 0x0000000e1a1d7981 */ /* 0x000ee4000c1e9900 */
[----:B------:R-:W-:Y:S01]  /*0b70*/  IMAD.WIDE R18, R19, 0x8, R10 ;  /* 0x0000000813127825 */ /* 0x000fe200078e020a */
[----:B--2---:R-:W-:-:S04]  /*0b80*/  DMUL R14, R16, R14 ;  /* 0x0000000e100e7228 */ /* 0x004fc80000000000 */
[----:B------:R-:W2:Y:S01]  /*0b90*/  LDG.E.64 R16, desc[UR14][R18.64] ;  /* 0x0000000e12107981 */ /* 0x000ea2000c1e1b00 */
[----:B---3--:R-:W-:-:S03]  /*0ba0*/  LEA R29, R29, R22, 0x2 ;  /* 0x000000161d1d7211 */ /* 0x008fc600078e10ff */
[----:B------:R-:W3:Y:S02]  /*0bb0*/  LDG.E.CONSTANT R19, desc[UR14][R26.64+0x4] ;  /* 0x0000040e1a137981 */ /* 0x000ee4000c1e9900 */
[----:B------:R-:W-:Y:S01]  /*0bc0*/  IMAD.WIDE R28, R29, 0x8, R10 ;  /* 0x000000081d1c7825 */ /* 0x000fe200078e020a */
[----:B--2---:R-:W-:-:S04]  /*0bd0*/  DMUL R16, R14, R16 ;  /* 0x000000100e107228 */ /* 0x004fc80000000000 */
[----:B------:R-:W2:Y:S01]  /*0be0*/  LDG.E.64 R14, desc[UR14][R28.64] ;  /* 0x0000000e1c0e7981 */ /* 0x000ea2000c1e1b00 */
[----:B---3--:R-:W-:-:S03]  /*0bf0*/  IMAD R19, R19, 0x4, R22 ;  /* 0x0000000413137824 */ /* 0x008fc600078e0216 */
[----:B------:R-:W3:Y:S01]  /*0c00*/  LDG.E.CONSTANT R29, desc[UR14][R26.64+0x8] ;  /* 0x0000080e1a1d7981 */ /* 0x000ee2000c1e9900 */
[----:B------:R-:W-:Y:S01]  /*0c10*/  IMAD.WIDE R18, R19, 0x8, R10 ;  /* 0x0000000813127825 */ /* 0x000fe200078e020a */
[----:B--2---:R-:W-:-:S04]  /*0c20*/  DMUL R14, R16, R14 ;  /* 0x0000000e100e7228 */ /* 0x004fc80000000000 */
        /* <DEDUP_REMOVED lines=18> */
[----:B--2---:R-:W-:Y:S01]  /*0d50*/  DMUL R14, R16, R14 ;  /* 0x0000000e100e7228 */ /* 0x004fe20000000000 */
[----:B------:R-:W-:Y:S02]  /*0d60*/  IMAD.WIDE R16, R29, 0x8, R10 ;  /* 0x000000081d107825 */ /* 0x000fe400078e020a */
[----:B------:R-:W2:Y:S04]  /*0d70*/  LDG.E.CONSTANT R29, desc[UR14][R26.64+0x1c] ;  /* 0x00001c0e1a1d7981 */ /* 0x000ea8000c1e9900 */
[----:B------:R-:W4:Y:S01]  /*0d80*/  LDG.E.64 R16, desc[UR14][R16.64] ;  /* 0x0000000e10107981 */ /* 0x000f22000c1e1b00 */
[----:B---3--:R-:W-:Y:S01]  /*0d90*/  LEA R28, R19, R22, 0x2 ;  /* 0x00000016131c7211 */ /* 0x008fe200078e10ff */
[----:B------:R-:W-:Y:S01]  /*0da0*/  VIADD R21, R21, 0x10 ;  /* 0x0000001015157836 */ /* 0x000fe20000000000 */
[----:B----4-:R-:W-:-:S03]  /*0db0*/  DMUL R16, R14, R16 ;  /* 0x000000100e107228 */ /* 0x010fc60000000000 */
[----:B------:R-:W-:Y:S01]  /*0dc0*/  IMAD.WIDE R14, R28, 0x8, R10 ;  /* 0x000000081c0e7825 */ /* 0x000fe200078e020a */
[----:B--2---:R-:W-:-:S05]  /*0dd0*/  LEA R29, R29, R22, 0x2 ;  /* 0x000000161d1d7211 */ /* 0x004fca00078e10ff */
[----:B------:R-:W2:Y:S01]  /*0de0*/  LDG.E.64 R14, desc[UR14][R14.64] ;  /* 0x0000000e0e0e7981 */ /* 0x000ea2000c1e1b00 */
[----:B------:R-:W-:-:S05]  /*0df0*/  IMAD.WIDE R18, R29, 0x8, R10 ;  /* 0x000000081d127825 */ /* 0x000fca00078e020a */
[----:B------:R-:W3:Y:S01]  /*0e00*/  LDG.E.64 R28, desc[UR14][R18.64] ;  /* 0x0000000e121c7981 */ /* 0x000ee2000c1e1b00 */
[----:B------:R-:W-:Y:S02]  /*0e10*/  ISETP.NE.AND P1, PT, R21, RZ, PT ;  /* 0x000000ff1500720c */ /* 0x000fe40003f25270 */
[----:B------:R-:W-:Y:S01]  /*0e20*/  IADD3 R20, PT, PT, R20, 0x10, RZ ;  /* 0x0000001014147810 */ /* 0x000fe20007ffe0ff */
[----:B--2---:R-:W-:-:S08]  /*0e30*/  DMUL R14, R16, R14 ;  /* 0x0000000e100e7228 */ /* 0x004fd00000000000 */
[----:B---3--:R-:W-:Y:S02]  /*0e40*/  DMUL R28, R14, R28 ;  /* 0x0000001c0e1c7228 */ /* 0x008fe40000000000 */
[----:B------:R-:W-:Y:S09]  /*0e50*/  @P1 BRA `(.L_x_320) ;  /* 0xfffffff800a41947 */ /* 0x000ff2000383ffff */
[----:B------:R-:W-:-:S07]  /*0e60*/  MOV R26, R6 ;  /* 0x00000006001a7202 */ /* 0x000fce0000000f00 */
.L_x_319:
[----:B------:R-:W-:-:S13]  /*0e70*/  ISETP.NE.AND P1, PT, R4, RZ, PT ;  /* 0x000000ff0400720c */ /* 0x000fda0003f25270 */
[----:B------:R-:W-:Y:S05]  /*0e80*/  @!P1 BRA `(.L_x_321) ;  /* 0x0000000400849947 */ /* 0x000fea0003800000 */
[----:B------:R-:W-:Y:S02]  /*0e90*/  ISETP.GE.U32.AND P2, PT, R23, 0x7, PT ;  /* 0x000000071700780c */ /* 0x000fe40003f46070 */
[----:B------:R-:W-:-:S11]  /*0ea0*/  ISETP.NE.AND P3, PT, R5, RZ, PT ;  /* 0x000000ff0500720c */ /* 0x000fd60003f65270 */
[----:B------:R-:W-:Y:S05]  /*0eb0*/  @!P2 BRA `(.L_x_322) ;  /* 0x0000000000b0a947 */ /* 0x000fea0003800000 */
[----:B------:R-:W0:Y:S01]  /*0ec0*/  LDC.64 R20, c[0x0][0x3d0] ;  /* 0x0000f400ff147b82 */ /* 0x000e220000000a00 */
[----:B------:R-:W-:-:S04]  /*0ed0*/  IMAD.IADD R15, R3, 0x1, R26 ;  /* 0x00000001030f7824 */ /* 0x000fc800078e021a */
[----:B0-----:R-:W-:-:S05]  /*0ee0*/  IMAD.WIDE R20, R15, 0x4, R20 ;  /* 0x000000040f147825 */ /* 0x001fca00078e0214 */
[----:B------:R-:W2:Y:S04]  /*0ef0*/  LDG.E.CONSTANT R15, desc[UR14][R20.64] ;  /* 0x0000000e140f7981 */ /* 0x000ea8000c1e9900 */
[----:B------:R-:W3:Y:S04]  /*0f00*/  LDG.E.CONSTANT R17, desc[UR14][R20.64+0x4] ;  /* 0x0000040e14117981 */ /* 0x000ee8000c1e9900 */
[----:B------:R-:W4:Y:S01]  /*0f10*/  LDG.E.CONSTANT R27, desc[UR14][R20.64+0xc] ;  /* 0x00000c0e141b7981 */ /* 0x000f22000c1e9900 */
[-C--:B--2---:R-:W-:Y:S02]  /*0f20*/  LEA R15, R15, R22.reuse, 0x2 ;  /* 0x000000160f0f7211 */ /* 0x084fe400078e10ff */
[----:B---3--:R-:W-:-:S03]  /*0f30*/  LEA R17, R17, R22, 0x2 ;  /* 0x0000001611117211 */ /* 0x008fc600078e10ff */
[----:B------:R-:W-:-:S05]  /*0f40*/  IMAD.WIDE R18, R15, 0x8, R10 ;  /* 0x000000080f127825 */ /* 0x000fca00078e020a */
[----:B------:R0:W2:Y:S02]  /*0f50*/  LDG.E.64 R14, desc[UR14][R18.64] ;  /* 0x0000000e120e7981 */ /* 0x0000a4000c1e1b00 */
[----:B0-----:R-:W-:Y:S02]  /*0f60*/  IMAD.WIDE R18, R17, 0x8, R10 ;  /* 0x0000000811127825 */ /* 0x001fe400078e020a */
[----:B------:R-:W3:Y:S01]  /*0f70*/  LDG.E.CONSTANT R17, desc[UR14][R20.64+0x8] ;  /* 0x0000080e14117981 */ /* 0x000ee2000c1e9900 */
[----:B--2--5:R-:W-:-:S03]  /*0f80*/  DMUL R28, R28, R14 ;  /* 0x0000000e1c1c7228 */ /* 0x024fc60000000000 */
[----:B------:R-:W2:Y:S01]  /*0f90*/  LDG.E.64 R14, desc[UR14][R18.64] ;  /* 0x0000000e120e7981 */ /* 0x000ea2000c1e1b00 */
[----:B---3--:R-:W-:-:S04]  /*0fa0*/  IMAD R17, R17, 0x4, R22 ;  /* 0x0000000411117824 */ /* 0x008fc800078e0216 */
[----:B------:R-:W-:-:S06]  /*0fb0*/  IMAD.WIDE R16, R17, 0x8, R10 ;  /* 0x0000000811107825 */ /* 0x000fcc00078e020a */
[----:B------:R-:W3:Y:S01]  /*0fc0*/  LDG.E.64 R16, desc[UR14][R16.64] ;  /* 0x0000000e10107981 */ /* 0x000ee2000c1e1b00 */
[----:B----4-:R-:W-:Y:S01]  /*0fd0*/  LEA R27, R27, R22, 0x2 ;  /* 0x000000161b1b7211 */ /* 0x010fe200078e10ff */
[----:B--2---:R-:W-:-:S04]  /*0fe0*/  DMUL R14, R28, R14 ;  /* 0x0000000e1c0e7228 */ /* 0x004fc80000000000 */
[----:B------:R-:W-:Y:S02]  /*0ff0*/  IMAD.WIDE R28, R27, 0x8, R10 ;  /* 0x000000081b1c7825 */ /* 0x000fe400078e020a */
[----:B------:R-:W2:Y:S02]  /*1000*/  LDG.E.CONSTANT R27, desc[UR14][R20.64+0x10] ;  /* 0x0000100e141b7981 */ /* 0x000ea4000c1e9900 */
[----:B---3--:R-:W-:Y:S02]  /*1010*/  DMUL R16, R14, R16 ;  /* 0x000000100e107228 */ /* 0x008fe40000000000 */
[----:B------:R0:W3:Y:S01]  /*1020*/  LDG.E.64 R14, desc[UR14][R28.64] ;  /* 0x0000000e1c0e7981 */ /* 0x0000e2000c1e1b00 */
[----:B--2---:R-:W-:-:S05]  /*1030*/  LEA R27, R27, R22, 0x2 ;  /* 0x000000161b1b7211 */ /* 0x004fca00078e10ff */
[----:B0-----:R-:W-:Y:S02]  /*1040*/  IMAD.WIDE R28, R27, 0x8, R10 ;  /* 0x000000081b1c7825 */ /* 0x001fe400078e020a */
[----:B------:R-:W2:Y:S04]  /*1050*/  LDG.E.CONSTANT R27, desc[UR14][R20.64+0x1c] ;  /* 0x00001c0e141b7981 */ /* 0x000ea8000c1e9900 */
[----:B------:R-:W4:Y:S01]  /*1060*/  LDG.E.64 R18, desc[UR14][R28.64] ;  /* 0x0000000e1c127981 */ /* 0x000f22000c1e1b00 */
[----:B---3--:R-:W-:-:S03]  /*1070*/  DMUL R14, R16, R14 ;  /* 0x0000000e100e7228 */ /* 0x008fc60000000000 */
[----:B------:R-:W3:Y:S04]  /*1080*/  LDG.E.CONSTANT R16, desc[UR14][R20.64+0x14] ;  /* 0x0000140e14107981 */ /* 0x000ee8000c1e9900 */
[----:B------:R-:W2:Y:S01]  /*1090*/  LDG.E.CONSTANT R17, desc[UR14][R20.64+0x18] ;  /* 0x0000180e14117981 */ /* 0x000ea2000c1e9900 */
[----:B----4-:R-:W-:Y:S01]  /*10a0*/  DMUL R18, R14, R18 ;  /* 0x000000120e127228 */ /* 0x010fe20000000000 */
[----:B---3--:R-:W-:-:S04]  /*10b0*/  IMAD R16, R16, 0x4, R22 ;  /* 0x0000000410107824 */ /* 0x008fc800078e0216 */
[----:B------:R-:W-:Y:S01]  /*10c0*/  IMAD.WIDE R14, R16, 0x8, R10 ;  /* 0x00000008100e7825 */ /* 0x000fe200078e020a */
[----:B--2---:R-:W-:-:S04]  /*10d0*/  LEA R29, R17, R22, 0x2 ;  /* 0x00000016111d7211 */ /* 0x004fc800078e10ff */
[----:B------:R0:W2:Y:S01]  /*10e0*/  LDG.E.64 R16, desc[UR14][R14.64] ;  /* 0x0000000e0e107981 */ /* 0x0000a2000c1e1b00 */
[----:B------:R-:W-:Y:S01]  /*10f0*/  LEA R27, R27, R22, 0x2 ;  /* 0x000000161b1b7211 */ /* 0x000fe200078e10ff */
[----:B0-----:R-:W-:-:S06]  /*1100*/  IMAD.WIDE R14, R29, 0x8, R10 ;  /* 0x000000081d0e7825 */ /* 0x001fcc00078e020a */
[----:B------:R-:W3:Y:S01]  /*1110*/  LDG.E.64 R14, desc[UR14][R14.64] ;  /* 0x0000000e0e0e7981 */ /* 0x000ee2000c1e1b00 */
[----:B------:R-:W-:-:S05]  /*1120*/  IMAD.WIDE R20, R27, 0x8, R10 ;  /* 0x000000081b147825 */ /* 0x000fca00078e020a */
[----:B------:R-:W4:Y:S01]  /*1130*/  LDG.E.64 R28, desc[UR14][R20.64] ;  /* 0x0000000e141c7981 */ /* 0x000f22000c1e1b00 */
[----:B------:R-:W-:Y:S01]  /*1140*/  VIADD R26, R26, 0x8 ;  /* 0x000000081a1a7836 */ /* 0x000fe20000000000 */
[----:B--2---:R-:W-:-:S08]  /*1150*/  DMUL R16, R18, R16 ;  /* 0x0000001012107228 */ /* 0x004fd00000000000 */
[----:B---3--:R-:W-:-:S08]  /*1160*/  DMUL R16, R16, R14 ;  /* 0x0000000e10107228 */ /* 0x008fd00000000000 */
[----:B----4-:R-:W-:-:S11]  /*1170*/  DMUL R28, R16, R28 ;  /* 0x0000001c101c7228 */ /* 0x010fd60000000000 */
.L_x_322:
[----:B------:R-:W-:Y:S05]  /*1180*/  @!P3 BRA `(.L_x_321) ;  /* 0x0000000000c4b947 */ /* 0x000fea0003800000 */
[----:B------:R-:W-:Y:S02]  /*1190*/  ISETP.GE.U32.AND P2, PT, R24, 0x3, PT ;  /* 0x000000031800780c */ /* 0x000fe40003f46070 */
[----:B------:R-:W-:-:S11]  /*11a0*/  ISETP.NE.AND P3, PT, R7, RZ, PT ;  /* 0x000000ff0700720c */ /* 0x000fd60003f65270 */
[----:B------:R-:W-:Y:S05]  /*11b0*/  @!P2 BRA `(.L_x_323) ;  /* 0x000000000060a947 */ /* 0x000fea0003800000 */
[----:B------:R-:W0:Y:S01]  /*11c0*/  LDC.64 R20, c[0x0][0x3d0] ;  /* 0x0000f400ff147b82 */ /* 0x000e220000000a00 */
[----:B------:R-:W-:-:S05]  /*11d0*/  IADD3 R15, PT, PT, R3, R26, RZ ;  /* 0x0000001a030f7210 */ /* 0x000fca0007ffe0ff */
[----:B0-----:R-:W-:-:S05]  /*11e0*/  IMAD.WIDE R20, R15, 0x4, R20 ;  /* 0x000000040f147825 */ /* 0x001fca00078e0214 */
[----:B------:R-:W2:Y:S04]  /*11f0*/  LDG.E.CONSTANT R15, desc[UR14][R20.64] ;  /* 0x0000000e140f7981 */ /* 0x000ea8000c1e9900 */
[----:B------:R-:W3:Y:S01]  /*1200*/  LDG.E.CONSTANT R19, desc[UR14][R20.64+0x4] ;  /* 0x0000040e14137981 */ /* 0x000ee2000c1e9900 */
[----:B--2---:R-:W-:-:S05]  /*1210*/  LEA R15, R15, R22, 0x2 ;  /* 0x000000160f0f7211 */ /* 0x004fca00078e10ff */
[----:B------:R-:W-:Y:S02]  /*1220*/  IMAD.WIDE R16, R15, 0x8, R10 ;  /* 0x000000080f107825 */ /* 0x000fe400078e020a */
[----:B------:R-:W2:Y:S02]  /*1230*/  LDG.E.CONSTANT R15, desc[UR14][R20.64+0x8] ;  /* 0x0000080e140f7981 */ /* 0x000ea4000c1e9900 */
[----:B---3--:R-:W-:Y:S02]  /*1240*/  IMAD R19, R19, 0x4, R22 ;  /* 0x0000000413137824 */ /* 0x008fe400078e0216 */
[----:B------:R-:W3:Y:S04]  /*1250*/  LDG.E.64 R16, desc[UR14][R16.64] ;  /* 0x0000000e10107981 */ /* 0x000ee8000c1e1b00 */
[----:B------:R-:W4:Y:S01]  /*1260*/  LDG.E.CONSTANT R21, desc[UR14][R20.64+0xc] ;  /* 0x00000c0e14157981 */ /* 0x000f22000c1e9900 */
[----:B------:R-:W-:-:S06]  /*1270*/  IMAD.WIDE R18, R19, 0x8, R10 ;  /* 0x0000000813127825 */ /* 0x000fcc00078e020a */
[----:B------:R-:W3:Y:S01]  /*1280*/  LDG.E.64 R18, desc[UR14][R18.64] ;  /* 0x0000000e12127981 */ /* 0x000ee2000c1e1b00 */
[----:B--2---:R-:W-:-:S05]  /*1290*/  LEA R15, R15, R22, 0x2 ;  /* 0x000000160f0f7211 */ /* 0x004fca00078e10ff */
[----:B------:R-:W-:Y:S01]  /*12a0*/  IMAD.WIDE R14, R15, 0x8, R10 ;  /* 0x000000080f0e7825 */ /* 0x000fe200078e020a */
[----:B----4-:R-:W-:-:S05]  /*12b0*/  LEA R27, R21, R22, 0x2 ;  /* 0x00000016151b7211 */ /* 0x010fca00078e10ff */
[----:B------:R-:W2:Y:S01]  /*12c0*/  LDG.E.64 R14, desc[UR14][R14.64] ;  /* 0x0000000e0e0e7981 */ /* 0x000ea2000c1e1b00 */
[----:B------:R-:W-:-:S06]  /*12d0*/  IMAD.WIDE R20, R27, 0x8, R10 ;  /* 0x000000081b147825 */ /* 0x000fcc00078e020a */
[----:B------:R-:W4:Y:S01]  /*12e0*/  LDG.E.64 R20, desc[UR14][R20.64] ;  /* 0x0000000e14147981 */ /* 0x000f22000c1e1b00 */
[----:B---3-5:R-:W-:-:S08]  /*12f0*/  DMUL R16, R28, R16 ;  /* 0x000000101c107228 */ /* 0x028fd00000000000 */
[----:B------:R-:W-:Y:S01]  /*1300*/  DMUL R16, R16, R18 ;  /* 0x0000001210107228 */ /* 0x000fe20000000000 */
[----:B------:R-:W-:-:S07]  /*1310*/  VIADD R26, R26, 0x4 ;  /* 0x000000041a1a7836 */ /* 0x000fce0000000000 */
[----:B--2---:R-:W-:-:S08]  /*1320*/  DMUL R16, R16, R14 ;  /* 0x0000000e10107228 */ /* 0x004fd00000000000 */
[----:B----4-:R-:W-:-:S11]  /*1330*/  DMUL R28, R16, R20 ;  /* 0x00000014101c7228 */ /* 0x010fd60000000000 */
.L_x_323:
[----:B------:R-:W-:Y:S05]  /*1340*/  @!P3 BRA `(.L_x_321) ;  /* 0x000000000054b947 */ /* 0x000fea0003800000 */
[----:B------:R-:W0:Y:S01]  /*1350*/  LDC.64 R14, c[0x0][0x3d0] ;  /* 0x0000f400ff0e7b82 */ /* 0x000e220000000a00 */
[----:B------:R-:W-:-:S05]  /*1360*/  IADD3 R19, PT, PT, R3, R26, RZ ;  /* 0x0000001a03137210 */ /* 0x000fca0007ffe0ff */
[----:B0-----:R-:W-:-:S05]  /*1370*/  IMAD.WIDE R18, R19, 0x4, R14 ;  /* 0x0000000413127825 */ /* 0x001fca00078e020e */
[----:B------:R-:W2:Y:S01]  /*1380*/  LDG.E.CONSTANT R15, desc[UR14][R18.64] ;  /* 0x0000000e120f7981 */ /* 0x000ea2000c1e9900 */
[----:B------:R-:W-:Y:S02]  /*1390*/  ISETP.NE.AND P2, PT, R7, 0x1, PT ;  /* 0x000000010700780c */ /* 0x000fe40003f45270 */
[----:B--2---:R-:W-:-:S05]  /*13a0*/  LEA R15, R15, R22, 0x2 ;  /* 0x000000160f0f7211 */ /* 0x004fca00078e10ff */
[----:B------:R-:W-:-:S06]  /*13b0*/  IMAD.WIDE R14, R15, 0x8, R10 ;  /* 0x000000080f0e7825 */ /* 0x000fcc00078e020a */
[----:B------:R-:W2:Y:S02]  /*13c0*/  LDG.E.64 R14, desc[UR14][R14.64] ;  /* 0x0000000e0e0e7981 */ /* 0x000ea4000c1e1b00 */
[----:B--2--5:R-:W-:Y:S01]  /*13d0*/  DMUL R28, R28, R14 ;  /* 0x0000000e1c1c7228 */ /* 0x024fe20000000000 */
[----:B------:R-:W-:Y:S10]  /*13e0*/  @!P2 BRA `(.L_x_321) ;  /* 0x00000000002ca947 */ /* 0x000ff40003800000 */
[----:B------:R-:W-:Y:S01]  /*13f0*/  ISETP.NE.AND P2, PT, R7, 0x2, PT ;  /* 0x000000020700780c */ /* 0x000fe20003f45270 */
[----:B------:R-:W2:-:S12]  /*1400*/  LDG.E.CONSTANT R15, desc[UR14][R18.64+0x4] ;  /* 0x0000040e120f7981 */ /* 0x000e98000c1e9900 */
[----:B------:R-:W3:Y:S01]  /*1410*/  @P2 LDG.E.CONSTANT R21, desc[UR14][R18.64+0x8] ;  /* 0x0000080e12152981 */ /* 0x000ee2000c1e9900 */
[----:B--2---:R-:W-:-:S04]  /*1420*/  IMAD R15, R15, 0x4, R22 ;  /* 0x000000040f0f7824 */ /* 0x004fc800078e0216 */
[----:B------:R-:W-:-:S06]  /*1430*/  IMAD.WIDE R16, R15, 0x8, R10 ;  /* 0x000000080f107825 */ /* 0x000fcc00078e020a */
[----:B------:R-:W2:Y:S01]  /*1440*/  LDG.E.64 R16, desc[UR14][R16.64] ;  /* 0x0000000e10107981 */ /* 0x000ea2000c1e1b00 */
[----:B---3--:R-:W-:-:S05]  /*1450*/  @P2 LEA R15, R21, R22, 0x2 ;  /* 0x00000016150f2211 */ /* 0x008fca00078e10ff */
[----:B------:R-:W-:-:S06]  /*1460*/  @P2 IMAD.WIDE R14, R15, 0x8, R10 ;  /* 0x000000080f0e2825 */ /* 0x000fcc00078e020a */
[----:B------:R-:W3:Y:S01]  /*1470*/  @P2 LDG.E.64 R14, desc[UR14][R14.64] ;  /* 0x0000000e0e0e2981 */ /* 0x000ee2000c1e1b00 */
[----:B--2---:R-:W-:-:S08]  /*1480*/  DMUL R28, R28, R16 ;  /* 0x000000101c1c7228 */ /* 0x004fd00000000000 */
[----:B---3--:R-:W-:-:S11]  /*1490*/  @P2 DMUL R28, R28, R14 ;  /* 0x0000000e1c1c2228 */ /* 0x008fd60000000000 */
.L_x_321:
[----:B------:R-:W-:Y:S01]  /*14a0*/  IADD3 R22, PT, PT, R22, 0x1, RZ ;  /* 0x0000000116167810 */ /* 0x000fe20007ffe0ff */
[----:B-----5:R-:W-:-:S03]  /*14b0*/  DADD R12, R28, R12 ;  /* 0x000000001c0c7229 */ /* 0x020fc6000000000c */
[----:B------:R-:W-:-:S13]  /*14c0*/  ISETP.NE.AND P2, PT, R22, 0x4, PT ;  /* 0x000000041600780c */ /* 0x000fda0003f45270 */
[----:B------:R-:W-:Y:S05]  /*14d0*/  @P2 BRA `(.L_x_324) ;  /* 0xfffffff000e42947 */ /* 0x000fea000383ffff */
[----:B------:R-:W-:Y:S01]  /*14e0*/  IMAD.MOV.U32 R2, RZ, RZ, RZ ;  /* 0x000000ffff027224 */ /* 0x000fe200078e00ff */
[----:B------:R-:W-:-:S07]  /*14f0*/  CS2R R28, SRZ ;  /* 0x00000000001c7805 */ /* 0x000fce000001ff00 */
.L_x_330:
[----:B------:R-:W-:-:S05]  /*1500*/  MOV R27, 0x8 ;  /* 0x00000008001b7802 */ /* 0x000fca0000000f00 */
[----:B------:R-:W-:-:S06]  /*1510*/  IMAD.WIDE.U32 R26, R2, R27, UR6 ;  /* 0x00000006021a7e25 */ /* 0x000fcc000f8e001b */
[----:B------:R-:W5:Y:S01]  /*1520*/  LDG.E.64.CONSTANT R26, desc[UR14][R26.64+0x20] ;  /* 0x0000200e1a1a7981 */ /* 0x000f62000c1e9b00 */
[----:B------:R-:W-:Y:S01]  /*1530*/  HFMA2 R4, -RZ, RZ, 0, 0 ;  /* 0x00000000ff047431 */ /* 0x000fe200000001ff */
[----:B------:R-:W-:Y:S06]  /*1540*/  @!P0 BRA `(.L_x_325) ;  /* 0x0000000400608947 */ /* 0x000fec0003800000 */
[----:B------:R-:W-:-:S05]  /*1550*/  UMOV UR5, URZ ;  /* 0x000000ff00057c82 */ /* 0x000fca0008000000 */
.L_x_326:
[----:B------:R-:W0:Y:S01]  /*1560*/  LDC.64 R16, c[0x0][0x3d0] ;  /* 0x0000f400ff107b82 */ /* 0x000e220000000a00 */
[----:B------:R-:W-:-:S04]  /*1570*/  VIADD R15, R3, UR5 ;  /* 0x00000005030f7c36 */ /* 0x000fc80008000000 */
[----:B0-----:R-:W-:-:S05]  /*1580*/  IMAD.WIDE R16, R15, 0x4, R16 ;  /* 0x000000040f107825 */ /* 0x001fca00078e0210 */
[----:B------:R-:W2:Y:S04]  /*1590*/  LDG.E.CONSTANT R15, desc[UR14][R16.64] ;  /* 0x0000000e100f7981 */ /* 0x000ea8000c1e9900 */
[----:B------:R-:W3:Y:S04]  /*15a0*/  LDG.E.CONSTANT R21, desc[UR14][R16.64+0x4] ;  /* 0x0000040e10157981 */ /* 0x000ee8000c1e9900 */
[----:B------:R-:W4:Y:S04]  /*15b0*/  LDG.E.CONSTANT R25, desc[UR14][R16.64+0x8] ;  /* 0x0000080e10197981 */ /* 0x000f28000c1e9900 */
[----:B------:R-:W4:Y:S01]  /*15c0*/  LDG.E.CONSTANT R4, desc[UR14][R16.64+0xc] ;  /* 0x00000c0e10047981 */ /* 0x000f22000c1e9900 */
[----:B--2---:R-:W-:-:S05]  /*15d0*/  LEA R15, R15, R2, 0x2 ;  /* 0x000000020f0f7211 */ /* 0x004fca00078e10ff */
[----:B------:R-:W-:-:S06]  /*15e0*/  IMAD.WIDE R18, R15, 0x8, R10 ;  /* 0x000000080f127825 */ /* 0x000fcc00078e020a */
[----:B------:R-:W2:Y:S01]  /*15f0*/  LDG.E.64 R18, desc[UR14][R18.64] ;  /* 0x0000000e12127981 */ /* 0x000ea2000c1e1b00 */
[----:B---3--:R-:W-:-:S05]  /*1600*/  LEA R15, R21, R2, 0x2 ;  /* 0x00000002150f7211 */ /* 0x008fca00078e10ff */
[----:B------:R-:W-:-:S04]  /*1610*/  IMAD.WIDE R14, R15, 0x8, R10 ;  /* 0x000000080f0e7825 */ /* 0x000fc800078e020a */
[----:B----4-:R-:W-:Y:S02]  /*1620*/  IMAD R21, R25, 0x4, R2 ;  /* 0x0000000419157824 */ /* 0x010fe400078e0202 */
[----:B------:R-:W3:Y:S02]  /*1630*/  LDG.E.64 R14, desc[UR14][R14.64] ;  /* 0x0000000e0e0e7981 */ /* 0x000ee4000c1e1b00 */
[----:B------:R-:W-:Y:S02]  /*1640*/  IMAD.WIDE R20, R21, 0x8, R10 ;  /* 0x0000000815147825 */ /* 0x000fe400078e020a */
[----:B------:R-:W4:Y:S01]  /*1650*/  LDG.E.CONSTANT R25, desc[UR14][R16.64+0x10] ;  /* 0x0000100e10197981 */ /* 0x000f22000c1e9900 */
[----:B--2--5:R-:W-:-:S03]  /*1660*/  DMUL R26, R18, R26 ;  /* 0x0000001a121a7228 */ /* 0x024fc60000000000 */
[----:B------:R-:W2:Y:S05]  /*1670*/  LDG.E.64 R18, desc[UR14][R20.64] ;  /* 0x0000000e14127981 */ /* 0x000eaa000c1e1b00 */
[----:B---3--:R-:W-:Y:S01]  /*1680*/  DMUL R14, R26, R14 ;  /* 0x0000000e1a0e7228 */ /* 0x008fe20000000000 */
[----:B------:R-:W3:Y:S01]  /*1690*/  LDG.E.CONSTANT R21, desc[UR14][R16.64+0x14] ;  /* 0x0000140e10157981 */ /* 0x000ee2000c1e9900 */
[-C--:B------:R-:W-:Y:S02]  /*16a0*/  LEA R27, R4, R2.reuse, 0x2 ;  /* 0x00000002041b7211 */ /* 0x080fe400078e10ff */
[----:B----4-:R-:W-:Y:S01]  /*16b0*/  LEA R25, R25, R2, 0x2 ;  /* 0x0000000219197211 */ /* 0x010fe200078e10ff */
[----:B------:R-:W4:Y:S03]  /*16c0*/  LDG.E.CONSTANT R4, desc[UR14][R16.64+0x24] ;  /* 0x0000240e10047981 */ /* 0x000f26000c1e9900 */
[----:B--2---:R-:W-:Y:S01]  /*16d0*/  DMUL R14, R14, R18 ;  /* 0x000000120e0e7228 */ /* 0x004fe20000000000 */
[----:B------:R-:W-:-:S04]  /*16e0*/  IMAD.WIDE R18, R27, 0x8, R10 ;  /* 0x000000081b127825 */ /* 0x000fc800078e020a */
[----:B------:R-:W-:Y:S02]  /*16f0*/  IMAD.WIDE R26, R25, 0x8, R10 ;  /* 0x00000008191a7825 */ /* 0x000fe400078e020a */
[----:B------:R-:W2:Y:S04]  /*1700*/  LDG.E.64 R18, desc[UR14][R18.64] ;  /* 0x0000000e12127981 */ /* 0x000ea8000c1e1b00 */
[----:B------:R-:W4:Y:S04]  /*1710*/  LDG.E.CONSTANT R25, desc[UR14][R16.64+0x18] ;  /* 0x0000180e10197981 */ /* 0x000f28000c1e9900 */
[----:B------:R-:W4:Y:S01]  /*1720*/  LDG.E.64 R26, desc[UR14][R26.64] ;  /* 0x0000000e1a1a7981 */ /* 0x000f22000c1e1b00 */
[----:B---3--:R-:W-:-:S04]  /*1730*/  IMAD R21, R21, 0x4, R2 ;  /* 0x0000000415157824 */ /* 0x008fc800078e0202 */
[----:B------:R-:W-:Y:S01]  /*1740*/  IMAD.WIDE R20, R21, 0x8, R10 ;  /* 0x0000000815147825 */ /* 0x000fe200078e020a */
[----:B--2---:R-:W-:-:S04]  /*1750*/  DMUL R18, R14, R18 ;  /* 0x000000120e127228 */ /* 0x004fc80000000000 */
[----:B------:R-:W2:Y:S01]  /*1760*/  LDG.E.64 R14, desc[UR14][R20.64] ;  /* 0x0000000e140e7981 */ /* 0x000ea2000c1e1b00 */
[----:B----4-:R-:W-:-:S03]  /*1770*/  LEA R25, R25, R2, 0x2 ;  /* 0x0000000219197211 */ /* 0x010fc600078e10ff */
[----:B------:R-:W-:Y:S02]  /*1780*/  DMUL R26, R18, R26 ;  /* 0x0000001a121a7228 */ /* 0x000fe40000000000 */
[----:B------:R-:W-:Y:S02]  /*1790*/  IMAD.WIDE R18, R25, 0x8, R10 ;  /* 0x0000000819127825 */ /* 0x000fe400078e020a */
[----:B------:R-:W3:Y:S04]  /*17a0*/  LDG.E.CONSTANT R25, desc[UR14][R16.64+0x1c] ;  /* 0x00001c0e10197981 */ /* 0x000ee8000c1e9900 */
[----:B------:R-:W4:Y:S04]  /*17b0*/  LDG.E.64 R18, desc[UR14][R18.64] ;  /* 0x0000000e12127981 */ /* 0x000f28000c1e1b00 */
[----:B------:R-:W4:Y:S01]  /*17c0*/  LDG.E.CONSTANT R21, desc[UR14][R16.64+0x20] ;  /* 0x0000200e10157981 */ /* 0x000f22000c1e9900 */
[----:B--2---:R-:W-:Y:S01]  /*17d0*/  DMUL R14, R26, R14 ;  /* 0x0000000e1a0e7228 */ /* 0x004fe20000000000 */
[----:B---3--:R-:W-:-:S07]  /*17e0*/  LEA R25, R25, R2, 0x2 ;  /* 0x0000000219197211 */ /* 0x008fce00078e10ff */
[----:B----4-:R-:W-:Y:S01]  /*17f0*/  DMUL R18, R14, R18 ;  /* 0x000000120e127228 */ /* 0x010fe20000000000 */
[----:B------:R-:W-:Y:S02]  /*1800*/  IMAD.WIDE R14, R25, 0x8, R10 ;  /* 0x00000008190e7825 */ /* 0x000fe400078e020a */
[----:B------:R-:W2:Y:S02]  /*1810*/  LDG.E.CONSTANT R25, desc[UR14][R16.64+0x28] ;  /* 0x0000280e10197981 */ /* 0x000ea4000c1e9900 */
[----:B------:R-:W-:Y:S02]  /*1820*/  IMAD R21, R21, 0x4, R2 ;  /* 0x0000000415157824 */ /* 0x000fe400078e0202 */
[----:B------:R-:W3:Y:S02]  /*1830*/  LDG.E.64 R14, desc[UR14][R14.64] ;  /* 0x0000000e0e0e7981 */ /* 0x000ee4000c1e1b00 */
[----:B------:R-:W-:-:S05]  /*1840*/  IMAD.WIDE R26, R21, 0x8, R10 ;  /* 0x00000008151a7825 */ /* 0x000fca00078e020a */
[----:B------:R0:W4:Y:S01]  /*1850*/  LDG.E.64 R20, desc[UR14][R26.64] ;  /* 0x0000000e1a147981 */ /* 0x000122000c1e1b00 */
[----:B------:R-:W-:-:S05]  /*1860*/  LEA R4, R4, R2, 0x2 ;  /* 0x0000000204047211 */ /* 0x000fca00078e10ff */
[--C-:B0-----:R-:W-:Y:S02]  /*1870*/  IMAD.WIDE R26, R4, 0x8, R10.reuse ;  /* 0x00000008041a7825 */ /* 0x101fe400078e020a */
[----:B------:R-:W4:Y:S01]  /*1880*/  LDG.E.CONSTANT R4, desc[UR14][R16.64+0x34] ;  /* 0x0000340e10047981 */ /* 0x000f22000c1e9900 */
[----:B--2---:R-:W-:Y:S01]  /*1890*/  LEA R25, R25, R2, 0x2 ;  /* 0x0000000219197211 */ /* 0x004fe200078e10ff */
[----:B---3--:R-:W-:Y:S02]  /*18a0*/  DMUL R14, R18, R14 ;  /* 0x0000000e120e7228 */ /* 0x008fe40000000000 */
[----:B------:R-:W2:Y:S06]  /*18b0*/  LDG.E.64 R18, desc[UR14][R26.64] ;  /* 0x0000000e1a127981 */ /* 0x000eac000c1e1b00 */
[----:B----4-:R-:W-:Y:S01]  /*18c0*/  DMUL R20, R14, R20 ;  /* 0x000000140e147228 */ /* 0x010fe20000000000 */
[----:B------:R-:W-:-:S02]  /*18d0*/  IMAD.WIDE R14, R25, 0x8, R10 ;  /* 0x00000008190e7825 */ /* 0x000fc400078e020a */
[----:B------:R-:W3:Y:S04]  /*18e0*/  LDG.E.CONSTANT R25, desc[UR14][R16.64+0x2c] ;  /* 0x00002c0e10197981 */ /* 0x000ee8000c1e9900 */
[----:B------:R-:W4:Y:S04]  /*18f0*/  LDG.E.64 R14, desc[UR14][R14.64] ;  /* 0x0000000e0e0e7981 */ /* 0x000f28000c1e1b00 */
[----:B------:R-:W4:Y:S01]  /*1900*/  LDG.E.CONSTANT R27, desc[UR14][R16.64+0x38] ;  /* 0x0000380e101b7981 */ /* 0x000f22000c1e9900 */
[----:B--2---:R-:W-:-:S03]  /*1910*/  DMUL R20, R20, R18 ;  /* 0x0000001214147228 */ /* 0x004fc60000000000 */
[----:B------:R-:W2:Y:S01]  /*1920*/  LDG.E.CONSTANT R19, desc[UR14][R16.64+0x30] ;  /* 0x0000300e10137981 */ /* 0x000ea2000c1e9900 */
[----:B---3--:R-:W-:-:S04]  /*1930*/  IMAD R25, R25, 0x4, R2 ;  /* 0x0000000419197824 */ /* 0x008fc800078e0202 */
[----:B----4-:R-:W-:Y:S01]  /*1940*/  DMUL R14, R20, R14 ;  /* 0x0000000e140e7228 */ /* 0x010fe20000000000 */
[----:B------:R-:W-:Y:S02]  /*1950*/  IMAD.WIDE R20, R25, 0x8, R10 ;  /* 0x0000000819147825 */ /* 0x000fe400078e020a */
[----:B------:R0:W3:Y:S04]  /*1960*/  LDG.E.CONSTANT R25, desc[UR14][R16.64+0x3c] ;  /* 0x00003c0e10197981 */ /* 0x0000e8000c1e9900 */
[----:B------:R-:W4:Y:S01]  /*1970*/  LDG.E.64 R20, desc[UR14][R20.64] ;  /* 0x0000000e14147981 */ /* 0x000f22000c1e1b00 */
[----:B------:R-:W-:-:S05]  /*1980*/  LEA R4, R4, R2, 0x2 ;  /* 0x0000000204047211 */ /* 0x000fca00078e10ff */
[----:B0-----:R-:W-:-:S06]  /*1990*/  IMAD.WIDE R16, R4, 0x8, R10 ;  /* 0x0000000804107825 */ /* 0x001fcc00078e020a */
[----:B------:R-:W3:Y:S01]  /*19a0*/  LDG.E.64 R16, desc[UR14][R16.64] ;  /* 0x0000000e10107981 */ /* 0x000ee2000c1e1b00 */
[----:B--2---:R-:W-:-:S05]  /*19b0*/  LEA R19, R19, R2, 0x2 ;  /* 0x0000000213137211 */ /* 0x004fca00078e10ff */
[----:B------:R-:W-:-:S06]  /*19c0*/  IMAD.WIDE R18, R19, 0x8, R10 ;  /* 0x0000000813127825 */ /* 0x000fcc00078e020a */
[----:B------:R-:W2:Y:S01]  /*19d0*/  LDG.E.64 R18, desc[UR14][R18.64] ;  /* 0x0000000e12127981 */ /* 0x000ea2000c1e1b00 */
[----:B----4-:R-:W-:Y:S01]  /*19e0*/  DMUL R20, R14, R20 ;  /* 0x000000140e147228 */ /* 0x010fe20000000000 */
[----:B------:R-:W-:Y:S01]  /*19f0*/  IMAD R15, R27, 0x4, R2 ;  /* 0x000000041b0f7824 */ /* 0x000fe200078e0202 */
[----:B---3--:R-:W-:-:S03]  /*1a00*/  LEA R25, R25, R2, 0x2 ;  /* 0x0000000219197211 */ /* 0x008fc600078e10ff */
[----:B------:R-:W-:-:S04]  /*1a10*/  IMAD.WIDE R14, R15, 0x8, R10 ;  /* 0x000000080f0e7825 */ /* 0x000fc800078e020a */
[----:B------:R-:W-:Y:S02]  /*1a20*/  IMAD.WIDE R26, R25, 0x8, R10 ;  /* 0x00000008191a7825 */ /* 0x000fe400078e020a */
[----:B------:R-:W3:Y:S04]  /*1a30*/  LDG.E.64 R14, desc[UR14][R14.64] ;  /* 0x0000000e0e0e7981 */ /* 0x000ee8000c1e1b00 */
[----:B------:R-:W4:Y:S01]  /*1a40*/  LDG.E.64 R26, desc[UR14][R26.64] ;  /* 0x0000000e1a1a7981 */ /* 0x000f22000c1e1b00 */
[----:B------:R-:W-:-:S06]  /*1a50*/  UIADD3 UR5, UPT, UPT, UR5, 0x10, URZ ;  /* 0x0000001005057890 */ /* 0x000fcc000fffe0ff */
[----:B------:R-:W-:Y:S01]  /*1a60*/  ISETP.NE.AND P2, PT, R6, UR5, PT ;  /* 0x0000000506007c0c */ /* 0x000fe2000bf45270 */
[----:B--2---:R-:W-:-:S08]  /*1a70*/  DMUL R20, R20, R18 ;  /* 0x0000001214147228 */ /* 0x004fd00000000000 */
[----:B------:R-:W-:-:S08]  /*1a80*/  DMUL R20, R20, R16 ;  /* 0x0000001014147228 */ /* 0x000fd00000000000 */
[----:B---3--:R-:W-:-:S08]  /*1a90*/  DMUL R20, R20, R14 ;  /* 0x0000000e14147228 */ /* 0x008fd00000000000 */
[----:B----4-:R-:W-:Y:S01]  /*1aa0*/  DMUL R26, R20, R26 ;  /* 0x0000001a141a7228 */ /* 0x010fe20000000000 */
[----:B------:R-:W-:Y:S10]  /*1ab0*/  @P2 BRA `(.L_x_326) ;  /* 0xfffffff800a82947 */ /* 0x000ff4000383ffff */
[----:B------:R-:W-:-:S07]  /*1ac0*/  MOV R4, R6 ;  /* 0x0000000600047202 */ /* 0x000fce0000000f00 */
.L_x_325:
        /* <DEDUP_REMOVED lines=9> */
[----:B------:R-:W4:Y:S04]  /*1b60*/  LDG.E.CONSTANT R25, desc[UR14][R14.64+0x8] ;  /* 0x0000080e0e197981 */ /* 0x000f28000c1e9900 */
[----:B------:R-:W4:Y:S01]  /*1b70*/  LDG.E.CONSTANT R22, desc[UR14][R14.64+0x1c] ;  /* 0x00001c0e0e167981 */ /* 0x000f22000c1e9900 */
[----:B--2---:R-:W-:-:S05]  /*1b80*/  LEA R17, R17, R2, 0x2 ;  /* 0x0000000211117211 */ /* 0x004fca00078e10ff */
[----:B------:R-:W-:Y:S01]  /*1b90*/  IMAD.WIDE R16, R17, 0x8, R10 ;  /* 0x0000000811107825 */ /* 0x000fe200078e020a */
[----:B---3--:R-:W-:-:S05]  /*1ba0*/  LEA R19, R19, R2, 0x2 ;  /* 0x0000000213137211 */ /* 0x008fca00078e10ff */
[----:B------:R-:W2:Y:S01]  /*1bb0*/  LDG.E.64 R16, desc[UR14][R16.64] ;  /* 0x0000000e10107981 */ /* 0x000ea2000c1e1b00 */
[----:B------:R-:W-:-:S03]  /*1bc0*/  IMAD.WIDE R20, R19, 0x8, R10 ;  /* 0x0000000813147825 */ /* 0x000fc600078e020a */
[----:B------:R-:W3:Y:S04]  /*1bd0*/  LDG.E.CONSTANT R19, desc[UR14][R14.64+0xc] ;  /* 0x00000c0e0e137981 */ /* 0x000ee8000c1e9900 */
[----:B------:R-:W3:Y:S01]  /*1be0*/  LDG.E.64 R20, desc[UR14][R20.64] ;  /* 0x0000000e14147981 */ /* 0x000ee2000c1e1b00 */
[----:B----4-:R-:W-:Y:S01]  /*1bf0*/  IMAD R25, R25, 0x4, R2 ;  /* 0x0000000419197824 */ /* 0x010fe200078e0202 */
[----:B--2--5:R-:W-:-:S08]  /*1c00*/  DMUL R26, R26, R16 ;  /* 0x000000101a1a7228 */ /* 0x024fd00000000000 */
[----:B---3--:R-:W-:Y:S01]  /*1c10*/  DMUL R20, R26, R20 ;  /* 0x000000141a147228 */ /* 0x008fe20000000000 */
[----:B------:R-:W-:Y:S01]  /*1c20*/  IMAD.WIDE R26, R25, 0x8, R10 ;  /* 0x00000008191a7825 */ /* 0x000fe200078e020a */
[----:B------:R-:W-:-:S04]  /*1c30*/  LEA R25, R19, R2, 0x2 ;  /* 0x0000000213197211 */ /* 0x000fc800078e10ff */
[----:B------:R-:W2:Y:S01]  /*1c40*/  LDG.E.64 R18, desc[UR14][R26.64] ;  /* 0x0000000e1a127981 */ /* 0x000ea2000c1e1b00 */
[----:B------:R-:W-:-:S03]  /*1c50*/  IMAD.WIDE R16, R25, 0x8, R10 ;  /* 0x0000000819107825 */ /* 0x000fc600078e020a */
[----:B------:R-:W3:Y:S04]  /*1c60*/  LDG.E.CONSTANT R25, desc[UR14][R14.64+0x10] ;  /* 0x0000100e0e197981 */ /* 0x000ee8000c1e9900 */
[----:B------:R-:W4:Y:S04]  /*1c70*/  LDG.E.64 R16, desc[UR14][R16.64] ;  /* 0x0000000e10107981 */ /* 0x000f28000c1e1b00 */
[----:B------:R-:W4:Y:S01]  /*1c80*/  LDG.E.CONSTANT R27, desc[UR14][R14.64+0x14] ;  /* 0x0000140e0e1b7981 */ /* 0x000f22000c1e9900 */
[----:B--2---:R-:W-:Y:S01]  /*1c90*/  DMUL R18, R20, R18 ;  /* 0x0000001214127228 */ /* 0x004fe20000000000 */
[----:B---3--:R-:W-:-:S07]  /*1ca0*/  LEA R25, R25, R2, 0x2 ;  /* 0x0000000219197211 */ /* 0x008fce00078e10ff */
[----:B----4-:R-:W-:Y:S01]  /*1cb0*/  DMUL R20, R18, R16 ;  /* 0x0000001012147228 */ /* 0x010fe20000000000 */
[----:B------:R-:W-:Y:S02]  /*1cc0*/  IMAD.WIDE R18, R25, 0x8, R10 ;  /* 0x0000000819127825 */ /* 0x000fe400078e020a */
[----:B------:R-:W2:Y:S04]  /*1cd0*/  LDG.E.CONSTANT R25, desc[UR14][R14.64+0x18] ;  /* 0x0000180e0e197981 */ /* 0x000ea8000c1e9900 */
[----:B------:R-:W3:Y:S01]  /*1ce0*/  LDG.E.64 R18, desc[UR14][R18.64] ;  /* 0x0000000e12127981 */ /* 0x000ee2000c1e1b00 */
[----:B------:R-:W-:-:S04]  /*1cf0*/  IMAD R27, R27, 0x4, R2 ;  /* 0x000000041b1b7824 */ /* 0x000fc800078e0202 */
[----:B------:R-:W-:Y:S01]  /*1d00*/  IMAD.WIDE R16, R27, 0x8, R10 ;  /* 0x000000081b107825 */ /* 0x000fe200078e020a */
[----:B------:R-:W-:-:S05]  /*1d10*/  LEA R27, R22, R2, 0x2 ;  /* 0x00000002161b7211 */ /* 0x000fca00078e10ff */
[----:B------:R-:W4:Y:S01]  /*1d20*/  LDG.E.64 R16, desc[UR14][R16.64] ;  /* 0x0000000e10107981 */ /* 0x000f22000c1e1b00 */
[----:B------:R-:W-:-:S06]  /*1d30*/  IMAD.WIDE R26, R27, 0x8, R10 ;  /* 0x000000081b1a7825 */ /* 0x000fcc00078e020a */
[----:B------:R-:W4:Y:S01]  /*1d40*/  LDG.E.64 R26, desc[UR14][R26.64] ;  /* 0x0000000e1a1a7981 */ /* 0x000f22000c1e1b00 */
[----:B--2---:R-:W-:Y:S01]  /*1d50*/  LEA R25, R25, R2, 0x2 ;  /* 0x0000000219197211 */ /* 0x004fe200078e10ff */
[----:B---3--:R-:W-:-:S04]  /*1d60*/  DMUL R20, R20, R18 ;  /* 0x0000001214147228 */ /* 0x008fc80000000000 */
[----:B------:R-:W-:-:S06]  /*1d70*/  IMAD.WIDE R18, R25, 0x8, R10 ;  /* 0x0000000819127825 */ /* 0x000fcc00078e020a */
[----:B------:R-:W2:Y:S01]  /*1d80*/  LDG.E.64 R18, desc[UR14][R18.64] ;  /* 0x0000000e12127981 */ /* 0x000ea2000c1e1b00 */
[----:B----4-:R-:W-:Y:S01]  /*1d90*/  DMUL R20, R20, R16 ;  /* 0x0000001014147228 */ /* 0x010fe20000000000 */
[----:B------:R-:W-:-:S07]  /*1da0*/  VIADD R4, R4, 0x8 ;  /* 0x0000000804047836 */ /* 0x000fce0000000000 */
[----:B--2---:R-:W-:-:S08]  /*1db0*/  DMUL R20, R20, R18 ;  /* 0x0000001214147228 */ /* 0x004fd00000000000 */
[----:B------:R-:W-:-:S11]  /*1dc0*/  DMUL R26, R20, R26 ;  /* 0x0000001a141a7228 */ /* 0x000fd60000000000 */
.L_x_328:
        /* <DEDUP_REMOVED lines=8> */
[----:B------:R-:W3:Y:S04]  /*1e50*/  LDG.E.CONSTANT R15, desc[UR14][R16.64+0x4] ;  /* 0x0000040e100f7981 */ /* 0x000ee8000c1e9900 */
[----:B------:R-:W4:Y:S01]  /*1e60*/  LDG.E.CONSTANT R25, desc[UR14][R16.64+0x8] ;  /* 0x0000080e10197981 */ /* 0x000f22000c1e9900 */
[----:B--2---:R-:W-:-:S05]  /*1e70*/  LEA R19, R19, R2, 0x2 ;  /* 0x0000000213137211 */ /* 0x004fca00078e10ff */
[----:B------:R-:W-:Y:S02]  /*1e80*/  IMAD.WIDE R20, R19, 0x8, R10 ;  /* 0x0000000813147825 */ /* 0x000fe400078e020a */
[----:B------:R0:W2:Y:S02]  /*1e90*/  LDG.E.CONSTANT R19, desc[UR14][R16.64+0xc] ;  /* 0x00000c0e10137981 */ /* 0x0000a4000c1e9900 */
[----:B---3--:R-:W-:Y:S02]  /*1ea0*/  IMAD R15, R15, 0x4, R2 ;  /* 0x000000040f0f7824 */ /* 0x008fe400078e0202 */
[----:B------:R-:W3:Y:S02]  /*1eb0*/  LDG.E.64 R20, desc[UR14][R20.64] ;  /* 0x0000000e14147981 */ /* 0x000ee4000c1e1b00 */
[----:B------:R-:W-:Y:S01]  /*1ec0*/  IMAD.WIDE R14, R15, 0x8, R10 ;  /* 0x000000080f0e7825 */ /* 0x000fe200078e020a */
[----:B----4-:R-:W-:-:S05]  /*1ed0*/  LEA R25, R25, R2, 0x2 ;  /* 0x0000000219197211 */ /* 0x010fca00078e10ff */
[----:B------:R-:W4:Y:S01]  /*1ee0*/  LDG.E.64 R14, desc[UR14][R14.64] ;  /* 0x0000000e0e0e7981 */ /* 0x000f22000c1e1b00 */
[----:B0-----:R-:W-:-:S06]  /*1ef0*/  IMAD.WIDE R16, R25, 0x8, R10 ;  /* 0x0000000819107825 */ /* 0x001fcc00078e020a */
[----:B------:R-:W4:Y:S01]  /*1f00*/  LDG.E.64 R16, desc[UR14][R16.64] ;  /* 0x0000000e10107981 */ /* 0x000f22000c1e1b00 */
[----:B--2---:R-:W-:-:S05]  /*1f10*/  LEA R19, R19, R2, 0x2 ;  /* 0x0000000213137211 */ /* 0x004fca00078e10ff */
[----:B------:R-:W-:-:S06]  /*1f20*/  IMAD.WIDE R18, R19, 0x8, R10 ;  /* 0x0000000813127825 */ /* 0x000fcc00078e020a */
[----:B------:R-:W2:Y:S01]  /*1f30*/  LDG.E.64 R18, desc[UR14][R18.64] ;  /* 0x0000000e12127981 */ /* 0x000ea2000c1e1b00 */
[----:B---3-5:R-:W-:-:S08]  /*1f40*/  DMUL R20, R26, R20 ;  /* 0x000000141a147228 */ /* 0x028fd00000000000 */
[----:B----4-:R-:W-:-:S08]  /*1f50*/  DMUL R20, R20, R14 ;  /* 0x0000000e14147228 */ /* 0x010fd00000000000 */
[----:B------:R-:W-:Y:S01]  /*1f60*/  DMUL R20, R20, R16 ;  /* 0x0000001014147228 */ /* 0x000fe20000000000 */
[----:B------:R-:W-:-:S07]  /*1f70*/  VIADD R4, R4, 0x4 ;  /* 0x0000000404047836 */ /* 0x000fce0000000000 */
[----:B--2---:R-:W-:-:S11]  /*1f80*/  DMUL R26, R20, R18 ;  /* 0x00000012141a7228 */ /* 0x004fd60000000000 */
.L_x_329:
        /* <DEDUP_REMOVED lines=22> */
.L_x_327:
[----:B------:R-:W-:Y:S01]  /*20f0*/  IADD3 R2, PT, PT, R2, 0x1, RZ ;  /* 0x0000000102027810 */ /* 0x000fe20007ffe0ff */
[----:B-----5:R-:W-:-:S03]  /*2100*/  DADD R28, R26, R28 ;  /* 0x000000001a1c7229 */ /* 0x020fc6000000001c */
[----:B------:R-:W-:-:S13]  /*2110*/  ISETP.NE.AND P2, PT, R2, 0x4, PT ;  /* 0x000000040200780c */ /* 0x000fda0003f45270 */
[----:B------:R-:W-:Y:S05]  /*2120*/  @P2 BRA `(.L_x_330) ;  /* 0xfffffff000f42947 */ /* 0x000fea000383ffff */
[----:B------:R-:W-:Y:S01]  /*2130*/  IMAD.MOV.U32 R2, RZ, RZ, RZ ;  /* 0x000000ffff027224 */ /* 0x000fe200078e00ff */
[----:B------:R-:W-:-:S07]  /*2140*/  CS2R R26, SRZ ;  /* 0x00000000001a7805 */ /* 0x000fce000001ff00 */
.L_x_336:
[----:B------:R-:W-:-:S05]  /*2150*/  MOV R17, 0x8 ;  /* 0x0000000800117802 */ /* 0x000fca0000000f00 */
[----:B------:R-:W-:-:S06]  /*2160*/  IMAD.WIDE.U32 R16, R2, R17, UR6 ;  /* 0x0000000602107e25 */ /* 0x000fcc000f8e0011 */
[----:B------:R-:W5:Y:S01]  /*2170*/  LDG.E.64.CONSTANT R16, desc[UR14][R16.64+0x40] ;  /* 0x0000400e10107981 */ /* 0x000f62000c1e9b00 */
[----:B------:R-:W-:Y:S01]  /*2180*/  HFMA2 R4, -RZ, RZ, 0, 0 ;  /* 0x00000000ff047431 */ /* 0x000fe200000001ff */
[----:B------:R-:W-:Y:S06]  /*2190*/  @!P0 BRA `(.L_x_331) ;  /* 0x0000000400608947 */ /* 0x000fec0003800000 */
[----:B------:R-:W-:-:S05]  /*21a0*/  UMOV UR5, URZ ;  /* 0x000000ff00057c82 */ /* 0x000fca0008000000 */
.L_x_332:
[----:B------:R-:W0:Y:S01]  /*21b0*/  LDC.64 R18, c[0x0][0x3d0] ;  /* 0x0000f400ff127b82 */ /* 0x000e220000000a00 */
[----:B------:R-:W-:-:S04]  /*21c0*/  VIADD R15, R3, UR5 ;  /* 0x00000005030f7c36 */ /* 0x000fc80008000000 */
[----:B0-----:R-:W-:-:S05]  /*21d0*/  IMAD.WIDE R18, R15, 0x4, R18 ;  /* 0x000000040f127825 */ /* 0x001fca00078e0212 */
[----:B------:R-:W2:Y:S04]  /*21e0*/  LDG.E.CONSTANT R15, desc[UR14][R18.64] ;  /* 0x0000000e120f7981 */ /* 0x000ea8000c1e9900 */
[----:B------:R-:W3:Y:S04]  /*21f0*/  LDG.E.CONSTANT R25, desc[UR14][R18.64+0x4] ;  /* 0x0000040e12197981 */ /* 0x000ee8000c1e9900 */
[----:B------:R-:W4:Y:S01]  /*2200*/  LDG.E.CONSTANT R4, desc[UR14][R18.64+0x34] ;  /* 0x0000340e12047981 */ /* 0x000f22000c1e9900 */
[----:B--2---:R-:W-:-:S05]  /*2210*/  LEA R15, R15, R2, 0x2 ;  /* 0x000000020f0f7211 */ /* 0x004fca00078e10ff */
[----:B------:R-:W-:-:S05]  /*2220*/  IMAD.WIDE R20, R15, 0x8, R10 ;  /* 0x000000080f147825 */ /* 0x000fca00078e020a */
[----:B------:R-:W2:Y:S01]  /*2230*/  LDG.E.64 R14, desc[UR14][R20.64] ;  /* 0x0000000e140e7981 */ /* 0x000ea2000c1e1b00 */
[----:B---3--:R-:W-:Y:S01]  /*2240*/  LEA R25, R25, R2, 0x2 ;  /* 0x0000000219197211 */ /* 0x008fe200078e10ff */
[----:B--2--5:R-:W-:-:S04]  /*2250*/  DMUL R16, R14, R16 ;  /* 0x000000100e107228 */ /* 0x024fc80000000000 */
[----:B------:R-:W-:Y:S02]  /*2260*/  IMAD.WIDE R14, R25, 0x8, R10 ;  /* 0x00000008190e7825 */ /* 0x000fe400078e020a */
[----:B------:R-:W2:Y:S04]  /*2270*/  LDG.E.CONSTANT R25, desc[UR14][R18.64+0x8] ;  /* 0x0000080e12197981 */ /* 0x000ea8000c1e9900 */
[----:B------:R-:W3:Y:S01]  /*2280*/  LDG.E.64 R14, desc[UR14][R14.64] ;  /* 0x0000000e0e0e7981 */ /* 0x000ee2000c1e1b00 */
[----:B--2---:R-:W-:-:S04]  /*2290*/  IMAD R25, R25, 0x4, R2 ;  /* 0x0000000419197824 */ /* 0x004fc800078e0202 */
[----:B------:R-:W-:Y:S02]  /*22a0*/  IMAD.WIDE R20, R25, 0x8, R10 ;  /* 0x0000000819147825 */ /* 0x000fe400078e020a */
[----:B------:R-:W2:Y:S01]  /*22b0*/  LDG.E.CONSTANT R25, desc[UR14][R18.64+0xc] ;  /* 0x00000c0e12197981 */ /* 0x000ea2000c1e9900 */
[----:B---3--:R-:W-:-:S03]  /*22c0*/  DMUL R14, R16, R14 ;  /* 0x0000000e100e7228 */ /* 0x008fc60000000000 */
[----:B------:R0:W3:Y:S01]  /*22d0*/  LDG.E.64 R16, desc[UR14][R20.64] ;  /* 0x0000000e14107981 */ /* 0x0000e2000c1e1b00 */
[----:B--2---:R-:W-:-:S05]  /*22e0*/  LEA R25, R25, R2, 0x2 ;  /* 0x0000000219197211 */ /* 0x004fca00078e10ff */
[----:B0-----:R-:W-:Y:S02]  /*22f0*/  IMAD.WIDE R20, R25, 0x8, R10 ;  /* 0x0000000819147825 */ /* 0x001fe400078e020a */
[----:B------:R-:W2:Y:S01]  /*2300*/  LDG.E.CONSTANT R25, desc[UR14][R18.64+0x10] ;  /* 0x0000100e12197981 */ /* 0x000ea2000c1e9900 */
[----:B---3--:R-:W-:-:S03]  /*2310*/  DMUL R16, R14, R16 ;  /* 0x000000100e107228 */ /* 0x008fc60000000000 */
[----:B------:R-:W3:Y:S01]  /*2320*/  LDG.E.64 R14, desc[UR14][R20.64] ;  /* 0x0000000e140e7981 */ /* 0x000ee2000c1e1b00 */
[----:B--2---:R-:W-:-:S04]  /*2330*/  LEA R25, R25, R2, 0x2 ;  /* 0x0000000219197211 */ /* 0x004fc800078e10ff */
[----:B---3--:R-:W-:Y:S01]  /*2340*/  DMUL R14, R16, R14 ;  /* 0x0000000e100e7228 */ /* 0x008fe20000000000 */
        /* <DEDUP_REMOVED lines=33> */
[----:B--2---:R-:W-:Y:S01]  /*2560*/  IMAD R25, R25, 0x4, R2 ;  /* 0x0000000419197824 */ /* 0x004fe200078e0202 */
[----:B---3--:R-:W-:-:S03]  /*2570*/  DMUL R16, R14, R16 ;  /* 0x000000100e107228 */ /* 0x008fc60000000000 */
[----:B------:R-:W-:Y:S02]  /*2580*/  IMAD.WIDE R14, R25, 0x8, R10 ;  /* 0x00000008190e7825 */ /* 0x000fe400078e020a */
[----:B------:R-:W2:Y:S04]  /*2590*/  LDG.E.CONSTANT R25, desc[UR14][R18.64+0x30] ;  /* 0x0000300e12197981 */ /* 0x000ea8000c1e9900 */
[----:B------:R-:W3:Y:S01]  /*25a0*/  LDG.E.64 R14, desc[UR14][R14.64] ;  /* 0x0000000e0e0e7981 */ /* 0x000ee2000c1e1b00 */
[----:B--2---:R-:W-:-:S03]  /*25b0*/  LEA R21, R25, R2, 0x2 ;  /* 0x0000000219157211 */ /* 0x004fc600078e10ff */
[----:B------:R-:W2:Y:S02]  /*25c0*/  LDG.E.CONSTANT R25, desc[UR14][R18.64+0x38] ;  /* 0x0000380e12197981 */ /* 0x000ea4000c1e9900 */
[----:B------:R-:W-:-:S06]  /*25d0*/  IMAD.WIDE R20, R21, 0x8, R10 ;  /* 0x0000000815147825 */ /* 0x000fcc00078e020a */
[----:B------:R-:W2:Y:S01]  /*25e0*/  LDG.E.64 R20, desc[UR14][R20.64] ;  /* 0x0000000e14147981 */ /* 0x000ea2000c1e1b00 */
[----:B---3--:R-:W-:-:S03]  /*25f0*/  DMUL R14, R16, R14 ;  /* 0x0000000e100e7228 */ /* 0x008fc60000000000 */
[----:B------:R-:W3:Y:S01]  /*2600*/  LDG.E.CONSTANT R17, desc[UR14][R18.64+0x3c] ;  /* 0x00003c0e12117981 */ /* 0x000ee2000c1e9900 */
[----:B----4-:R-:W-:Y:S01]  /*2610*/  LEA R4, R4, R2, 0x2 ;  /* 0x0000000204047211 */ /* 0x010fe200078e10ff */
[----:B--2---:R-:W-:-:S03]  /*2620*/  IMAD R25, R25, 0x4, R2 ;  /* 0x0000000419197824 */ /* 0x004fc600078e0202 */
[----:B------:R-:W-:Y:S01]  /*2630*/  DMUL R20, R14, R20 ;  /* 0x000000140e147228 */ /* 0x000fe20000000000 */
[----:B------:R-:W-:-:S05]  /*2640*/  IMAD.WIDE R14, R4, 0x8, R10 ;  /* 0x00000008040e7825 */ /* 0x000fca00078e020a */
[----:B------:R0:W2:Y:S01]  /*2650*/  LDG.E.64 R18, desc[UR14][R14.64] ;  /* 0x0000000e0e127981 */ /* 0x0000a2000c1e1b00 */
[----:B---3--:R-:W-:Y:S01]  /*2660*/  LEA R17, R17, R2, 0x2 ;  /* 0x0000000211117211 */ /* 0x008fe200078e10ff */
[----:B0-----:R-:W-:-:S04]  /*2670*/  IMAD.WIDE R14, R25, 0x8, R10 ;  /* 0x00000008190e7825 */ /* 0x001fc800078e020a */
[----:B------:R-:W-:Y:S02]  /*2680*/  IMAD.WIDE R16, R17, 0x8, R10 ;  /* 0x0000000811107825 */ /* 0x000fe400078e020a */
[----:B------:R-:W3:Y:S04]  /*2690*/  LDG.E.64 R14, desc[UR14][R14.64] ;  /* 0x0000000e0e0e7981 */ /* 0x000ee8000c1e1b00 */
[----:B------:R-:W4:Y:S01]  /*26a0*/  LDG.E.64 R16, desc[UR14][R16.64] ;  /* 0x0000000e10107981 */ /* 0x000f22000c1e1b00 */
[----:B------:R-:W-:-:S06]  /*26b0*/  UIADD3 UR5, UPT, UPT, UR5, 0x10, URZ ;  /* 0x0000001005057890 */ /* 0x000fcc000fffe0ff */
[----:B------:R-:W-:Y:S01]  /*26c0*/  ISETP.NE.AND P2, PT, R6, UR5, PT ;  /* 0x0000000506007c0c */ /* 0x000fe2000bf45270 */
[----:B--2---:R-:W-:-:S08]  /*26d0*/  DMUL R18, R20, R18 ;  /* 0x0000001214127228 */ /* 0x004fd00000000000 */
[----:B---3--:R-:W-:-:S08]  /*26e0*/  DMUL R18, R18, R14 ;  /* 0x0000000e12127228 */ /* 0x008fd00000000000 */
[----:B----4-:R-:W-:Y:S01]  /*26f0*/  DMUL R16, R18, R16 ;  /* 0x0000001012107228 */ /* 0x010fe20000000000 */
[----:B------:R-:W-:Y:S10]  /*2700*/  @P2 BRA `(.L_x_332) ;  /* 0xfffffff800a82947 */ /* 0x000ff4000383ffff */
[----:B------:R-:W-:-:S07]  /*2710*/  MOV R4, R6 ;  /* 0x0000000600047202 */ /* 0x000fce0000000f00 */
.L_x_331:
        /* <DEDUP_REMOVED lines=10> */
[----:B--2---:R-:W-:-:S05]  /*27c0*/  LEA R19, R19, R2, 0x2 ;  /* 0x0000000213137211 */ /* 0x004fca00078e10ff */
[----:B------:R-:W-:-:S05]  /*27d0*/  IMAD.WIDE R20, R19, 0x8, R10 ;  /* 0x0000000813147825 */ /* 0x000fca00078e020a */
[----:B------:R0:W2:Y:S01]  /*27e0*/  LDG.E.64 R18, desc[UR14][R20.64] ;  /* 0x0000000e14127981 */ /* 0x0000a2000c1e1b00 */
[----:B---3--:R-:W-:-:S05]  /*27f0*/  LEA R25, R25, R2, 0x2 ;  /* 0x0000000219197211 */ /* 0x008fca00078e10ff */
[----:B0-----:R-:W-:Y:S02]  /*2800*/  IMAD.WIDE R20, R25, 0x8, R10 ;  /* 0x0000000819147825 */ /* 0x001fe400078e020a */
[----:B------:R-:W3:Y:S01]  /*2810*/  LDG.E.CONSTANT R25, desc[UR14][R14.64+0x8] ;  /* 0x0000080e0e197981 */ /* 0x000ee2000c1e9900 */
[----:B--2--5:R-:W-:-:S03]  /*2820*/  DMUL R16, R16, R18 ;  /* 0x0000001210107228 */ /* 0x024fc60000000000 */
[----:B------:R-:W2:Y:S01]  /*2830*/  LDG.E.64 R18, desc[UR14][R20.64] ;  /* 0x0000000e14127981 */ /* 0x000ea2000c1e1b00 */
[----:B---3--:R-:W-:-:S04]  /*2840*/  IMAD R25, R25, 0x4, R2 ;  /* 0x0000000419197824 */ /* 0x008fc800078e0202 */
[----:B--2---:R-:W-:Y:S01]  /*2850*/  DMUL R18, R16, R18 ;  /* 0x0000001210127228 */ /* 0x004fe20000000000 */
[----:B------:R-:W-:Y:S02]  /*2860*/  IMAD.WIDE R16, R25, 0x8, R10 ;  /* 0x0000000819107825 */ /* 0x000fe400078e020a */
[----:B------:R-:W2:Y:S04]  /*2870*/  LDG.E.CONSTANT R25, desc[UR14][R14.64+0xc] ;  /* 0x00000c0e0e197981 */ /* 0x000ea8000c1e9900 */
[----:B------:R-:W3:Y:S01]  /*2880*/  LDG.E.64 R16, desc[UR14][R16.64] ;  /* 0x0000000e10107981 */ /* 0x000ee2000c1e1b00 */
[----:B--2---:R-:W-:-:S05]  /*2890*/  LEA R25, R25, R2, 0x2 ;  /* 0x0000000219197211 */ /* 0x004fca00078e10ff */
        /* <DEDUP_REMOVED lines=9> */
[----:B--2---:R-:W-:-:S04]  /*2930*/  IMAD R25, R25, 0x4, R2 ;  /* 0x0000000419197824 */ /* 0x004fc800078e0202 */
[----:B---3--:R-:W-:Y:S01]  /*2940*/  DMUL R16, R18, R16 ;  /* 0x0000001012107228 */ /* 0x008fe20000000000 */
[----:B------:R-:W-:Y:S02]  /*2950*/  IMAD.WIDE R18, R25, 0x8, R10 ;  /* 0x0000000819127825 */ /* 0x000fe400078e020a */
[----:B------:R-:W2:Y:S04]  /*2960*/  LDG.E.CONSTANT R25, desc[UR14][R14.64+0x1c] ;  /* 0x00001c0e0e197981 */ /* 0x000ea8000c1e9900 */
[----:B------:R-:W3:Y:S01]  /*2970*/  LDG.E.64 R18, desc[UR14][R18.64] ;  /* 0x0000000e12127981 */ /* 0x000ee2000c1e1b00 */
[-C--:B----4-:R-:W-:Y:S02]  /*2980*/  LEA R22, R22, R2.reuse, 0x2 ;  /* 0x0000000216167211 */ /* 0x090fe400078e10ff */
[----:B--2---:R-:W-:Y:S01]  /*2990*/  LEA R25, R25, R2, 0x2 ;  /* 0x0000000219197211 */ /* 0x004fe200078e10ff */
[----:B---3--:R-:W-:-:S02]  /*29a0*/  DMUL R18, R16, R18 ;  /* 0x0000001210127228 */ /* 0x008fc40000000000 */
[----:B------:R-:W-:-:S05]  /*29b0*/  IMAD.WIDE R16, R22, 0x8, R10 ;  /* 0x0000000816107825 */ /* 0x000fca00078e020a */
[----:B------:R-:W2:Y:S01]  /*29c0*/  LDG.E.64 R14, desc[UR14][R16.64] ;  /* 0x0000000e100e7981 */ /* 0x000ea2000c1e1b00 */
[----:B------:R-:W-:-:S05]  /*29d0*/  IMAD.WIDE R20, R25, 0x8, R10 ;  /* 0x0000000819147825 */ /* 0x000fca00078e020a */
[----:B------:R-:W3:Y:S01]  /*29e0*/  LDG.E.64 R16, desc[UR14][R20.64] ;  /* 0x0000000e14107981 */ /* 0x000ee2000c1e1b00 */
[----:B------:R-:W-:Y:S01]  /*29f0*/  VIADD R4, R4, 0x8 ;  /* 0x0000000804047836 */ /* 0x000fe20000000000 */
[----:B--2---:R-:W-:-:S08]  /*2a00*/  DMUL R18, R18, R14 ;  /* 0x0000000e12127228 */ /* 0x004fd00000000000 */
[----:B---3--:R-:W-:-:S11]  /*2a10*/  DMUL R16, R18, R16 ;  /* 0x0000001012107228 */ /* 0x008fd60000000000 */
.L_x_334:
        /* <DEDUP_REMOVED lines=11> */
[----:B------:R-:W-:-:S06]  /*2ad0*/  IMAD.WIDE R14, R15, 0x8, R10 ;  /* 0x000000080f0e7825 */ /* 0x000fcc00078e020a */
[----:B------:R-:W2:Y:S01]  /*2ae0*/  LDG.E.64 R14, desc[UR14][R14.64] ;  /* 0x0000000e0e0e7981 */ /* 0x000ea2000c1e1b00 */
[----:B---3--:R-:W-:-:S04]  /*2af0*/  IMAD R19, R19, 0x4, R2 ;  /* 0x0000000413137824 */ /* 0x008fc800078e0202 */
[----:B------:R-:W-:-:S06]  /*2b00*/  IMAD.WIDE R18, R19, 0x8, R10 ;  /* 0x0000000813127825 */ /* 0x000fcc00078e020a */
[----:B------:R-:W3:Y:S01]  /*2b10*/  LDG.E.64 R18, desc[UR14][R18.64] ;  /* 0x0000000e12127981 */ /* 0x000ee2000c1e1b00 */
[----:B--2--5:R-:W-:-:S03]  /*2b20*/  DMUL R14, R16, R14 ;  /* 0x0000000e100e7228 */ /* 0x024fc60000000000 */
[----:B------:R-:W2:Y:S01]  /*2b30*/  LDG.E.CONSTANT R17, desc[UR14][R20.64+0xc] ;  /* 0x00000c0e14117981 */ /* 0x000ea2000c1e9900 */
[----:B----4-:R-:W-:-:S04]  /*2b40*/  LEA R25, R25, R2, 0x2 ;  /* 0x0000000219197211 */ /* 0x010fc800078e10ff */
[----:B---3--:R-:W-:Y:S01]  /*2b50*/  DMUL R18, R14, R18 ;  /* 0x000000120e127228 */ /* 0x008fe20000000000 */
[----:B------:R-:W-:-:S06]  /*2b60*/  IMAD.WIDE R14, R25, 0x8, R10 ;  /* 0x00000008190e7825 */ /* 0x000fcc00078e020a */
[----:B------:R-:W3:Y:S01]  /*2b70*/  LDG.E.64 R14, desc[UR14][R14.64] ;  /* 0x0000000e0e0e7981 */ /* 0x000ee2000c1e1b00 */
[----:B--2---:R-:W-:-:S05]  /*2b80*/  LEA R17, R17, R2, 0x2 ;  /* 0x0000000211117211 */ /* 0x004fca00078e10ff */
[----:B------:R-:W-:-:S06]  /*2b90*/  IMAD.WIDE R16, R17, 0x8, R10 ;  /* 0x0000000811107825 */ /* 0x000fcc00078e020a */
[----:B------:R-:W2:Y:S01]  /*2ba0*/  LDG.E.64 R16, desc[UR14][R16.64] ;  /* 0x0000000e10107981 */ /* 0x000ea2000c1e1b00 */
[----:B---3--:R-:W-:Y:S01]  /*2bb0*/  DMUL R14, R18, R14 ;  /* 0x0000000e120e7228 */ /* 0x008fe20000000000 */
[----:B------:R-:W-:-:S07]  /*2bc0*/  VIADD R4, R4, 0x4 ;  /* 0x0000000404047836 */ /* 0x000fce0000000000 */
[----:B--2---:R-:W-:-:S11]  /*2bd0*/  DMUL R16, R14, R16 ;  /* 0x000000100e107228 */ /* 0x004fd60000000000 */
.L_x_335:
        /* <DEDUP_REMOVED lines=22> */
.L_x_333:
[----:B------:R-:W-:Y:S01]  /*2d40*/  IADD3 R2, PT, PT, R2, 0x1, RZ ;  /* 0x0000000102027810 */ /* 0x000fe20007ffe0ff */
[----:B-----5:R-:W-:-:S03]  /*2d50*/  DADD R26, R16, R26 ;  /* 0x00000000101a7229 */ /* 0x020fc6000000001a */
[----:B------:R-:W-:-:S13]  /*2d60*/  ISETP.NE.AND P2, PT, R2, 0x4, PT ;  /* 0x000000040200780c */ /* 0x000fda0003f45270 */
[----:B------:R-:W-:Y:S05]  /*2d70*/  @P2 BRA `(.L_x_336) ;  /* 0xfffffff000f42947 */ /* 0x000fea000383ffff */
[----:B------:R-:W-:Y:S01]  /*2d80*/  IMAD.MOV.U32 R2, RZ, RZ, RZ ;  /* 0x000000ffff027224 */ /* 0x000fe200078e00ff */
[----:B------:R-:W-:-:S07]  /*2d90*/  CS2R R14, SRZ ;  /* 0x00000000000e7805 */ /* 0x000fce000001ff00 */
.L_x_342:
[----:B------:R-:W-:-:S05]  /*2da0*/  MOV R21, 0x8 ;  /* 0x0000000800157802 */ /* 0x000fca0000000f00 */
[----:B------:R-:W-:-:S06]  /*2db0*/  IMAD.WIDE.U32 R20, R2, R21, UR6 ;  /* 0x0000000602147e25 */ /* 0x000fcc000f8e0015 */
[----:B------:R-:W5:Y:S01]  /*2dc0*/  LDG.E.64.CONSTANT R20, desc[UR14][R20.64+0x60] ;  /* 0x0000600e14147981 */ /* 0x000f62000c1e9b00 */
[----:B------:R-:W-:Y:S01]  /*2dd0*/  HFMA2 R4, -RZ, RZ, 0, 0 ;  /* 0x00000000ff047431 */ /* 0x000fe200000001ff */
[----:B------:R-:W-:Y:S06]  /*2de0*/  @!P0 BRA `(.L_x_337) ;  /* 0x0000000400608947 */ /* 0x000fec0003800000 */
[----:B------:R-:W-:-:S05]  /*2df0*/  UMOV UR5, URZ ;  /* 0x000000ff00057c82 */ /* 0x000fca0008000000 */
.L_x_338:
[----:B------:R-:W0:Y:S01]  /*2e00*/  LDC.64 R16, c[0x0][0x3d0] ;  /* 0x0000f400ff107b82 */ /* 0x000e220000000a00 */
[----:B------:R-:W-:-:S04]  /*2e10*/  VIADD R19, R3, UR5 ;  /* 0x0000000503137c36 */ /* 0x000fc80008000000 */
[----:B0-----:R-:W-:-:S05]  /*2e20*/  IMAD.WIDE R16, R19, 0x4, R16 ;  /* 0x0000000413107825 */ /* 0x001fca00078e0210 */
[----:B------:R-:W2:Y:S04]  /*2e30*/  LDG.E.CONSTANT R19, desc[UR14][R16.64] ;  /* 0x0000000e10137981 */ /* 0x000ea8000c1e9900 */
[----:B------:R-:W3:Y:S04]  /*2e40*/  LDG.E.CONSTANT R25, desc[UR14][R16.64+0x4] ;  /* 0x0000040e10197981 */ /* 0x000ee8000c1e9900 */
[----:B------:R0:W4:Y:S01]  /*2e50*/  LDG.E.CONSTANT R4, desc[UR14][R16.64+0x3c] ;  /* 0x00003c0e10047981 */ /* 0x000122000c1e9900 */
[----:B--2---:R-:W-:-:S05]  /*2e60*/  LEA R19, R19, R2, 0x2 ;  /* 0x0000000213137211 */ /* 0x004fca00078e10ff */
[----:B------:R-:W-:-:S06]  /*2e70*/  IMAD.WIDE R18, R19, 0x8, R10 ;  /* 0x0000000813127825 */ /* 0x000fcc00078e020a */
[----:B------:R-:W2:Y:S01]  /*2e80*/  LDG.E.64 R18, desc[UR14][R18.64] ;  /* 0x0000000e12127981 */ /* 0x000ea2000c1e1b00 */
[----:B---3--:R-:W-:Y:S01]  /*2e90*/  LEA R25, R25, R2, 0x2 ;  /* 0x0000000219197211 */ /* 0x008fe200078e10ff */
[----:B--2--5:R-:W-:-:S04]  /*2ea0*/  DMUL R20, R18, R20 ;  /* 0x0000001412147228 */ /* 0x024fc80000000000 */
[----:B------:R-:W-:Y:S02]  /*2eb0*/  IMAD.WIDE R18, R25, 0x8, R10 ;  /* 0x0000000819127825 */ /* 0x000fe400078e020a */
[----:B------:R-:W2:Y:S04]  /*2ec0*/  LDG.E.CONSTANT R25, desc[UR14][R16.64+0x8] ;  /* 0x0000080e10197981 */ /* 0x000ea8000c1e9900 */
[----:B------:R-:W3:Y:S02]  /*2ed0*/  LDG.E.64 R18, desc[UR14][R18.64] ;  /* 0x0000000e12127981 */ /* 0x000ee4000c1e1b00 */
[----:B---3--:R-:W-:Y:S01]  /*2ee0*/  DMUL R18, R20, R18 ;  /* 0x0000001214127228 */ /* 0x008fe20000000000 */
[----:B--2---:R-:W-:Y:S02]  /*2ef0*/  IMAD R21, R25, 0x4, R2 ;  /* 0x0000000419157824 */ /* 0x004fe400078e0202 */
[----:B------:R-:W2:Y:S02]  /*2f00*/  LDG.E.CONSTANT R25, desc[UR14][R16.64+0xc] ;  /* 0x00000c0e10197981 */ /* 0x000ea4000c1e9900 */
[----:B------:R-:W-:-:S06]  /*2f10*/  IMAD.WIDE R20, R21, 0x8, R10 ;  /* 0x0000000815147825 */ /* 0x000fcc00078e020a */
[----:B------:R-:W3:Y:S01]  /*2f20*/  LDG.E.64 R20, desc[UR14][R20.64] ;  /* 0x0000000e14147981 */ /* 0x000ee2000c1e1b00 */
[----:B--2---:R-:W-:Y:S01]  /*2f30*/  LEA R25, R25, R2, 0x2 ;  /* 0x0000000219197211 */ /* 0x004fe200078e10ff */
[----:B---3--:R-:W-:-:S04]  /*2f40*/  DMUL R20, R18, R20 ;  /* 0x0000001412147228 */ /* 0x008fc80000000000 */
[----:B------:R-:W-:Y:S02]  /*2f50*/  IMAD.WIDE R18, R25, 0x8, R10 ;  /* 0x0000000819127825 */ /* 0x000fe400078e020a */
[----:B------:R-:W2:Y:S04]  /*2f60*/  LDG.E.CONSTANT R25, desc[UR14][R16.64+0x10] ;  /* 0x0000100e10197981 */ /* 0x000ea8000c1e9900 */
[----:B------:R-:W3:Y:S01]  /*2f70*/  LDG.E.64 R18, desc[UR14][R18.64] ;  /* 0x0000000e12127981 */ /* 0x000ee2000c1e1b00 */
[----:B--2---:R-:W-:Y:S01]  /*2f80*/  LEA R25, R25, R2, 0x2 ;  /* 0x0000000219197211 */ /* 0x004fe200078e10ff */
[----:B---3--:R-:W-:-:S04]  /*2f90*/  DMUL R18, R20, R18 ;  /* 0x0000001214127228 */ /* 0x008fc80000000000 */
        /* <DEDUP_REMOVED lines=48> */
[----:B--2---:R-:W-:-:S04]  /*32a0*/  IMAD R25, R25, 0x4, R2 ;  /* 0x0000000419197824 */ /* 0x004fc800078e0202 */
[----:B0-----:R-:W-:Y:S01]  /*32b0*/  IMAD.WIDE R16, R25, 0x8, R10 ;  /* 0x0000000819107825 */ /* 0x001fe200078e020a */
[----:B---3--:R-:W-:Y:S01]  /*32c0*/  DMUL R18, R20, R18 ;  /* 0x0000001214127228 */ /* 0x008fe20000000000 */
[----:B----4-:R-:W-:-:S04]  /*32d0*/  LEA R21, R4, R2, 0x2 ;  /* 0x0000000204157211 */ /* 0x010fc800078e10ff */
[----:B------:R-:W2:Y:S01]  /*32e0*/  LDG.E.64 R16, desc[UR14][R16.64] ;  /* 0x0000000e10107981 */ /* 0x000ea2000c1e1b00 */
[----:B------:R-:W-:-:S06]  /*32f0*/  IMAD.WIDE R20, R21, 0x8, R10 ;  /* 0x0000000815147825 */ /* 0x000fcc00078e020a */
[----:B------:R-:W3:Y:S01]  /*3300*/  LDG.E.64 R20, desc[UR14][R20.64] ;  /* 0x0000000e14147981 */ /* 0x000ee2000c1e1b00 */
[----:B------:R-:W-:-:S06]  /*3310*/  UIADD3 UR5, UPT, UPT, UR5, 0x10, URZ ;  /* 0x0000001005057890 */ /* 0x000fcc000fffe0ff */
[----:B------:R-:W-:Y:S01]  /*3320*/  ISETP.NE.AND P2, PT, R6, UR5, PT ;  /* 0x0000000506007c0c */ /* 0x000fe2000bf45270 */
[----:B--2---:R-:W-:-:S08]  /*3330*/  DMUL R18, R18, R16 ;  /* 0x0000001012127228 */ /* 0x004fd00000000000 */
[----:B---3--:R-:W-:-:S04]  /*3340*/  DMUL R20, R18, R20 ;  /* 0x0000001412147228 */ /* 0x008fc80000000000 */
[----:B------:R-:W-:Y:S07]  /*3350*/  @P2 BRA `(.L_x_338) ;  /* 0xfffffff800a82947 */ /* 0x000fee000383ffff */
[----:B------:R-:W-:-:S07]  /*3360*/  MOV R4, R6 ;  /* 0x0000000600047202 */ /* 0x000fce0000000f00 */
.L_x_337:
        /* <DEDUP_REMOVED lines=18> */
[----:B---3--:R-:W-:Y:S02]  /*3490*/  DMUL R18, R20, R18 ;  /* 0x0000001214127228 */ /* 0x008fe40000000000 */
[----:B------:R-:W3:Y:S02]  /*34a0*/  LDG.E.CONSTANT R21, desc[UR14][R16.64+0x8] ;  /* 0x0000080e10157981 */ /* 0x000ee4000c1e9900 */
[----:B---3--:R-:W-:-:S04]  /*34b0*/  IMAD R21, R21, 0x4, R2 ;  /* 0x0000000415157824 */ /* 0x008fc800078e0202 */
        /* <DEDUP_REMOVED lines=17> */
[----:B--2---:R-:W-:-:S05]  /*35d0*/  LEA R25, R25, R2, 0x2 ;  /* 0x0000000219197211 */ /* 0x004fca00078e10ff */
[----:B0-----:R-:W-:Y:S01]  /*35e0*/  IMAD.WIDE R16, R25, 0x8, R10 ;  /* 0x0000000819107825 */ /* 0x001fe200078e020a */
[----:B---3--:R-:W-:-:S04]  /*35f0*/  DMUL R18, R20, R18 ;  /* 0x0000001214127228 */ /* 0x008fc80000000000 */
[----:B------:R-:W2:Y:S01]  /*3600*/  LDG.E.64 R20, desc[UR14][R16.64] ;  /* 0x0000000e10147981 */ /* 0x000ea2000c1e1b00 */
[----:B----4-:R-:W-:-:S03]  /*3610*/  LEA R25, R22, R2, 0x2 ;  /* 0x0000000216197211 */ /* 0x010fc600078e10ff */
[----:B--2---:R-:W-:Y:S02]  /*3620*/  DMUL R18, R18, R20 ;  /* 0x0000001412127228 */ /* 0x004fe40000000000 */
[----:B------:R-:W-:-:S06]  /*3630*/  IMAD.WIDE R20, R25, 0x8, R10 ;  /* 0x0000000819147825 */ /* 0x000fcc00078e020a */
[----:B------:R-:W2:Y:S01]  /*3640*/  LDG.E.64 R20, desc[UR14][R20.64] ;  /* 0x0000000e14147981 */ /* 0x000ea2000c1e1b00 */
[----:B------:R-:W-:Y:S01]  /*3650*/  VIADD R4, R4, 0x8 ;  /* 0x0000000804047836 */ /* 0x000fe20000000000 */
[----:B--2---:R-:W-:-:S11]  /*3660*/  DMUL R20, R18, R20 ;  /* 0x0000001412147228 */ /* 0x004fd60000000000 */
.L_x_340:
        /* <DEDUP_REMOVED lines=12> */
[----:B------:R-:W2:Y:S02]  /*3730*/  LDG.E.64 R18, desc[UR14][R18.64] ;  /* 0x0000000e12127981 */ /* 0x000ea4000c1e1b00 */
[----:B--2--5:R-:W-:Y:S02]  /*3740*/  DMUL R18, R20, R18 ;  /* 0x0000001214127228 */ /* 0x024fe40000000000 */
[----:B------:R-:W2:Y:S02]  /*3750*/  LDG.E.CONSTANT R21, desc[UR14][R16.64+0x4] ;  /* 0x0000040e10157981 */ /* 0x000ea4000c1e9900 */
[----:B--2---:R-:W-:-:S04]  /*3760*/  IMAD R21, R21, 0x4, R2 ;  /* 0x0000000415157824 */ /* 0x004fc800078e0202 */
[----:B------:R-:W-:-:S06]  /*3770*/  IMAD.WIDE R20, R21, 0x8, R10 ;  /* 0x0000000815147825 */ /* 0x000fcc00078e020a */
[----:B------:R-:W2:Y:S01]  /*3780*/  LDG.E.64 R20, desc[UR14][R20.64] ;  /* 0x0000000e14147981 */ /* 0x000ea2000c1e1b00 */
[----:B---3--:R-:W-:Y:S01]  /*3790*/  LEA R25, R25, R2, 0x2 ;  /* 0x0000000219197211 */ /* 0x008fe200078e10ff */
[----:B--2---:R-:W-:-:S04]  /*37a0*/  DMUL R20, R18, R20 ;  /* 0x0000001412147228 */ /* 0x004fc80000000000 */
[----:B------:R-:W-:-:S06]  /*37b0*/  IMAD.WIDE R18, R25, 0x8, R10 ;  /* 0x0000000819127825 */ /* 0x000fcc00078e020a */
[----:B------:R-:W2:Y:S01]  /*37c0*/  LDG.E.64 R18, desc[UR14][R18.64] ;  /* 0x0000000e12127981 */ /* 0x000ea2000c1e1b00 */
[----:B----4-:R-:W-:Y:S01]  /*37d0*/  LEA R25, R22, R2, 0x2 ;  /* 0x0000000216197211 */ /* 0x010fe200078e10ff */
[----:B--2---:R-:W-:-:S04]  /*37e0*/  DMUL R20, R20, R18 ;  /* 0x0000001214147228 */ /* 0x004fc80000000000 */
[----:B------:R-:W-:-:S06]  /*37f0*/  IMAD.WIDE R18, R25, 0x8, R10 ;  /* 0x0000000819127825 */ /* 0x000fcc00078e020a */
[----:B------:R-:W2:Y:S01]  /*3800*/  LDG.E.64 R18, desc[UR14][R18.64] ;  /* 0x0000000e12127981 */ /* 0x000ea2000c1e1b00 */
[----:B------:R-:W-:Y:S01]  /*3810*/  VIADD R4, R4, 0x4 ;  /* 0x0000000404047836 */ /* 0x000fe20000000000 */
[----:B--2---:R-:W-:-:S11]  /*3820*/  DMUL R20, R20, R18 ;  /* 0x0000001214147228 */ /* 0x004fd60000000000 */
.L_x_341:
        /* <DEDUP_REMOVED lines=13> */
[----:B------:R0:W3:Y:S01]  /*3900*/  @P2 LDG.E.CONSTANT R25, desc[UR14][R18.64+0x8] ;  /* 0x0000080e12192981 */ /* 0x0000e2000c1e9900 */
[----:B--2---:R-:W-:-:S04]  /*3910*/  IMAD R17, R17, 0x4, R2 ;  /* 0x0000000411117824 */ /* 0x004fc800078e0202 */
[----:B0-----:R-:W-:-:S06]  /*3920*/  IMAD.WIDE R18, R17, 0x8, R10 ;  /* 0x0000000811127825 */ /* 0x001fcc00078e020a */
[----:B------:R-:W2:Y:S01]  /*3930*/  LDG.E.64 R18, desc[UR14][R18.64] ;  /* 0x0000000e12127981 */ /* 0x000ea2000c1e1b00 */
[----:B---3--:R-:W-:-:S05]  /*3940*/  @P2 LEA R17, R25, R2, 0x2 ;  /* 0x0000000219112211 */ /* 0x008fca00078e10ff */
[----:B------:R-:W-:-:S06]  /*3950*/  @P2 IMAD.WIDE R16, R17, 0x8, R10 ;  /* 0x0000000811102825 */ /* 0x000fcc00078e020a */
[----:B------:R-:W3:Y:S01]  /*3960*/  @P2 LDG.E.64 R16, desc[UR14][R16.64] ;  /* 0x0000000e10102981 */ /* 0x000ee2000c1e1b00 */
[----:B--2---:R-:W-:-:S08]  /*3970*/  DMUL R20, R20, R18 ;  /* 0x0000001214147228 */ /* 0x004fd00000000000 */
[----:B---3--:R-:W-:-:S11]  /*3980*/  @P2 DMUL R20, R20, R16 ;  /* 0x0000001014142228 */ /* 0x008fd60000000000 */
.L_x_339:
[----:B------:R-:W-:Y:S01]  /*3990*/  IADD3 R2, PT, PT, R2, 0x1, RZ ;  /* 0x0000000102027810 */ /* 0x000fe20007ffe0ff */
[----:B-----5:R-:W-:-:S03]  /*39a0*/  DADD R14, R20, R14 ;  /* 0x00000000140e7229 */ /* 0x020fc6000000000e */
[----:B------:R-:W-:-:S13]  /*39b0*/  ISETP.NE.AND P2, PT, R2, 0x4, PT ;  /* 0x000000040200780c */ /* 0x000fda0003f45270 */
[----:B------:R-:W-:Y:S05]  /*39c0*/  @!P2 BRA `(.L_x_317) ;  /* 0x0000000000fca947 */ /* 0x000fea0003800000 */
[----:B------:R-:W-:Y:S05]  /*39d0*/  BRA `(.L_x_342) ;  /* 0xfffffff000f07947 */ /* 0x000fea000383ffff */
.L_x_318:
[----:B------:R-:W-:Y:S01]  /*39e0*/  MOV R16, UR6 ;  /* 0x0000000600107c02 */ /* 0x000fe20008000f00 */
[----:B------:R-:W-:Y:S01]  /*39f0*/  IMAD.U32 R17, RZ, RZ, UR7 ;  /* 0x00000007ff117e24 */ /* 0x000fe2000f8e00ff */
[----:B------:R-:W-:Y:S01]  /*3a00*/  MOV R19, UR7 ;  /* 0x0000000700137c02 */ /* 0x000fe20008000f00 */
[----:B------:R-:W-:Y:S01]  /*3a10*/  IMAD.U32 R18, RZ, RZ, UR6 ;  /* 0x00000006ff127e24 */ /* 0x000fe2000f8e00ff */
[----:B------:R-:W-:Y:S01]  /*3a20*/  MOV R7, UR7 ;  /* 0x0000000700077c02 */ /* 0x000fe20008000f00 */
[----:B------:R-:W-:Y:S02]  /*3a30*/  IMAD.U32 R6, RZ, RZ, UR6 ;  /* 0x00000006ff067e24 */ /* 0x000fe4000f8e00ff */
[----:B------:R-:W2:Y:S01]  /*3a40*/  LDG.E.64.CONSTANT R16, desc[UR14][R16.64+0x20] ;  /* 0x0000200e10107981 */ /* 0x000ea2000c1e9b00 */
[----:B------:R-:W-:Y:S01]  /*3a50*/  MOV R20, UR6 ;  /* 0x0000000600147c02 */ /* 0x000fe20008000f00 */
[----:B------:R-:W-:Y:S02]  /*3a60*/  IMAD.U32 R13, RZ, RZ, UR7 ;  /* 0x00000007ff0d7e24 */ /* 0x000fe4000f8e00ff */
[----:B------:R-:W3:Y:S01]  /*3a70*/  LDG.E.64.CONSTANT R18, desc[UR14][R18.64] ;  /* 0x0000000e12127981 */ /* 0x000ee2000c1e9b00 */
[----:B------:R-:W-:-:S02]  /*3a80*/  MOV R21, UR7 ;  /* 0x0000000700157c02 */ /* 0x000fc40008000f00 */
[----:B------:R-:W-:Y:S01]  /*3a90*/  MOV R12, UR6 ;  /* 0x00000006000c7c02 */ /* 0x000fe20008000f00 */
[----:B------:R-:W4:Y:S01]  /*3aa0*/  LDG.E.64.CONSTANT R6, desc[UR14][R6.64+0x28] ;  /* 0x0000280e06067981 */ /* 0x000f22000c1e9b00 */
[----:B------:R-:W-:Y:S01]  /*3ab0*/  MOV R22, UR6 ;  /* 0x0000000600167c02 */ /* 0x000fe20008000f00 */
[----:B------:R-:W-:Y:S02]  /*3ac0*/  IMAD.U32 R14, RZ, RZ, UR6 ;  /* 0x00000006ff0e7e24 */ /* 0x000fe4000f8e00ff */
[----:B------:R-:W5:Y:S01]  /*3ad0*/  LDG.E.64.CONSTANT R20, desc[UR14][R20.64+0x8] ;  /* 0x0000080e14147981 */ /* 0x000f62000c1e9b00 */
[----:B------:R-:W-:-:S03]  /*3ae0*/  MOV R23, UR7 ;  /* 0x0000000700177c02 */ /* 0x000fc60008000f00 */
[----:B------:R-:W5:Y:S01]  /*3af0*/  LDG.E.64.CONSTANT R12, desc[UR14][R12.64+0x40] ;  /* 0x0000400e0c0c7981 */ /* 0x000f62000c1e9b00 */
[----:B------:R-:W-:Y:S02]  /*3b00*/  MOV R15, UR7 ;  /* 0x00000007000f7c02 */ /* 0x000fe40008000f00 */
[----:B------:R-:W-:Y:S01]  /*3b10*/  MOV R24, UR6 ;  /* 0x0000000600187c02 */ /* 0x000fe20008000f00 */
[----:B------:R-:W5:Y:S01]  /*3b20*/  LDG.E.64.CONSTANT R22, desc[UR14][R22.64+0x10] ;  /* 0x0000100e16167981 */ /* 0x000f62000c1e9b00 */
[----:B------:R-:W-:Y:S01]  /*3b30*/  MOV R25, UR7 ;  /* 0x0000000700197c02 */ /* 0x000fe20008000f00 */
[----:B------:R-:W-:Y:S02]  /*3b40*/  IMAD.U32 R29, RZ, RZ, UR7 ;  /* 0x00000007ff1d7e24 */ /* 0x000fe4000f8e00ff */
[----:B------:R-:W5:Y:S01]  /*3b50*/  LDG.E.64.CONSTANT R14, desc[UR14][R14.64+0x60] ;  /* 0x0000600e0e0e7981 */ /* 0x000f62000c1e9b00 */
[----:B------:R-:W-:Y:S01]  /*3b60*/  MOV R28, UR6 ;  /* 0x00000006001c7c02 */ /* 0x000fe20008000f00 */
[----:B------:R-:W-:-:S02]  /*3b70*/  IMAD.U32 R2, RZ, RZ, UR6 ;  /* 0x00000006ff027e24 */ /* 0x000fc4000f8e00ff */
[----:B------:R-:W5:Y:S01]  /*3b80*/  LDG.E.64.CONSTANT R4, desc[UR14][R24.64+0x48] ;  /* 0x0000480e18047981 */ /* 0x000f62000c1e9b00 */
[----:B------:R-:W-:-:S03]  /*3b90*/  MOV R3, UR7 ;  /* 0x0000000700037c02 */ /* 0x000fc60008000f00 */
[----:B------:R-:W5:Y:S04]  /*3ba0*/  LDG.E.64.CONSTANT R28, desc[UR14][R28.64+0x30] ;  /* 0x0000300e1c1c7981 */ /* 0x000f68000c1e9b00 */
[----:B------:R-:W5:Y:S04]  /*3bb0*/  LDG.E.64.CONSTANT R2, desc[UR14][R2.64+0x68] ;  /* 0x0000680e02027981 */ /* 0x000f68000c1e9b00 */
[----:B------:R-:W5:Y:S01]  /*3bc0*/  LDG.E.64.CONSTANT R26, desc[UR14][R24.64+0x58] ;  /* 0x0000580e181a7981 */ /* 0x000f62000c1e9b00 */
[----:B--2---:R-:W-:Y:S02]  /*3bd0*/  DADD R16, RZ, R16 ;  /* 0x00000000ff107229 */ /* 0x004fe40000000010 */
[----:B---3--:R-:W-:-:S06]  /*3be0*/  DADD R18, RZ, R18 ;  /* 0x00000000ff127229 */ /* 0x008fcc0000000012 */
[----:B----4-:R-:W-:Y:S02]  /*3bf0*/  DADD R6, R6, R16 ;  /* 0x0000000006067229 */ /* 0x010fe40000000010 */
[----:B-----5:R-:W-:Y:S02]  /*3c00*/  DADD R20, R20, R18 ;  /* 0x0000000014147229 */ /* 0x020fe40000000012 */
[----:B------:R-:W-:-:S06]  /*3c10*/  DADD R16, RZ, R12 ;  /* 0x00000000ff107229 */ /* 0x000fcc000000000c */
[----:B------:R-:W-:Y:S01]  /*3c20*/  DADD R12, R22, R20 ;  /* 0x00000000160c7229 */ /* 0x000fe20000000014 */
[----:B------:R-:W-:Y:S01]  /*3c30*/  MOV R20, UR6 ;  /* 0x0000000600147c02 */ /* 0x000fe20008000f00 */
[----:B------:R-:W-:Y:S01]  /*3c40*/  IMAD.U32 R21, RZ, RZ, UR7 ;  /* 0x00000007ff157e24 */ /* 0x000fe2000f8e00ff */
[----:B------:R-:W-:Y:S02]  /*3c50*/  DADD R14, RZ, R14 ;  /* 0x00000000ff0e7229 */ /* 0x000fe4000000000e */
[----:B------:R-:W-:-:S03]  /*3c60*/  DADD R4, R4, R16 ;  /* 0x0000000004047229 */ /* 0x000fc60000000010 */
[----:B------:R-:W2:Y:S01]  /*3c70*/  LDG.E.64.CONSTANT R20, desc[UR14][R20.64+0x50] ;  /* 0x0000500e14147981 */ /* 0x000ea2000c1e9b00 */
[----:B------:R-:W-:Y:S02]  /*3c80*/  MOV R16, UR6 ;  /* 0x0000000600107c02 */ /* 0x000fe40008000f00 */
[----:B------:R-:W-:Y:S01]  /*3c90*/  MOV R17, UR7 ;  /* 0x0000000700117c02 */ /* 0x000fe20008000f00 */
[----:B------:R-:W-:Y:S01]  /*3ca0*/  DADD R28, R28, R6 ;  /* 0x000000001c1c7229 */ /* 0x000fe20000000006 */
[----:B------:R-:W-:Y:S01]  /*3cb0*/  MOV R22, UR6 ;  /* 0x0000000600167c02 */ /* 0x000fe20008000f00 */
[----:B------:R-:W-:Y:S01]  /*3cc0*/  IMAD.U32 R6, RZ, RZ, UR6 ;  /* 0x00000006ff067e24 */ /* 0x000fe2000f8e00ff */
[----:B------:R-:W-:Y:S02]  /*3cd0*/  DADD R18, R2, R14 ;  /* 0x0000000002127229 */ /* 0x000fe4000000000e */
[----:B------:R-:W3:Y:S01]  /*3ce0*/  LDG.E.64.CONSTANT R16, desc[UR14][R16.64+0x70] ;  /* 0x0000700e10107981 */ /* 0x000ee2000c1e9b00 */
[----:B------:R-:W-:Y:S01]  /*3cf0*/  MOV R7, UR7 ;  /* 0x0000000700077c02 */ /* 0x000fe20008000f00 */
[----:B------:R-:W-:Y:S01]  /*3d00*/  IMAD.U32 R3, RZ, RZ, UR7 ;  /* 0x00000007ff037e24 */ /* 0x000fe2000f8e00ff */
[----:B------:R-:W-:-:S02]  /*3d10*/  MOV R2, UR6 ;  /* 0x0000000600027c02 */ /* 0x000fc40008000f00 */
[----:B------:R-:W-:Y:S02]  /*3d20*/  MOV R23, UR7 ;  /* 0x0000000700177c02 */ /* 0x000fe40008000f00 */
[----:B------:R-:W4:Y:S04]  /*3d30*/  LDG.E.64.CONSTANT R6, desc[UR14][R6.64+0x18] ;  /* 0x0000180e06067981 */ /* 0x000f28000c1e9b00 */
[----:B------:R-:W5:Y:S04]  /*3d40*/  LDG.E.64.CONSTANT R2, desc[UR14][R2.64+0x38] ;  /* 0x0000380e02027981 */ /* 0x000f68000c1e9b00 */
[----:B------:R-:W5:Y:S01]  /*3d50*/  LDG.E.64.CONSTANT R14, desc[UR14][R22.64+0x78] ;  /* 0x0000780e160e7981 */ /* 0x000f62000c1e9b00 */
[----:B--2---:R-:W-:-:S02]  /*3d60*/  DADD R4, R20, R4 ;  /* 0x0000000014047229 */ /* 0x004fc40000000004 */
[----:B---3--:R-:W-:-:S06]  /*3d70*/  DADD R16, R16, R18 ;  /* 0x0000000010107229 */ /* 0x008fcc0000000012 */
[----:B------:R-:W-:Y:S02]  /*3d80*/  DADD R26, R26, R4 ;  /* 0x000000001a1a7229 */ /* 0x000fe40000000004 */
[----:B----4-:R-:W-:Y:S02]  /*3d90*/  DADD R12, R6, R12 ;  /* 0x00000000060c7229 */ /* 0x010fe4000000000c */
[----:B-----5:R-:W-:Y:S02]  /*3da0*/  DADD R28, R2, R28 ;  /* 0x00000000021c7229 */ /* 0x020fe4000000001c */
[----:B------:R-:W-:-:S11]  /*3db0*/  DADD R14, R14, R16 ;  /* 0x000000000e0e7229 */ /* 0x000fd60000000010 */
.L_x_317:
[----:B------:R-:W-:Y:S05]  /*3dc0*/  BSYNC.RECONVERGENT B0 ;  /* 0x0000000000007941 */ /* 0x000fea0003800200 */
.L_x_315:
[----:B-----5:R-:W-:Y:S01]  /*3dd0*/  DSETP.MAX.AND P2, P3, R26, R14, PT ;  /* 0x0000000e1a00722a */ /* 0x020fe20003b4f000 */
[----:B------:R-:W-:Y:S01]  /*3de0*/  IMAD.MOV.U32 R2, RZ, RZ, R12 ;  /* 0x000000ffff027224 */ /* 0x000fe200078e000c */
[----:B------:R-:W-:Y:S01]  /*3df0*/  DSETP.MAX.AND P0, P1, R12, R28, PT ;  /* 0x0000001c0c00722a */ /* 0x000fe2000390f000 */
[----:B0-----:R-:W-:Y:S01]  /*3e00*/  MOV R5, R28 ;  /* 0x0000001c00057202 */ /* 0x001fe20000000f00 */
[----:B------:R-:W-:Y:S01]  /*3e10*/  IMAD.MOV.U32 R16, RZ, RZ, R15 ;  /* 0x000000ffff107224 */ /* 0x000fe200078e000f */
[----:B------:R-:W-:Y:S01]  /*3e20*/  MOV R3, R13 ;  /* 0x0000000d00037202 */ /* 0x000fe20000000f00 */
[----:B------:R-:W-:Y:S01]  /*3e30*/  IMAD.MOV.U32 R6, RZ, RZ, R29 ;  /* 0x000000ffff067224 */ /* 0x000fe200078e001d */
[----:B------:R-:W-:Y:S01]  /*3e40*/  MOV R4, R26 ;  /* 0x0000001a00047202 */ /* 0x000fe20000000f00 */
[----:B------:R-:W-:Y:S01]  /*3e50*/  BSSY.RECONVERGENT B0, `(.L_x_343) ;  /* 0x000007b000007945 */ /* 0x000fe20003800200 */
[----:B------:R-:W-:Y:S02]  /*3e60*/  SEL R2, R2, R5, P0 ;  /* 0x0000000502027207 */ /* 0x000fe40000000000 */
[----:B------:R-:W-:-:S02]  /*3e70*/  MOV R5, R27 ;  /* 0x0000001b00057202 */ /* 0x000fc40000000f00 */
[----:B------:R-:W-:Y:S02]  /*3e80*/  FSEL R3, R3, R6, P0 ;  /* 0x0000000603037208 */ /* 0x000fe40000000000 */
[----:B------:R-:W-:Y:S02]  /*3e90*/  FSEL R7, R5, R16, P2 ;  /* 0x0000001005077208 */ /* 0x000fe40001000000 */
[----:B------:R-:W-:Y:S02]  /*3ea0*/  MOV R5, R14 ;  /* 0x0000000e00057202 */ /* 0x000fe40000000f00 */
[----:B------:R-:W-:Y:S02]  /*3eb0*/  @P3 LOP3.LUT R7, R16, 0x80000, RZ, 0xfc, !PT ;  /* 0x0008000010073812 */ /* 0x000fe400078efcff */
        /* <DEDUP_REMOVED lines=13> */
[----:B------:R-:W-:Y:S01]  /*3f90*/  ISETP.GT.AND P0, PT, R3, 0xfffff, PT ;  /* 0x000fffff0300780c */ /* 0x000fe20003f04270 */
[--C-:B------:R-:W-:Y:S01]  /*3fa0*/  IMAD.MOV.U32 R6, RZ, RZ, R2.reuse ;  /* 0x000000ffff067224 */ /* 0x100fe200078e0002 */
[-C--:B------:R-:W-:Y:S01]  /*3fb0*/  MOV R7, R3.reuse ;  /* 0x0000000300077202 */ /* 0x080fe20000000f00 */
[----:B------:R-:W-:Y:S01]  /*3fc0*/  BSSY.RECONVERGENT B1, `(.L_x_345) ;  /* 0x000004f000017945 */ /* 0x000fe20003800200 */
[----:B------:R-:W-:Y:S01]  /*3fd0*/  MOV R4, R3 ;  /* 0x0000000300047202 */ /* 0x000fe20000000f00 */
[----:B------:R-:W-:-:S08]  /*3fe0*/  IMAD.MOV.U32 R16, RZ, RZ, R2 ;  /* 0x000000ffff107224 */ /* 0x000fd000078e0002 */
[----:B------:R-:W-:-:S10]  /*3ff0*/  @!P0 DMUL R6, R2, 1.80143985094819840000e+16 ;  /* 0x4350000002068828 */ /* 0x000fd40000000000 */
[----:B------:R-:W-:Y:S01]  /*4000*/  @!P0 IMAD.MOV.U32 R4, RZ, RZ, R7 ;  /* 0x000000ffff048224 */ /* 0x000fe200078e0007 */
[----:B------:R-:W-:-:S04]  /*4010*/  @!P0 MOV R16, R6 ;  /* 0x0000000600108202 */ /* 0x000fc80000000f00 */
[----:B------:R-:W-:-:S04]  /*4020*/  IADD3 R5, PT, PT, R4, -0x1, RZ ;  /* 0xffffffff04057810 */ /* 0x000fc80007ffe0ff */
[----:B------:R-:W-:Y:S02]  /*4030*/  ISETP.GT.U32.AND P1, PT, R5, 0x7feffffe, PT ;  /* 0x7feffffe0500780c */ /* 0x000fe40003f24070 */
[----:B------:R-:W-:Y:S02]  /*4040*/  MOV R5, 0xfffffc01 ;  /* 0xfffffc0100057802 */ /* 0x000fe40000000f00 */
[----:B------:R-:W-:-:S09]  /*4050*/  @!P0 MOV R5, 0xfffffbcb ;  /* 0xfffffbcb00058802 */ /* 0x000fd20000000f00 */
        /* <DEDUP_REMOVED lines=8> */
[----:B------:R-:W-:Y:S01]  /*40e0*/  @P0 VIADD R7, R17, 0xfff00000 ;  /* 0xfff0000011070836 */ /* 0x000fe20000000000 */
[----:B------:R-:W-:-:S04]  /*40f0*/  @P0 IADD3 R5, PT, PT, R5, 0x1, RZ ;  /* 0x0000000105050810 */ /* 0x000fc80007ffe0ff */
[----:B------:R-:W-:Y:S02]  /*4100*/  @P0 MOV R17, R7 ;  /* 0x0000000700110202 */ /* 0x000fe40000000f00 */
[----:B------:R-:W-:Y:S01]  /*4110*/  LOP3.LUT R4, R5, 0x80000000, RZ, 0x3c, !PT ;  /* 0x8000000005047812 */ /* 0x000fe200078e3cff */
[----:B------:R-:W-:-:S03]  /*4120*/  IMAD.MOV.U32 R5, RZ, RZ, 0x43300000 ;  /* 0x43300000ff057424 */ /* 0x000fc600078e00ff */
[C---:B------:R-:W-:Y:S02]  /*4130*/  DADD R20, R16.reuse, 1 ;  /* 0x3ff0000010147429 */ /* 0x040fe40000000000 */
[----:B------:R-:W-:-:S04]  /*4140*/  DADD R16, R16, -1 ;  /* 0xbff0000010107429 */ /* 0x000fc80000000000 */
[----:B------:R-:W0:Y:S02]  /*4150*/  MUFU.RCP64H R7, R21 ;  /* 0x0000001500077308 */ /* 0x000e240000001800 */
[----:B0-----:R-:W-:Y:S01]  /*4160*/  DFMA R18, -R20, R6, 1 ;  /* 0x3ff000001412742b */ /* 0x001fe20000000106 */
[----:B------:R-:W-:Y:S01]  /*4170*/  IMAD.MOV.U32 R20, RZ, RZ, -0x748574fc ;  /* 0x8b7a8b04ff147424 */ /* 0x000fe200078e00ff */
[----:B------:R-:W-:-:S06]  /*4180*/  MOV R21, 0x3ed0ee25 ;  /* 0x3ed0ee2500157802 */ /* 0x000fcc0000000f00 */
[----:B------:R-:W-:-:S08]  /*4190*/  DFMA R18, R18, R18, R18 ;  /* 0x000000121212722b */ /* 0x000fd00000000012 */
[----:B------:R-:W-:-:S08]  /*41a0*/  DFMA R18, R6, R18, R6 ;  /* 0x000000120612722b */ /* 0x000fd00000000006 */
[----:B------:R-:W-:-:S08]  /*41b0*/  DMUL R6, R16, R18 ;  /* 0x0000001210067228 */ /* 0x000fd00000000000 */
[----:B------:R-:W-:-:S08]  /*41c0*/  DFMA R6, R16, R18, R6 ;  /* 0x000000121006722b */ /* 0x000fd00000000006 */
[----:B------:R-:W-:-:S08]  /*41d0*/  DADD R22, R16, -R6 ;  /* 0x0000000010167229 */ /* 0x000fd00000000806 */
[----:B------:R-:W-:-:S08]  /*41e0*/  DADD R22, R22, R22 ;  /* 0x0000000016167229 */ /* 0x000fd00000000016 */
[----:B------:R-:W-:-:S08]  /*41f0*/  DFMA R16, R16, -R6, R22 ;  /* 0x800000061010722b */ /* 0x000fd00000000016 */
[----:B------:R-:W-:Y:S02]  /*4200*/  DMUL R16, R18, R16 ;  /* 0x0000001012107228 */ /* 0x000fe40000000000 */
[----:B------:R-:W-:-:S08]  /*4210*/  DMUL R18, R6, R6 ;  /* 0x0000000606127228 */ /* 0x000fd00000000000 */
        /* <DEDUP_REMOVED lines=24> */
[----:B------:R-:W-:-:S04]  /*43a0*/  DMUL R20, R18, R20 ;  /* 0x0000001412147228 */ /* 0x000fc80000000000 */
[----:B------:R-:W-:-:S04]  /*43b0*/  DFMA R18, R4, UR6, R6 ;  /* 0x0000000604127c2b */ /* 0x000fc80008000006 */
[----:B------:R-:W-:-:S04]  /*43c0*/  DFMA R16, R6, R20, R16 ;  /* 0x000000140610722b */ /* 0x000fc80000000010 */
[----:B------:R-:W-:Y:S01]  /*43d0*/  DFMA R20, R4, -UR6, R18 ;  /* 0x8000000604147c2b */ /* 0x000fe20008000012 */
[----:B------:R-:W-:Y:S01]  /*43e0*/  UMOV UR6, 0x3b39803f ;  /* 0x3b39803f00067882 */ /* 0x000fe20000000000 */
[----:B------:R-:W-:-:S06]  /*43f0*/  UMOV UR7, 0x3c7abc9e ;  /* 0x3c7abc9e00077882 */ /* 0x000fcc0000000000 */
[----:B------:R-:W-:-:S08]  /*4400*/  DADD R20, -R6, R20 ;  /* 0x0000000006147229 */ /* 0x000fd00000000114 */
[----:B------:R-:W-:-:S08]  /*4410*/  DADD R16, R16, -R20 ;  /* 0x0000000010107229 */ /* 0x000fd00000000814 */
[----:B------:R-:W-:-:S08]  /*4420*/  DFMA R4, R4, UR6, R16 ;  /* 0x0000000604047c2b */ /* 0x000fd00008000010 */
[----:B------:R-:W-:Y:S01]  /*4430*/  DADD R4, R18, R4 ;  /* 0x0000000012047229 */ /* 0x000fe20000000004 */
[----:B------:R-:W-:Y:S10]  /*4440*/  BRA `(.L_x_347) ;  /* 0x0000000000187947 */ /* 0x000ff40003800000 */
.L_x_346:
[----:B------:R-:W-:Y:S02]  /*4450*/  MOV R4, 0x0 ;  /* 0x0000000000047802 */ /* 0x000fe40000000f00 */
[----:B------:R-:W-:Y:S02]  /*4460*/  MOV R5, 0x7ff00000 ;  /* 0x7ff0000000057802 */ /* 0x000fe40000000f00 */
[----:B------:R-:W-:-:S04]  /*4470*/  LOP3.LUT P0, RZ, R7, 0x7fffffff, RZ, 0xc0, !PT ;  /* 0x7fffffff07ff7812 */ /* 0x000fc8000780c0ff */
[----:B------:R-:W-:-:S10]  /*4480*/  DFMA R4, R6, R4, +INF ;  /* 0x7ff000000604742b */ /* 0x000fd40000000004 */
[----:B------:R-:W-:Y:S02]  /*4490*/  FSEL R4, R4, RZ, P0 ;  /* 0x000000ff04047208 */ /* 0x000fe40000000000 */
[----:B------:R-:W-:-:S07]  /*44a0*/  FSEL R5, R5, -QNAN , P0 ;  /* 0xfff0000005057808 */ /* 0x000fce0000000000 */
.L_x_347:
[----:B------:R-:W-:Y:S05]  /*44b0*/  BSYNC.RECONVERGENT B1 ;  /* 0x0000000000017941 */ /* 0x000fea0003800200 */
.L_x_345:
        /* <DEDUP_REMOVED lines=13> */
[----:B------:R-:W-:Y:S05]  /*4590*/  CALL.REL.NOINC `($__internal_3_$__cuda_sm20_dblrcp_rn_slowpath_v3) ;  /* 0x0000000000587944 */ /* 0x000fea0003c00000 */
.L_x_349:
[----:B------:R-:W-:Y:S05]  /*45a0*/  BSYNC.RECONVERGENT B1 ;  /* 0x0000000000017941 */ /* 0x000fea0003800200 */
.L_x_348:
[----:B------:R-:W-:Y:S02]  /*45b0*/  DADD R8, R8, R4 ;  /* 0x0000000008087229 */ /* 0x000fe40000000004 */
[-C--:B------:R-:W-:Y:S02]  /*45c0*/  DMUL R14, R14, R16.reuse ;  /* 0x000000100e0e7228 */ /* 0x080fe40000000000 */
[-C--:B------:R-:W-:Y:S02]  /*45d0*/  DMUL R26, R26, R16.reuse ;  /* 0x000000101a1a7228 */ /* 0x080fe40000000000 */
[-C--:B------:R-:W-:Y:S02]  /*45e0*/  DMUL R28, R28, R16.reuse ;  /* 0x000000101c1c7228 */ /* 0x080fe40000000000 */
[----:B------:R-:W-:-:S11]  /*45f0*/  DMUL R12, R12, R16 ;  /* 0x000000100c0c7228 */ /* 0x000fd60000000000 */
.L_x_344:
[----:B------:R-:W-:Y:S05]  /*4600*/  BSYNC.RECONVERGENT B0 ;  /* 0x0000000000007941 */ /* 0x000fea0003800200 */
.L_x_343:
[----:B------:R-:W-:Y:S02]  /*4610*/  USHF.L.U32 UR5, UR8, 0x2, URZ ;  /* 0x0000000208057899 */ /* 0x000fe400080006ff */
[----:B------:R-:W-:-:S04]  /*4620*/  UIADD3 UR4, UPT, UPT, UR4, 0x1, URZ ;  /* 0x0000000104047890 */ /* 0x000fc8000fffe0ff */
[----:B------:R-:W-:-:S05]  /*4630*/  MOV R3, UR5 ;  /* 0x0000000500037c02 */ /* 0x000fca0008000f00 */
[----:B------:R-:W0:Y:S01]  /*4640*/  LDCU UR5, c[0x0][0x384] ;  /* 0x00007080ff0577ac */ /* 0x000e220008000800 */
[----:B------:R-:W-:-:S05]  /*4650*/  IMAD.WIDE R2, R3, 0x8, R10 ;  /* 0x0000000803027825 */ /* 0x000fca00078e020a */
[----:B------:R1:W-:Y:S04]  /*4660*/  STG.E.64 desc[UR14][R2.64], R12 ;  /* 0x0000000c02007986 */ /* 0x0003e8000c101b0e */
[----:B------:R1:W-:Y:S04]  /*4670*/  STG.E.64 desc[UR14][R2.64+0x8], R28 ;  /* 0x0000081c02007986 */ /* 0x0003e8000c101b0e */
[----:B------:R1:W-:Y:S04]  /*4680*/  STG.E.64 desc[UR14][R2.64+0x10], R26 ;  /* 0x0000101a02007986 */ /* 0x0003e8000c101b0e */
[----:B------:R1:W-:Y:S01]  /*4690*/  STG.E.64 desc[UR14][R2.64+0x18], R14 ;  /* 0x0000180e02007986 */ /* 0x0003e2000c101b0e */
[----:B0-----:R-:W-:-:S09]  /*46a0*/  UISETP.NE.AND UP0, UPT, UR4, UR5, UPT ;  /* 0x000000050400728c */ /* 0x001fd2000bf05270 */
[----:B------:R-:W-:Y:S05]  /*46b0*/  BRA.U UP0, `(.L_x_350) ;  /* 0xffffffb900a87547 */ /* 0x000fea000b83ffff */
.L_x_314:
[----:B-1----:R-:W0:Y:S02]  /*46c0*/  LDC.64 R2, c[0x0][0x3e0] ;  /* 0x0000f800ff027b82 */ /* 0x002e240000000a00 */
[----:B0-----:R-:W-:-:S05]  /*46d0*/  IMAD.WIDE R2, R0, 0x8, R2 ;  /* 0x0000000800027825 */ /* 0x001fca00078e0202 */
[----:B------:R-:W-:Y:S01]  /*46e0*/  STG.E.64 desc[UR14][R2.64], R8 ;  /* 0x0000000802007986 */ /* 0x000fe2000c101b0e */
[----:B------:R-:W-:Y:S05]  /*46f0*/  EXIT ;  /* 0x000000000000794d */ /* 0x000fea0003800000 */
        .weak           $__internal_3_$__cuda_sm20_dblrcp_rn_slowpath_v3
        .type           $__internal_3_$__cuda_sm20_dblrcp_rn_slowpath_v3,@function
        .size           $__internal_3_$__cuda_sm20_dblrcp_rn_slowpath_v3,(.L_x_359 - $__internal_3_$__cuda_sm20_dblrcp_rn_slowpath_v3)
$__internal_3_$__cuda_sm20_dblrcp_rn_slowpath_v3:
        /* <DEDUP_REMOVED lines=11> */
[----:B------:R-:W-:Y:S01]  /*47b0*/  IADD3 R17, PT, PT, R3, -0x3fe00000, RZ ;  /* 0xc020000003117810 */ /* 0x000fe20007ffe0ff */
[----:B------:R-:W-:-:S03]  /*47c0*/  IMAD.MOV.U32 R16, RZ, RZ, R2 ;  /* 0x000000ffff107224 */ /* 0x000fc600078e0002 */
        /* <DEDUP_REMOVED lines=11> */
.L_x_354:
        /* <DEDUP_REMOVED lines=9> */
.L_x_352:
[----:B------:R-:W-:Y:S02]  /*4910*/  LOP3.LUT R17, R3, 0x80000, RZ, 0xfc, !PT ;  /* 0x0008000003117812 */ /* 0x000fe400078efcff */
[----:B------:R-:W-:-:S07]  /*4920*/  MOV R16, R2 ;  /* 0x0000000200107202 */ /* 0x000fce0000000f00 */
.L_x_353:
[----:B------:R-:W-:Y:S05]  /*4930*/  BSYNC.RECONVERGENT B2 ;  /* 0x0000000000027941 */ /* 0x000fea0003800200 */
.L_x_351:
[----:B------:R-:W-:-:S04]  /*4940*/  MOV R7, 0x0 ;  /* 0x0000000000077802 */ /* 0x000fc80000000f00 */
[----:B------:R-:W-:Y:S05]  /*4950*/  RET.REL.NODEC R6 `(_Z22forward_pass_kernel_v2iiiPKiS0_PKbS0_PKhPKdS0_S0_S0_PdS7_) ;  /* 0xffffffb406a87950 */ /* 0x000fea0003c3ffff */
.L_x_355:
        /* <DEDUP_REMOVED lines=10> */
.L_x_359:


//--------------------- .nv.shared._Z28compute_pattern_ll_kernel_v2iiPKdS0_PKiPd --------------------------
	.section	.nv.shared._Z28compute_pattern_ll_kernel_v2iiPKdS0_PKiPd,"aw",@nobits
	.sectionflags	@""
	.align	16
	.zero		1024


//--------------------- .nv.shared.reserved.0     --------------------------
	.section	.nv.shared.reserved.0,"aw",@nobits
	.weak		__nv_reservedSMEM_offset_0_alias
	.size		__nv_reservedSMEM_offset_0_alias, 0, 64
	.other		__nv_reservedSMEM_offset_0_alias,@"STO_CUDA_RESERVED_SHARED STV_DEFAULT"
__nv_reservedSMEM_offset_0_alias:
	.zero		0
	.zero		64


//--------------------- .nv.shared._Z36expected_counts_edge_parallel_kerneliiiiibiiiPKhPKiPKdS4_S4_S2_Pd --------------------------
	.section	.nv.shared._Z36expected_counts_edge_parallel_kerneliiiiibiiiPKhPKiPKdS4_S4_S2_Pd,"aw",@nobits
	.sectionflags	@""
	.align	16
.nv.shared._Z36expected_counts_edge_parallel_kerneliiiiibiiiPKhPKiPKdS4_S4_S2_Pd:
	.zero		1280


//--------------------- .nv.shared._Z23backward_pass_kernel_v2iiPKiS0_S0_PKdS0_S0_S0_S0_S2_Pd --------------------------
	.section	.nv.shared._Z23backward_pass_kernel_v2iiPKiS0_S0_PKdS0_S0_S0_S0_S2_Pd,"aw",@nobits
	.sectionflags	@""
	.align	16
	.zero		1024


//--------------------- .nv.shared._Z22forward_pass_kernel_v2iiiPKiS0_PKbS0_PKhPKdS0_S0_S0_PdS7_ --------------------------
	.section	.nv.shared._Z22forward_pass_kernel_v2iiiPKiS0_PKbS0_PKhPKdS0_S0_S0_PdS7_,"aw",@nobits
	.sectionflags	@""
	.align	16
	.zero		1024


//--------------------- .nv.constant0._Z28compute_pattern_ll_kernel_v2iiPKdS0_PKiPd --------------------------
	.section	.nv.constant0._Z28compute_pattern_ll_kernel_v2iiPKdS0_PKiPd,"a",@progbits
	.sectionflags	@""
	.align	4
.nv.constant0._Z28compute_pattern_ll_kernel_v2iiPKdS0_PKiPd:
	.zero		936


//--------------------- .nv.constant0._Z36expected_counts_edge_parallel_kerneliiiiibiiiPKhPKiPKdS4_S4_S2_Pd --------------------------
	.section	.nv.constant0._Z36expected_counts_edge_parallel_kerneliiiiibiiiPKhPKiPKdS4_S4_S2_Pd,"a",@progbits
	.sectionflags	@""
	.align	4
.nv.constant0._Z36expected_counts_edge_parallel_kerneliiiiibiiiPKhPKiPKdS4_S4_S2_Pd:
	.zero		992


//--------------------- .nv.constant0._Z23backward_pass_kernel_v2iiPKiS0_S0_PKdS0_S0_S0_S0_S2_Pd --------------------------
	.section	.nv.constant0._Z23backward_pass_kernel_v2iiPKiS0_S0_PKdS0_S0_S0_S0_S2_Pd,"a",@progbits
	.sectionflags	@""
	.align	4
.nv.constant0._Z23backward_pass_kernel_v2iiPKiS0_S0_PKdS0_S0_S0_S0_S2_Pd:
	.zero		984


//--------------------- .nv.constant0._Z22forward_pass_kernel_v2iiiPKiS0_PKbS0_PKhPKdS0_S0_S0_PdS7_ --------------------------
	.section	.nv.constant0._Z22forward_pass_kernel_v2iiiPKiS0_PKbS0_PKhPKdS0_S0_S0_PdS7_,"a",@progbits
	.sectionflags	@""
	.align	4
.nv.constant0._Z22forward_pass_kernel_v2iiiPKiS0_PKbS0_PKhPKdS0_S0_S0_PdS7_:
	.zero		1000


//--------------------- SYMBOLS --------------------------

	.type		.nv.reservedSmem.offset0,@object
	.size		.nv.reservedSmem.offset0,0x4
	.type		.nv.reservedSmem.cap,@object
	.size		.nv.reservedSmem.cap,0x4
